def matmul_kernel(
    a_ptr,
    b_ptr,
    c_ptr,
    M,
    N,
    K,
    stride_am,
    stride_ak,
    stride_bk,
    stride_bn,
    stride_cm,
    stride_cn,
    BLOCK_M: tl.constexpr,
    BLOCK_N: tl.constexpr,
    BLOCK_K: tl.constexpr,
    GROUP_M: tl.constexpr,
):
    pid = tl.program_id(axis=0)
    num_pid_m = tl.cdiv(M, BLOCK_M)
    num_pid_n = tl.cdiv(N, BLOCK_N)
    num_pid_in_group = GROUP_M * num_pid_n
    group_id = pid // num_pid_in_group
    first_pid_m = group_id * GROUP_M
    group_size_m = min(num_pid_m - first_pid_m, GROUP_M)
    pid_m = first_pid_m + ((pid % num_pid_in_group) % group_size_m)
    pid_n = (pid % num_pid_in_group) // group_size_m

    offs_am = (pid_m * BLOCK_M + tl.arange(0, BLOCK_M)) % M
    offs_bn = (pid_n * BLOCK_N + tl.arange(0, BLOCK_N)) % N
    offs_k = tl.arange(0, BLOCK_K)
    a_ptrs = a_ptr + offs_am[:, None] * stride_am + offs_k[None, :] * stride_ak
    b_ptrs = b_ptr + offs_k[:, None] * stride_bk + offs_bn[None, :] * stride_bn

    acc = tl.zeros((BLOCK_M, BLOCK_N), dtype=tl.float32)
    for kk in range(0, tl.cdiv(K, BLOCK_K)):
        a = tl.load(a_ptrs, mask=offs_k[None, :] < K - kk * BLOCK_K, other=0.0)
        b = tl.load(b_ptrs, mask=offs_k[:, None] < K - kk * BLOCK_K, other=0.0)
        acc = tl.dot(a, b, acc)
        a_ptrs += BLOCK_K * stride_ak
        b_ptrs += BLOCK_K * stride_bk

    c = acc.to(c_ptr.dtype.element_ty)
    offs_cm = pid_m * BLOCK_M + tl.arange(0, BLOCK_M)
    offs_cn = pid_n * BLOCK_N + tl.arange(0, BLOCK_N)
    c_ptrs = c_ptr + offs_cm[:, None] * stride_cm + offs_cn[None, :] * stride_cn
    mask = (offs_cm[:, None] < M) & (offs_cn[None, :] < N)
    tl.store(c_ptrs, c, mask=mask)

# config = {"BLOCK_K": 256, "BLOCK_M": 512, "BLOCK_N": 64, "GROUP_M": 8, "arch": "sm_100", "dtype": "fp8e4m3", "num_ctas": 1, "num_stages": 3, "num_warps": 4}
# arch = sm_100


// ===== COMPILED SASS (sm_100a) =====

	.target	sm_100a

	.elftype	@"ET_EXEC"


//--------------------- .note.nv.tkinfo           --------------------------
	.section	.note.nv.tkinfo,"",@"SHT_NOTE"
	.sectionflags	@"SHF_NOTE_NV_TKINFO"
	.tkinfo
        /*0018*/ 	.word	0x00000081
        /*0030*/ 	.string	""
        /*0030*/ 	.string	"ptxas-blackwell"
        /*0030*/ 	.string	"Cuda compilation tools, release 12.9, V12.9.86"
        /*0030*/ 	.string	"Build cuda_12.9.r12.9/compiler.36037853_0"
        /*0030*/ 	.string	"-v  -suppress-debug-info  -lineinfo  -arch sm_100a "



//--------------------- .note.nv.cuver            --------------------------
	.section	.note.nv.cuver,"",@"SHT_NOTE"
	.sectionflags	@"SHF_NOTE_NV_CUVER"
        /*0018*/ 	.short	0x0001
        /*001a*/ 	.short	0x0064
        /*001c*/ 	.short	0x0001
        /*001e*/ 	.short	0x0000
        /*0020*/ 	.short	0x0001
        /*0022*/ 	.short	0x0000


//--------------------- .nv.info                  --------------------------
	.section	.nv.info,"",@"SHT_CUDA_INFO"
	.align	4


	//----- nvinfo : EIATTR_REGCOUNT
	.align		4
        /*0000*/ 	.byte	0x04, 0x2f
        /*0002*/ 	.short	(.L_4 - .L_3)
	.align		4
.L_3:
        /*0004*/ 	.word	index@(matmul_kernel)
        /*0008*/ 	.word	0x00000060


	//----- nvinfo : EIATTR_FRAME_SIZE
	.align		4
.L_4:
        /*000c*/ 	.byte	0x04, 0x11
        /*000e*/ 	.short	(.L_6 - .L_5)
	.align		4
.L_5:
        /*0010*/ 	.word	index@($__internal_2_$__cuda_sm10x_tcgen05_guardrail_trap_unallocated_columns_being_dealloced)
        /*0014*/ 	.word	0x00004140


	//----- nvinfo : EIATTR_FRAME_SIZE
	.align		4
.L_6:
        /*0018*/ 	.byte	0x04, 0x11
        /*001a*/ 	.short	(.L_8 - .L_7)
	.align		4
.L_7:
        /*001c*/ 	.word	index@($__internal_1_$__cuda_sm10x_tcgen05_guardrail_trap_phase_invalid_during_alloc)
        /*0020*/ 	.word	0x00004140


	//----- nvinfo : EIATTR_FRAME_SIZE
	.align		4
.L_8:
        /*0024*/ 	.byte	0x04, 0x11
        /*0026*/ 	.short	(.L_10 - .L_9)
	.align		4
.L_9:
        /*0028*/ 	.word	index@($__internal_0_$__cuda_sm10x_tcgen05_guardrail_trap_col_being_dealloced_not_returned_by_alloc)
        /*002c*/ 	.word	0x00004140


	//----- nvinfo : EIATTR_FRAME_SIZE
	.align		4
.L_10:
        /*0030*/ 	.byte	0x04, 0x11
        /*0032*/ 	.short	(.L_12 - .L_11)
	.align		4
.L_11:
        /*0034*/ 	.word	index@(matmul_kernel)
        /*0038*/ 	.word	0x00004140


	//----- nvinfo : EIATTR_MIN_STACK_SIZE
	.align		4
.L_12:
        /*003c*/ 	.byte	0x04, 0x12
        /*003e*/ 	.short	(.L_14 - .L_13)
	.align		4
.L_13:
        /*0040*/ 	.word	index@(matmul_kernel)
        /*0044*/ 	.word	0x00004140
.L_14:


//--------------------- .nv.info.matmul_kernel    --------------------------
	.section	.nv.info.matmul_kernel,"",@"SHT_CUDA_INFO"
	.sectionflags	@""
	.align	4


	//----- nvinfo : EIATTR_CUDA_API_VERSION
	.align		4
        /*0000*/ 	.byte	0x04, 0x37
        /*0002*/ 	.short	(.L_16 - .L_15)
.L_15:
        /*0004*/ 	.word	0x00000081


	//----- nvinfo : EIATTR_KPARAM_INFO
	.align		4
.L_16:
        /*0008*/ 	.byte	0x04, 0x17
        /*000a*/ 	.short	(.L_18 - .L_17)
.L_17:
        /*000c*/ 	.word	0x00000000
        /*0010*/ 	.short	0x000d
        /*0012*/ 	.short	0x0048
        /*0014*/ 	.byte	0x00, 0xf4, 0x21, 0x00


	//----- nvinfo : EIATTR_KPARAM_INFO
	.align		4
.L_18:
        /*0018*/ 	.byte	0x04, 0x17
        /*001a*/ 	.short	(.L_20 - .L_19)
.L_19:
        /*001c*/ 	.word	0x00000000
        /*0020*/ 	.short	0x000c
        /*0022*/ 	.short	0x0040
        /*0024*/ 	.byte	0x00, 0xf4, 0x21, 0x00


	//----- nvinfo : EIATTR_KPARAM_INFO
	.align		4
.L_20:
        /*0028*/ 	.byte	0x04, 0x17
        /*002a*/ 	.short	(.L_22 - .L_21)
.L_21:
        /*002c*/ 	.word	0x00000000
        /*0030*/ 	.short	0x000b
        /*0032*/ 	.short	0x0038
        /*0034*/ 	.byte	0x00, 0xf0, 0x11, 0x00


	//----- nvinfo : EIATTR_KPARAM_INFO
	.align		4
.L_22:
        /*0038*/ 	.byte	0x04, 0x17
        /*003a*/ 	.short	(.L_24 - .L_23)
.L_23:
        /*003c*/ 	.word	0x00000000
        /*0040*/ 	.short	0x000a
        /*0042*/ 	.short	0x0034
        /*0044*/ 	.byte	0x00, 0xf0, 0x11, 0x00


	//----- nvinfo : EIATTR_KPARAM_INFO
	.align		4
.L_24:
        /*0048*/ 	.byte	0x04, 0x17
        /*004a*/ 	.short	(.L_26 - .L_25)
.L_25:
        /*004c*/ 	.word	0x00000000
        /*0050*/ 	.short	0x0009
        /*0052*/ 	.short	0x0030
        /*0054*/ 	.byte	0x00, 0xf0, 0x11, 0x00


	//----- nvinfo : EIATTR_KPARAM_INFO
	.align		4
.L_26:
        /*0058*/ 	.byte	0x04, 0x17
        /*005a*/ 	.short	(.L_28 - .L_27)
.L_27:
        /*005c*/ 	.word	0x00000000
        /*0060*/ 	.short	0x0008
        /*0062*/ 	.short	0x002c
        /*0064*/ 	.byte	0x00, 0xf0, 0x11, 0x00


	//----- nvinfo : EIATTR_KPARAM_INFO
	.align		4
.L_28:
        /*0068*/ 	.byte	0x04, 0x17
        /*006a*/ 	.short	(.L_30 - .L_29)
.L_29:
        /*006c*/ 	.word	0x00000000
        /*0070*/ 	.short	0x0007
        /*0072*/ 	.short	0x0028
        /*0074*/ 	.byte	0x00, 0xf0, 0x11, 0x00


	//----- nvinfo : EIATTR_KPARAM_INFO
	.align		4
.L_30:
        /*0078*/ 	.byte	0x04, 0x17
        /*007a*/ 	.short	(.L_32 - .L_31)
.L_31:
        /*007c*/ 	.word	0x00000000
        /*0080*/ 	.short	0x0006
        /*0082*/ 	.short	0x0024
        /*0084*/ 	.byte	0x00, 0xf0, 0x11, 0x00


	//----- nvinfo : EIATTR_KPARAM_INFO
	.align		4
.L_32:
        /*0088*/ 	.byte	0x04, 0x17
        /*008a*/ 	.short	(.L_34 - .L_33)
.L_33:
        /*008c*/ 	.word	0x00000000
        /*0090*/ 	.short	0x0005
        /*0092*/ 	.short	0x0020
        /*0094*/ 	.byte	0x00, 0xf0, 0x11, 0x00


	//----- nvinfo : EIATTR_KPARAM_INFO
	.align		4
.L_34:
        /*0098*/ 	.byte	0x04, 0x17
        /*009a*/ 	.short	(.L_36 - .L_35)
.L_35:
        /*009c*/ 	.word	0x00000000
        /*00a0*/ 	.short	0x0004
        /*00a2*/ 	.short	0x001c
        /*00a4*/ 	.byte	0x00, 0xf0, 0x11, 0x00


	//----- nvinfo : EIATTR_KPARAM_INFO
	.align		4
.L_36:
        /*00a8*/ 	.byte	0x04, 0x17
        /*00aa*/ 	.short	(.L_38 - .L_37)
.L_37:
        /*00ac*/ 	.word	0x00000000
        /*00b0*/ 	.short	0x0003
        /*00b2*/ 	.short	0x0018
        /*00b4*/ 	.byte	0x00, 0xf0, 0x11, 0x00


	//----- nvinfo : EIATTR_KPARAM_INFO
	.align		4
.L_38:
        /*00b8*/ 	.byte	0x04, 0x17
        /*00ba*/ 	.short	(.L_40 - .L_39)
.L_39:
        /*00bc*/ 	.word	0x00000000
        /*00c0*/ 	.short	0x0002
        /*00c2*/ 	.short	0x0010
        /*00c4*/ 	.byte	0x00, 0xf4, 0x21, 0x00


	//----- nvinfo : EIATTR_KPARAM_INFO
	.align		4
.L_40:
        /*00c8*/ 	.byte	0x04, 0x17
        /*00ca*/ 	.short	(.L_42 - .L_41)
.L_41:
        /*00cc*/ 	.word	0x00000000
        /*00d0*/ 	.short	0x0001
        /*00d2*/ 	.short	0x0008
        /*00d4*/ 	.byte	0x00, 0xf4, 0x21, 0x00


	//----- nvinfo : EIATTR_KPARAM_INFO
	.align		4
.L_42:
        /*00d8*/ 	.byte	0x04, 0x17
        /*00da*/ 	.short	(.L_44 - .L_43)
.L_43:
        /*00dc*/ 	.word	0x00000000
        /*00e0*/ 	.short	0x0000
        /*00e2*/ 	.short	0x0000
        /*00e4*/ 	.byte	0x00, 0xf4, 0x21, 0x00


	//----- nvinfo : EIATTR_AT_ENTRY_FRAGMENTS
	.align		4
.L_44:
        /*00e8*/ 	.byte	0x04, 0x4f
        /*00ea*/ 	.short	(.L_46 - .L_45)


	//   ....[0]....
.L_45:
        /*00ec*/ 	.word	0x00000004


	//----- nvinfo : EIATTR_RESERVED_SMEM_USED
	.align		4
.L_46:
        /*00f0*/ 	.byte	0x01, 0x41
	.zero		2


	//----- nvinfo : EIATTR_SPARSE_MMA_MASK
	.align		4
        /*00f4*/ 	.byte	0x03, 0x50
        /*00f6*/ 	.short	0x0000


	//----- nvinfo : EIATTR_TCGEN05_1CTA_USED
	.align		4
        /*00f8*/ 	.byte	0x01, 0x51
	.zero		2


	//----- nvinfo : EIATTR_MAXREG_COUNT
	.align		4
        /*00fc*/ 	.byte	0x03, 0x1b
        /*00fe*/ 	.short	0x00ff


	//----- nvinfo : EIATTR_NUM_BARRIERS
	.align		4
        /*0100*/ 	.byte	0x02, 0x4c
        /*0102*/ 	.byte	0x01
	.zero		1


	//----- nvinfo : EIATTR_ANNOTATIONS
	.align		4
        /*0104*/ 	.byte	0x04, 0x55
        /*0106*/ 	.short	(.L_48 - .L_47)


	//   ....[0]....
.L_47:
        /*0108*/ 	.word	0x00000001
        /*010c*/ 	.byte	0xe0, 0x08, 0x00, 0x00, 0x01, 0x00, 0x00, 0x00, 0x10, 0x09, 0x00, 0x00, 0x01, 0x00, 0x00, 0x00
        /* <DEDUP_REMOVED lines=937> */
        /*3bac*/ 	.byte	0x00, 0x4a, 0x01, 0x00


	//----- nvinfo : EIATTR_INT_WARP_WIDE_INSTR_OFFSETS
	.align		4
.L_48:
        /*3bb0*/ 	.byte	0x04, 0x31
        /*3bb2*/ 	.short	(.L_50 - .L_49)


	//   ....[0]....
.L_49:
        /*3bb4*/ 	.word	0x00000dd0


	//   ....[1]....
        /*3bb8*/ 	.word	0x00000e70


	//   ....[2]....
        /*3bbc*/ 	.word	0x0001edd0


	//   ....[3]....
        /*3bc0*/ 	.word	0x000a2920


	//   ....[4]....
        /*3bc4*/ 	.word	0x000a2960


	//----- nvinfo : EIATTR_COOP_GROUP_MASK_REGIDS
	.align		4
.L_50:
        /*3bc8*/ 	.byte	0x04, 0x29
        /*3bca*/ 	.short	(.L_52 - .L_51)


	//   ....[0]....
.L_51:
        /*3bcc*/ 	.word	0xffffffff


	//   ....[1]....
        /*3bd0*/ 	.word	0xffffffff


	//   ....[2]....
        /*3bd4*/ 	.word	0xffffffff


	//   ....[3]....
        /*3bd8*/ 	.word	0xffffffff


	//----- nvinfo : EIATTR_COOP_GROUP_INSTR_OFFSETS
	.align		4
.L_52:
        /*3bdc*/ 	.byte	0x04, 0x28
        /*3bde*/ 	.short	(.L_54 - .L_53)


	//   ....[0]....
.L_53:
        /*3be0*/ 	.word	0x00000060


	//   ....[1]....
        /*3be4*/ 	.word	0x00000320


	//   ....[2]....
        /*3be8*/ 	.word	0x000a27a0


	//   ....[3]....
        /*3bec*/ 	.word	0x000a2a10


	//----- nvinfo : EIATTR_VRC_CTA_INIT_COUNT
	.align		4
.L_54:
        /*3bf0*/ 	.byte	0x02, 0x4a
        /*3bf2*/ 	.byte	0x80
	.zero		1


	//----- nvinfo : EIATTR_MBARRIER_INSTR_OFFSETS
	.align		4
        /*3bf4*/ 	.byte	0x04, 0x39
        /*3bf6*/ 	.short	(.L_56 - .L_55)


	//   ....[0]....
.L_55:
        /*3bf8*/ 	.word	0x00001250
        /*3bfc*/ 	.word	0x000000ff
        /*3c00*/ 	.word	0x00000000
        /*3c04*/ 	.short	0x0100
        /*3c06*/ 	.byte	0x07
	.zero		1


	//   ....[1]....
        /*3c08*/ 	.word	0x0001ee30
        /*3c0c*/ 	.word	0x000000ff
        /*3c10*/ 	.word	0x00048008
        /*3c14*/ 	.short	0x0100
        /*3c16*/ 	.byte	0x04
	.zero		1


	//   ....[2]....
        /*3c18*/ 	.word	0x00062d10
        /*3c1c*/ 	.word	0x000000ff
        /*3c20*/ 	.word	0x00000000
        /*3c24*/ 	.short	0x010a
        /*3c26*/ 	.byte	0x07
	.zero		1


	//   ....[3]....
        /*3c28*/ 	.word	0x000986d0
        /*3c2c*/ 	.word	0x000000ff
        /*3c30*/ 	.word	0x00000000
        /*3c34*/ 	.short	0x010a
        /*3c36*/ 	.byte	0x07
	.zero		1


	//   ....[4]....
        /*3c38*/ 	.word	0x00098710
        /*3c3c*/ 	.word	0x000000ff
        /*3c40*/ 	.word	0x00048000
        /*3c44*/ 	.short	0x0108
        /*3c46*/ 	.byte	0x04
	.zero		1


	//   ....[5]....
        /*3c48*/ 	.word	0x00098740
        /*3c4c*/ 	.word	0x000000ff
        /*3c50*/ 	.word	0x00048008
        /*3c54*/ 	.short	0x0108
        /*3c56*/ 	.byte	0x04
	.zero		1


	//   ....[6]....
        /*3c58*/ 	.word	0x000a2a30
        /*3c5c*/ 	.word	0x000000ff
        /*3c60*/ 	.word	0x00000000
        /*3c64*/ 	.short	0x010a
        /*3c66*/ 	.byte	0x07
	.zero		1


	//   ....[7]....
        /*3c68*/ 	.word	0x000a2a60
        /*3c6c*/ 	.word	0x000000ff
        /*3c70*/ 	.word	0x00000000
        /*3c74*/ 	.short	0x010a
        /*3c76*/ 	.byte	0x07
	.zero		1


	//----- nvinfo : EIATTR_NUM_MBARRIERS
	.align		4
.L_56:
        /*3c78*/ 	.byte	0x03, 0x38
        /*3c7a*/ 	.short	0x0002


	//----- nvinfo : EIATTR_EXIT_INSTR_OFFSETS
	.align		4
        /*3c7c*/ 	.byte	0x04, 0x1c
        /*3c7e*/ 	.short	(.L_58 - .L_57)


	//   ....[0]....
.L_57:
        /*3c80*/ 	.word	0x000a2a20


	//----- nvinfo : EIATTR_REQNTID
	.align		4
.L_58:
        /*3c84*/ 	.byte	0x04, 0x10
        /*3c86*/ 	.short	(.L_60 - .L_59)
.L_59:
        /*3c88*/ 	.word	0x00000080
        /*3c8c*/ 	.word	0x00000001
        /*3c90*/ 	.word	0x00000001


	//----- nvinfo : EIATTR_CRS_STACK_SIZE
	.align		4
.L_60:
        /*3c94*/ 	.byte	0x04, 0x1e
        /*3c96*/ 	.short	(.L_62 - .L_61)
.L_61:
        /*3c98*/ 	.word	0x00000000


	//----- nvinfo : EIATTR_CBANK_PARAM_SIZE
	.align		4
.L_62:
        /*3c9c*/ 	.byte	0x03, 0x19
        /*3c9e*/ 	.short	0x0050


	//----- nvinfo : EIATTR_PARAM_CBANK
	.align		4
        /*3ca0*/ 	.byte	0x04, 0x0a
        /*3ca2*/ 	.short	(.L_64 - .L_63)
	.align		4
.L_63:
        /*3ca4*/ 	.word	index@(.nv.constant0.matmul_kernel)
        /*3ca8*/ 	.short	0x0380
        /*3caa*/ 	.short	0x0050


	//----- nvinfo : EIATTR_SW_WAR
	.align		4
.L_64:
        /*3cac*/ 	.byte	0x04, 0x36
        /*3cae*/ 	.short	(.L_66 - .L_65)
.L_65:
        /*3cb0*/ 	.word	0x00000008
.L_66:


//--------------------- .nv.compat                --------------------------
	.section	.nv.compat,"",@"SHT_CUDA_COMPAT_INFO"
	.align	4
        /*0000*/ 	.byte	0x02, 0x02, 0x02, 0x00, 0x02, 0x05, 0x05, 0x00, 0x02, 0x03, 0x00, 0x00, 0x02, 0x06, 0x01, 0x00


//--------------------- .nv.callgraph             --------------------------
	.section	.nv.callgraph,"",@"SHT_CUDA_CALLGRAPH"
	.align	4
	.sectionentsize	8
	.align		4
        /*0000*/ 	.word	0x00000000
	.align		4
        /*0004*/ 	.word	0xffffffff
	.align		4
        /*0008*/ 	.word	0x00000000
	.align		4
        /*000c*/ 	.word	0xfffffffe
	.align		4
        /*0010*/ 	.word	0x00000000
	.align		4
        /*0014*/ 	.word	0xfffffffd
	.align		4
        /*0018*/ 	.word	0x00000000
	.align		4
        /*001c*/ 	.word	0xfffffffc


//--------------------- .text.matmul_kernel       --------------------------
	.section	.text.matmul_kernel,"ax",@progbits
	.align	128
        .global         matmul_kernel
        .type           matmul_kernel,@function
        .size           matmul_kernel,(.L_x_20 - matmul_kernel)
        .other          matmul_kernel,@"STO_CUDA_ENTRY STV_DEFAULT"
matmul_kernel:
.text.matmul_kernel:
[----:B------:R-:W0:Y:S01]  /*0000*/  LDC R1, c[0x0][0x37c] ;  /* 0x0000df00ff017b82 */ /* 0x000e220000000800 */
[----:B------:R-:W1:Y:S01]  /*0010*/  S2R R81, SR_TID.X ;  /* 0x0000000000517919 */ /* 0x000e620000002100 */
[----:B0-----:R-:W-:Y:S01]  /*0020*/  VIADD R1, R1, 0xffffbec0 ;  /* 0xffffbec001017836 */ /* 0x001fe20000000000 */
[----:B-1----:R-:W-:-:S13]  /*0030*/  ISETP.GE.U32.AND P3, PT, R81, 0x20, PT ;  /* 0x000000205100780c */ /* 0x002fda0003f66070 */
[----:B------:R-:W-:Y:S05]  /*0040*/  @P3 BRA `(.L_x_0) ;  /* 0x0000000000b83947 */ /* 0x000fea0003800000 */
[----:B------:R-:W0:Y:S01]  /*0050*/  S2R R7, SR_CgaCtaId ;  /* 0x0000000000077919 */ /* 0x000e220000008800 */
[----:B------:R-:W-:Y:S01]  /*0060*/  NOP ;  /* 0x0000000000007918 */ /* 0x000fe20000000000 */
[----:B------:R-:W-:-:S04]  /*0070*/  MOV R0, 0x40 ;  /* 0x0000004000007802 */ /* 0x000fc80000000f00 */
[----:B0-----:R-:W-:Y:S02]  /*0080*/  LEA R2, R7, R0, 0x18 ;  /* 0x0000000007027211 */ /* 0x001fe400078ec0ff */
[----:B------:R-:W-:-:S04]  /*0090*/  MOV R0, 0x400 ;  /* 0x0000040000007802 */ /* 0x000fc80000000f00 */
[----:B------:R-:W0:Y:S01]  /*00a0*/  LDS.U8 R2, [R2] ;  /* 0x0000000002027984 */ /* 0x000e220000000000 */
[----:B------:R-:W-:Y:S02]  /*00b0*/  LEA R0, R7, R0, 0x18 ;  /* 0x0000000007007211 */ /* 0x000fe400078ec0ff */
[----:B0-----:R-:W-:-:S13]  /*00c0*/  ISETP.NE.AND P0, PT, R2, RZ, PT ;  /* 0x000000ff0200720c */ /* 0x001fda0003f05270 */
[----:B------:R-:W-:Y:S05]  /*00d0*/  @P0 BRA `(.L_x_1) ;  /* 0x00000000007c0947 */ /* 0x000fea0003800000 */
[----:B------:R-:W-:-:S13]  /*00e0*/  ELECT P0, URZ, PT ;  /* 0x0000000000ff782f */ /* 0x000fda0003800000 */
[----:B------:R-:W-:Y:S05]  /*00f0*/  @!P0 BRA `(.L_x_2) ;  /* 0x0000000000848947 */ /* 0x000fea0003800000 */
[----:B------:R-:W-:Y:S01]  /*0100*/  UMOV UR4, 0x8 ;  /* 0x0000000800047882 */ /* 0x000fe20000000000 */
[----:B------:R-:W-:Y:S02]  /*0110*/  IMAD.MOV.U32 R9, RZ, RZ, 0x1 ;  /* 0x00000001ff097424 */ /* 0x000fe400078e00ff */
[----:B------:R-:W-:Y:S02]  /*0120*/  IMAD.MOV.U32 R3, RZ, RZ, 0xff ;  /* 0x000000ffff037424 */ /* 0x000fe400078e00ff */
[----:B------:R-:W-:Y:S04]  /*0130*/  DEPBAR.LE SB0, 0x36 ;  /* 0x00008d800000791a */ /* 0x000fe80000000000 */
[----:B------:R-:W0:Y:S02]  /*0140*/  UTCATOMSWS.FIND_AND_SET.ALIGN UP0, UR4, UR4 ;  /* 0x00000004000475e3 */ /* 0x000e240008000800 */
[----:B0-----:R-:W-:-:S04]  /*0150*/  PLOP3.LUT P0, PT, PT, PT, UP0, 0x80, 0x8 ;  /* 0x000000000008781c */ /* 0x001fc80003f0f008 */
[----:B------:R-:W-:-:S04]  /*0160*/  SEL R2, RZ, 0xffffffff, !P0 ;  /* 0xffffffffff027807 */ /* 0x000fc80004000000 */
[----:B------:R-:W-:Y:S01]  /*0170*/  ISETP.NE.AND P0, PT, R2, RZ, PT ;  /* 0x000000ff0200720c */ /* 0x000fe20003f05270 */
[----:B------:R-:W-:-:S12]  /*0180*/  IMAD.U32 R2, RZ, RZ, UR4 ;  /* 0x00000004ff027e24 */ /* 0x000fd8000f8e00ff */
[----:B------:R-:W-:Y:S05]  /*0190*/  @P0 BRA `(.L_x_3) ;  /* 0x0000000000240947 */ /* 0x000fea0003800000 */
.L_x_4:
[----:B------:R-:W-:Y:S05]  /*01a0*/  NANOSLEEP 0x64 ;  /* 0x000000640000795d */ /* 0x000fea0003800000 */
[----:B------:R-:W-:-:S05]  /*01b0*/  UMOV UR4, 0x8 ;  /* 0x0000000800047882 */ /* 0x000fca0000000000 */
[----:B------:R-:W-:Y:S04]  /*01c0*/  DEPBAR.LE SB0, 0x36 ;  /* 0x00008d800000791a */ /* 0x000fe80000000000 */
[----:B------:R-:W0:Y:S02]  /*01d0*/  UTCATOMSWS.FIND_AND_SET.ALIGN UP0, UR4, UR4 ;  /* 0x00000004000475e3 */ /* 0x000e240008000800 */
[----:B0-----:R-:W-:-:S04]  /*01e0*/  PLOP3.LUT P0, PT, PT, PT, UP0, 0x80, 0x8 ;  /* 0x000000000008781c */ /* 0x001fc80003f0f008 */
[----:B------:R-:W-:-:S04]  /*01f0*/  SEL R2, RZ, 0xffffffff, !P0 ;  /* 0xffffffffff027807 */ /* 0x000fc80004000000 */
[----:B------:R-:W-:Y:S01]  /*0200*/  ISETP.NE.AND P0, PT, R2, RZ, PT ;  /* 0x000000ff0200720c */ /* 0x000fe20003f05270 */
[----:B------:R-:W-:-:S12]  /*0210*/  IMAD.U32 R2, RZ, RZ, UR4 ;  /* 0x00000004ff027e24 */ /* 0x000fd8000f8e00ff */
[----:B------:R-:W-:Y:S05]  /*0220*/  @!P0 BRA `(.L_x_4) ;  /* 0xfffffffc00dc8947 */ /* 0x000fea000383ffff */
.L_x_3:
[C---:B------:R-:W-:Y:S01]  /*0230*/  VIADD R4, R2.reuse, 0x10 ;  /* 0x0000001002047836 */ /* 0x040fe20000000000 */
[----:B------:R-:W-:Y:S02]  /*0240*/  SHF.L.U32 R3, R3, R2, RZ ;  /* 0x0000000203037219 */ /* 0x000fe400000006ff */
[----:B------:R-:W-:Y:S02]  /*0250*/  MOV R5, 0x50 ;  /* 0x0000005000057802 */ /* 0x000fe40000000f00 */
[----:B------:R-:W-:Y:S02]  /*0260*/  SHF.L.U32 R4, R9, R4, RZ ;  /* 0x0000000409047219 */ /* 0x000fe400000006ff */
[----:B------:R-:W-:Y:S01]  /*0270*/  LEA R6, R7, R5, 0x18 ;  /* 0x0000000507067211 */ /* 0x000fe200078ec0ff */
[----:B------:R-:W-:Y:S01]  /*0280*/  IMAD.SHL.U32 R5, R2, 0x20, RZ ;  /* 0x0000002002057824 */ /* 0x000fe200078e00ff */
[----:B------:R-:W-:-:S05]  /*0290*/  LOP3.LUT R3, R4, R3, RZ, 0xfc, !PT ;  /* 0x0000000304037212 */ /* 0x000fca00078efcff */
[----:B------:R0:W-:Y:S04]  /*02a0*/  ATOMS.OR RZ, [R6], R3 ;  /* 0x0000000306ff738c */ /* 0x0001e80003000000 */
[----:B------:R0:W-:Y:S01]  /*02b0*/  STS [R0], R5 ;  /* 0x0000000500007388 */ /* 0x0001e20000000800 */
[----:B------:R-:W-:Y:S05]  /*02c0*/  BRA `(.L_x_2) ;  /* 0x0000000000107947 */ /* 0x000fea0003800000 */
.L_x_1:
[----:B------:R-:W-:Y:S01]  /*02d0*/  IMAD.MOV.U32 R3, RZ, RZ, -0x1 ;  /* 0xffffffffff037424 */ /* 0x000fe200078e00ff */
[----:B------:R-:W-:-:S04]  /*02e0*/  MOV R2, 0x310 ;  /* 0x0000031000027802 */ /* 0x000fc80000000f00 */
[----:B------:R0:W-:Y:S03]  /*02f0*/  STS [R0], R3 ;  /* 0x0000000300007388 */ /* 0x0001e60000000800 */
[----:B0-----:R-:W-:Y:S05]  /*0300*/  CALL.REL.NOINC `($__internal_1_$__cuda_sm10x_tcgen05_guardrail_trap_phase_invalid_during_alloc) ;  /* 0x00000a2400ec7944 */ /* 0x001fea0003c00000 */
.L_x_2:
[----:B------:R-:W-:Y:S05]  /*0310*/  WARPSYNC.ALL ;  /* 0x0000000000007948 */ /* 0x000fea0003800000 */
[----:B------:R-:W-:Y:S01]  /*0320*/  NOP ;  /* 0x0000000000007918 */ /* 0x000fe20000000000 */
.L_x_0:
[----:B------:R-:W1:Y:S01]  /*0330*/  LDC.64 R12, c[0x0][0x398] ;  /* 0x0000e600ff0c7b82 */ /* 0x000e620000000a00 */
[----:B0-----:R-:W0:Y:S07]  /*0340*/  S2R R5, SR_CTAID.X ;  /* 0x0000000000057919 */ /* 0x001e2e0000002500 */
[----:B------:R-:W2:Y:S01]  /*0350*/  S2UR UR5, SR_CgaCtaId ;  /* 0x00000000000579c3 */ /* 0x000ea20000008800 */
[----:B-1----:R-:W-:Y:S01]  /*0360*/  VIADD R0, R13, 0x3f ;  /* 0x0000003f0d007836 */ /* 0x002fe20000000000 */
[----:B------:R-:W-:-:S02]  /*0370*/  IABS R15, R12 ;  /* 0x0000000c000f7213 */ /* 0x000fc40000000000 */
[----:B------:R-:W-:Y:S02]  /*0380*/  IABS R11, R13 ;  /* 0x0000000d000b7213 */ /* 0x000fe40000000000 */
[----:B------:R-:W-:-:S04]  /*0390*/  SHF.R.S32.HI R3, RZ, 0x1f, R0 ;  /* 0x0000001fff037819 */ /* 0x000fc80000011400 */
[----:B------:R-:W-:Y:S02]  /*03a0*/  LEA.HI R3, R3, R0, RZ, 0x6 ;  /* 0x0000000003037211 */ /* 0x000fe400078f30ff */
[----:B0-----:R-:W-:Y:S02]  /*03b0*/  IABS R8, R5 ;  /* 0x0000000500087213 */ /* 0x001fe40000000000 */
[----:B------:R-:W-:-:S05]  /*03c0*/  SHF.R.S32.HI R3, RZ, 0x6, R3 ;  /* 0x00000006ff037819 */ /* 0x000fca0000011403 */
[----:B------:R-:W-:-:S05]  /*03d0*/  IMAD.SHL.U32 R4, R3, 0x8, RZ ;  /* 0x0000000803047824 */ /* 0x000fca00078e00ff */
[-C--:B------:R-:W-:Y:S02]  /*03e0*/  IABS R7, R4.reuse ;  /* 0x0000000400077213 */ /* 0x080fe40000000000 */
[----:B------:R-:W-:Y:S02]  /*03f0*/  IABS R10, R4 ;  /* 0x00000004000a7213 */ /* 0x000fe40000000000 */
[----:B------:R-:W0:Y:S08]  /*0400*/  I2F.RP R0, R7 ;  /* 0x0000000700007306 */ /* 0x000e300000209400 */
[----:B0-----:R-:W0:Y:S02]  /*0410*/  MUFU.RCP R0, R0 ;  /* 0x0000000000007308 */ /* 0x001e240000001000 */
[----:B0-----:R-:W-:-:S02]  /*0420*/  VIADD R2, R0, 0xffffffe ;  /* 0x0ffffffe00027836 */ /* 0x001fc40000000000 */
[----:B------:R-:W-:-:S04]  /*0430*/  IMAD.MOV R0, RZ, RZ, -R10 ;  /* 0x000000ffff007224 */ /* 0x000fc800078e0a0a */
[----:B------:R0:W1:Y:S02]  /*0440*/  F2I.FTZ.U32.TRUNC.NTZ R3, R2 ;  /* 0x0000000200037305 */ /* 0x000064000021f000 */
[----:B0-----:R-:W-:Y:S02]  /*0450*/  IMAD.MOV.U32 R2, RZ, RZ, RZ ;  /* 0x000000ffff027224 */ /* 0x001fe400078e00ff */
[----:B-1----:R-:W-:-:S04]  /*0460*/  IMAD.MOV R6, RZ, RZ, -R3 ;  /* 0x000000ffff067224 */ /* 0x002fc800078e0a03 */
[----:B------:R-:W-:Y:S02]  /*0470*/  IMAD R9, R6, R7, RZ ;  /* 0x0000000706097224 */ /* 0x000fe400078e02ff */
[----:B------:R-:W-:Y:S02]  /*0480*/  IMAD.MOV.U32 R6, RZ, RZ, R8 ;  /* 0x000000ffff067224 */ /* 0x000fe400078e0008 */
[----:B------:R-:W-:-:S06]  /*0490*/  IMAD.HI.U32 R3, R3, R9, R2 ;  /* 0x0000000903037227 */ /* 0x000fcc00078e0002 */
[----:B------:R-:W-:-:S04]  /*04a0*/  IMAD.HI.U32 R3, R3, R6, RZ ;  /* 0x0000000603037227 */ /* 0x000fc800078e00ff */
[----:B------:R-:W-:Y:S01]  /*04b0*/  IMAD R0, R3, R0, R6 ;  /* 0x0000000003007224 */ /* 0x000fe200078e0206 */
[----:B------:R-:W-:Y:S04]  /*04c0*/  BAR.SYNC.DEFER_BLOCKING 0x0 ;  /* 0x0000000000007b1d */ /* 0x000fe80000010000 */
[----:B------:R-:W-:-:S13]  /*04d0*/  ISETP.GT.U32.AND P1, PT, R7, R0, PT ;  /* 0x000000000700720c */ /* 0x000fda0003f24070 */
[----:B------:R-:W-:Y:S02]  /*04e0*/  @!P1 IMAD.IADD R0, R0, 0x1, -R7 ;  /* 0x0000000100009824 */ /* 0x000fe400078e0a07 */
[----:B------:R-:W-:Y:S01]  /*04f0*/  @!P1 VIADD R3, R3, 0x1 ;  /* 0x0000000103039836 */ /* 0x000fe20000000000 */
[----:B------:R-:W-:Y:S02]  /*0500*/  ISETP.NE.AND P1, PT, R4, RZ, PT ;  /* 0x000000ff0400720c */ /* 0x000fe40003f25270 */
[----:B------:R-:W-:Y:S02]  /*0510*/  ISETP.GE.U32.AND P0, PT, R0, R7, PT ;  /* 0x000000070000720c */ /* 0x000fe40003f06070 */
[----:B------:R-:W-:-:S04]  /*0520*/  LOP3.LUT R0, R5, R4, RZ, 0x3c, !PT ;  /* 0x0000000405007212 */ /* 0x000fc800078e3cff */
[----:B------:R-:W-:Y:S01]  /*0530*/  ISETP.GE.AND P2, PT, R0, RZ, PT ;  /* 0x000000ff0000720c */ /* 0x000fe20003f46270 */
[----:B------:R-:W-:-:S06]  /*0540*/  VIADD R0, R12, 0x1ff ;  /* 0x000001ff0c007836 */ /* 0x000fcc0000000000 */
[----:B------:R-:W-:-:S04]  /*0550*/  @P0 VIADD R3, R3, 0x1 ;  /* 0x0000000103030836 */ /* 0x000fc80000000000 */
[----:B------:R-:W-:Y:S01]  /*0560*/  IMAD.MOV.U32 R2, RZ, RZ, R3 ;  /* 0x000000ffff027224 */ /* 0x000fe200078e0003 */
[----:B------:R-:W-:-:S03]  /*0570*/  SHF.R.S32.HI R3, RZ, 0x1f, R0 ;  /* 0x0000001fff037819 */ /* 0x000fc60000011400 */
[----:B------:R-:W-:Y:S01]  /*0580*/  @!P2 IMAD.MOV R2, RZ, RZ, -R2 ;  /* 0x000000ffff02a224 */ /* 0x000fe200078e0a02 */
[----:B------:R-:W-:Y:S02]  /*0590*/  @!P1 LOP3.LUT R2, RZ, R4, RZ, 0x33, !PT ;  /* 0x00000004ff029212 */ /* 0x000fe400078e33ff */
[----:B------:R-:W-:-:S03]  /*05a0*/  LEA.HI R3, R3, R0, RZ, 0x9 ;  /* 0x0000000003037211 */ /* 0x000fc600078f48ff */
[----:B------:R-:W-:Y:S02]  /*05b0*/  IMAD.SHL.U32 R6, R2, 0x8, RZ ;  /* 0x0000000802067824 */ /* 0x000fe400078e00ff */
[----:B------:R-:W-:-:S03]  /*05c0*/  IMAD.MOV R2, RZ, RZ, -R2 ;  /* 0x000000ffff027224 */ /* 0x000fc600078e0a02 */
[----:B------:R-:W-:Y:S01]  /*05d0*/  LEA.HI.SX32 R3, R3, -R6, 0x17 ;  /* 0x8000000603037211 */ /* 0x000fe200078fbaff */
[----:B------:R-:W-:Y:S02]  /*05e0*/  IMAD R8, R4, R2, R5 ;  /* 0x0000000204087224 */ /* 0x000fe400078e0205 */
[----:B------:R-:W-:Y:S01]  /*05f0*/  IMAD.MOV.U32 R2, RZ, RZ, RZ ;  /* 0x000000ffff027224 */ /* 0x000fe200078e00ff */
[----:B------:R-:W-:-:S04]  /*0600*/  VIMNMX R9, PT, PT, R3, 0x8, PT ;  /* 0x0000000803097848 */ /* 0x000fc80003fe0100 */
[-C--:B------:R-:W-:Y:S02]  /*0610*/  IABS R7, R9.reuse ;  /* 0x0000000900077213 */ /* 0x080fe40000000000 */
[----:B------:R-:W-:Y:S02]  /*0620*/  IABS R4, R9 ;  /* 0x0000000900047213 */ /* 0x000fe40000000000 */
[----:B------:R-:W0:Y:S08]  /*0630*/  I2F.RP R0, R7 ;  /* 0x0000000700007306 */ /* 0x000e300000209400 */
[----:B0-----:R-:W0:Y:S02]  /*0640*/  MUFU.RCP R0, R0 ;  /* 0x0000000000007308 */ /* 0x001e240000001000 */
[----:B0-----:R-:W-:Y:S01]  /*0650*/  VIADD R3, R0, 0xffffffe ;  /* 0x0ffffffe00037836 */ /* 0x001fe20000000000 */
[----:B------:R-:W-:-:S05]  /*0660*/  IABS R0, R8 ;  /* 0x0000000800007213 */ /* 0x000fca0000000000 */
[----:B------:R-:W0:Y:S02]  /*0670*/  F2I.FTZ.U32.TRUNC.NTZ R3, R3 ;  /* 0x0000000300037305 */ /* 0x000e24000021f000 */
[----:B0-----:R-:W-:-:S04]  /*0680*/  IMAD.MOV R10, RZ, RZ, -R3 ;  /* 0x000000ffff0a7224 */ /* 0x001fc800078e0a03 */
[----:B------:R-:W-:-:S04]  /*0690*/  IMAD R5, R10, R7, RZ ;  /* 0x000000070a057224 */ /* 0x000fc800078e02ff */
[----:B------:R-:W-:-:S04]  /*06a0*/  IMAD.HI.U32 R2, R3, R5, R2 ;  /* 0x0000000503027227 */ /* 0x000fc800078e0002 */
[----:B------:R-:W-:Y:S02]  /*06b0*/  IMAD.MOV R3, RZ, RZ, -R4 ;  /* 0x000000ffff037224 */ /* 0x000fe400078e0a04 */
[----:B------:R-:W-:Y:S01]  /*06c0*/  IMAD.HI.U32 R17, R2, R0, RZ ;  /* 0x0000000002117227 */ /* 0x000fe200078e00ff */
[----:B------:R-:W0:Y:S03]  /*06d0*/  I2F.RP R4, R15 ;  /* 0x0000000f00047306 */ /* 0x000e260000209400 */
[----:B------:R-:W-:-:S05]  /*06e0*/  IMAD R0, R17, R3, R0 ;  /* 0x0000000311007224 */ /* 0x000fca00078e0200 */
[----:B------:R-:W-:Y:S01]  /*06f0*/  ISETP.GT.U32.AND P1, PT, R7, R0, PT ;  /* 0x000000000700720c */ /* 0x000fe20003f24070 */
[----:B0-----:R-:W0:-:S12]  /*0700*/  MUFU.RCP R4, R4 ;  /* 0x0000000400047308 */ /* 0x001e180000001000 */
[----:B------:R-:W-:Y:S02]  /*0710*/  @!P1 IMAD.IADD R0, R0, 0x1, -R7 ;  /* 0x0000000100009824 */ /* 0x000fe400078e0a07 */
[----:B------:R-:W-:Y:S01]  /*0720*/  @!P1 VIADD R17, R17, 0x1 ;  /* 0x0000000111119836 */ /* 0x000fe20000000000 */
[----:B------:R-:W-:Y:S02]  /*0730*/  ISETP.NE.AND P1, PT, R9, RZ, PT ;  /* 0x000000ff0900720c */ /* 0x000fe40003f25270 */
[----:B------:R-:W-:Y:S02]  /*0740*/  ISETP.GE.U32.AND P0, PT, R0, R7, PT ;  /* 0x000000070000720c */ /* 0x000fe40003f06070 */
[----:B------:R-:W-:-:S04]  /*0750*/  LOP3.LUT R0, R8, R9, RZ, 0x3c, !PT ;  /* 0x0000000908007212 */ /* 0x000fc800078e3cff */
[----:B------:R-:W-:Y:S01]  /*0760*/  ISETP.GE.AND P2, PT, R0, RZ, PT ;  /* 0x000000ff0000720c */ /* 0x000fe20003f46270 */
[----:B0-----:R-:W-:Y:S01]  /*0770*/  VIADD R2, R4, 0xffffffe ;  /* 0x0ffffffe04027836 */ /* 0x001fe20000000000 */
[----:B------:R-:W-:-:S03]  /*0780*/  MOV R0, 0x400 ;  /* 0x0000040000007802 */ /* 0x000fc60000000f00 */
[----:B------:R0:W1:Y:S01]  /*0790*/  F2I.FTZ.U32.TRUNC.NTZ R3, R2 ;  /* 0x0000000200037305 */ /* 0x000062000021f000 */
[----:B------:R-:W-:Y:S01]  /*07a0*/  R2UR UR4, R0 ;  /* 0x00000000000472ca */ /* 0x000fe200000e0000 */
[----:B------:R-:W-:-:S06]  /*07b0*/  @P0 VIADD R17, R17, 0x1 ;  /* 0x0000000111110836 */ /* 0x000fcc0000000000 */
[----:B------:R-:W-:Y:S01]  /*07c0*/  @!P2 IMAD.MOV R17, RZ, RZ, -R17 ;  /* 0x000000ffff11a224 */ /* 0x000fe200078e0a11 */
[----:B------:R-:W-:Y:S01]  /*07d0*/  @!P1 LOP3.LUT R17, RZ, R9, RZ, 0x33, !PT ;  /* 0x00000009ff119212 */ /* 0x000fe200078e33ff */
[----:B0-----:R-:W-:-:S04]  /*07e0*/  IMAD.MOV.U32 R2, RZ, RZ, RZ ;  /* 0x000000ffff027224 */ /* 0x001fc800078e00ff */
[----:B------:R-:W-:Y:S01]  /*07f0*/  IMAD.MOV R0, RZ, RZ, -R17 ;  /* 0x000000ffff007224 */ /* 0x000fe200078e0a11 */
[----:B--2---:R-:W-:Y:S01]  /*0800*/  ULEA UR4, UR5, UR4, 0x18 ;  /* 0x0000000405047291 */ /* 0x004fe2000f8ec0ff */
[--C-:B-1----:R-:W-:Y:S02]  /*0810*/  IMAD.MOV R4, RZ, RZ, -R3.reuse ;  /* 0x000000ffff047224 */ /* 0x102fe400078e0a03 */
[----:B------:R-:W-:Y:S02]  /*0820*/  IMAD R0, R9, R0, R8 ;  /* 0x0000000009007224 */ /* 0x000fe400078e0208 */
[----:B------:R-:W-:Y:S01]  /*0830*/  IMAD R5, R4, R15, RZ ;  /* 0x0000000f04057224 */ /* 0x000fe200078e02ff */
[----:B------:R-:W0:Y:S01]  /*0840*/  I2F.RP R9, R11 ;  /* 0x0000000b00097306 */ /* 0x000e220000209400 */
[----:B------:R-:W-:Y:S02]  /*0850*/  IMAD.IADD R0, R6, 0x1, R0 ;  /* 0x0000000106007824 */ /* 0x000fe400078e0200 */
[----:B------:R-:W-:Y:S01]  /*0860*/  IMAD.HI.U32 R3, R3, R5, R2 ;  /* 0x0000000503037227 */ /* 0x000fe200078e0002 */
[----:B------:R-:W1:Y:S03]  /*0870*/  LDS R16, [UR4] ;  /* 0x00000004ff107984 */ /* 0x000e660008000800 */
[----:B------:R-:W-:Y:S01]  /*0880*/  IMAD.SHL.U32 R2, R0, 0x200, RZ ;  /* 0x0000020000027824 */ /* 0x000fe200078e00ff */
[----:B------:R-:W-:-:S04]  /*0890*/  LOP3.LUT R0, R81, 0x7f, RZ, 0xc0, !PT ;  /* 0x0000007f51007812 */ /* 0x000fc800078ec0ff */
[C---:B------:R-:W-:Y:S02]  /*08a0*/  LOP3.LUT R77, R2.reuse, 0x7f, R81, 0xf8, !PT ;  /* 0x0000007f024d7812 */ /* 0x040fe400078ef851 */
[----:B------:R-:W-:Y:S01]  /*08b0*/  LOP3.LUT R23, R2, 0x80, R0, 0xfe, !PT ;  /* 0x0000008002177812 */ /* 0x000fe200078efe00 */
[----:B0-----:R-:W0:Y:S01]  /*08c0*/  MUFU.RCP R9, R9 ;  /* 0x0000000900097308 */ /* 0x001e220000001000 */
[C---:B------:R-:W-:Y:S01]  /*08d0*/  LOP3.LUT R21, R77.reuse, 0x100, RZ, 0xfc, !PT ;  /* 0x000001004d157812 */ /* 0x040fe200078efcff */
[----:B------:R2:W-:Y:S01]  /*08e0*/  STL [R1+0xa58], R77 ;  /* 0x000a584d01007387 */ /* 0x0005e20000100800 */
[----:B------:R-:W-:Y:S02]  /*08f0*/  LOP3.LUT R19, R77, 0x180, RZ, 0xfc, !PT ;  /* 0x000001804d137812 */ /* 0x000fe400078efcff */
[----:B------:R-:W-:Y:S01]  /*0900*/  IABS R6, R77 ;  /* 0x0000004d00067213 */ /* 0x000fe20000000000 */
[----:B------:R2:W-:Y:S01]  /*0910*/  STL [R1+0xbe8], R23 ;  /* 0x000be81701007387 */ /* 0x0005e20000100800 */
[----:B------:R-:W-:-:S02]  /*0920*/  IABS R8, R23 ;  /* 0x0000001700087213 */ /* 0x000fc40000000000 */
[----:B------:R-:W-:Y:S01]  /*0930*/  IABS R10, R21 ;  /* 0x00000015000a7213 */ /* 0x000fe20000000000 */
[C---:B------:R-:W-:Y:S01]  /*0940*/  IMAD.HI.U32 R2, R3.reuse, R6, RZ ;  /* 0x0000000603027227 */ /* 0x040fe200078e00ff */
[----:B------:R-:W-:Y:S01]  /*0950*/  IABS R14, R19 ;  /* 0x00000013000e7213 */ /* 0x000fe20000000000 */
[----:B------:R2:W-:Y:S01]  /*0960*/  STL [R1+0xcf0], R21 ;  /* 0x000cf01501007387 */ /* 0x0005e20000100800 */
[----:B------:R-:W-:Y:S01]  /*0970*/  SHF.R.U32.HI R81, RZ, 0x5, R81 ;  /* 0x00000005ff517819 */ /* 0x000fe20000011651 */
[C---:B------:R-:W-:Y:S02]  /*0980*/  IMAD.HI.U32 R4, R3.reuse, R8, RZ ;  /* 0x0000000803047227 */ /* 0x040fe400078e00ff */
[----:B------:R2:W-:Y:S02]  /*0990*/  STL [R1+0xce8], R19 ;  /* 0x000ce81301007387 */ /* 0x0005e40000100800 */
[----:B------:R-:W-:-:S04]  /*09a0*/  IMAD.HI.U32 R5, R3, R10, RZ ;  /* 0x0000000a03057227 */ /* 0x000fc800078e00ff */
[----:B------:R-:W-:-:S04]  /*09b0*/  IMAD.HI.U32 R3, R3, R14, RZ ;  /* 0x0000000e03037227 */ /* 0x000fc800078e00ff */
[----:B------:R-:W-:Y:S02]  /*09c0*/  IMAD.MOV R2, RZ, RZ, -R2 ;  /* 0x000000ffff027224 */ /* 0x000fe400078e0a02 */
[----:B------:R-:W-:Y:S01]  /*09d0*/  IMAD.MOV R7, RZ, RZ, -R4 ;  /* 0x000000ffff077224 */ /* 0x000fe200078e0a04 */
[----:B-1----:R-:W-:Y:S01]  /*09e0*/  R2UR UR5, R16 ;  /* 0x00000000100572ca */ /* 0x002fe200000e0000 */
[----:B------:R-:W-:Y:S02]  /*09f0*/  IMAD.MOV R5, RZ, RZ, -R5 ;  /* 0x000000ffff057224 */ /* 0x000fe400078e0a05 */
[----:B------:R-:W-:Y:S02]  /*0a00*/  IMAD.MOV R3, RZ, RZ, -R3 ;  /* 0x000000ffff037224 */ /* 0x000fe400078e0a03 */
[C---:B------:R-:W-:Y:S02]  /*0a10*/  IMAD R4, R15.reuse, R2, R6 ;  /* 0x000000020f047224 */ /* 0x040fe400078e0206 */
[----:B------:R-:W-:-:S02]  /*0a20*/  IMAD R6, R15, R7, R8 ;  /* 0x000000070f067224 */ /* 0x000fc400078e0208 */
[C---:B------:R-:W-:Y:S01]  /*0a30*/  IMAD R7, R15.reuse, R5, R10 ;  /* 0x000000050f077224 */ /* 0x040fe200078e020a */
[----:B------:R-:W-:Y:S01]  /*0a40*/  BAR.SYNC.DEFER_BLOCKING 0x0 ;  /* 0x0000000000007b1d */ /* 0x000fe20000010000 */
[C---:B------:R-:W-:Y:S01]  /*0a50*/  IMAD R8, R15.reuse, R3, R14 ;  /* 0x000000030f087224 */ /* 0x040fe200078e020e */
[----:B------:R-:W-:Y:S01]  /*0a60*/  ISETP.GT.U32.AND P0, PT, R15, R4, PT ;  /* 0x000000040f00720c */ /* 0x000fe20003f04070 */
[----:B0-----:R-:W-:Y:S01]  /*0a70*/  VIADD R9, R9, 0xffffffe ;  /* 0x0ffffffe09097836 */ /* 0x001fe20000000000 */
[----:B------:R-:W-:Y:S01]  /*0a80*/  ISETP.GT.U32.AND P1, PT, R15, R6, PT ;  /* 0x000000060f00720c */ /* 0x000fe20003f24070 */
[----:B------:R-:W-:Y:S01]  /*0a90*/  IMAD.SHL.U32 R2, R81, 0x200000, RZ ;  /* 0x0020000051027824 */ /* 0x000fe200078e00ff */
[C---:B------:R-:W-:Y:S01]  /*0aa0*/  ISETP.GT.U32.AND P2, PT, R15.reuse, R7, PT ;  /* 0x000000070f00720c */ /* 0x040fe20003f44070 */
[----:B------:R2:W0:Y:S01]  /*0ab0*/  F2I.FTZ.U32.TRUNC.NTZ R3, R9 ;  /* 0x0000000900037305 */ /* 0x000422000021f000 */
[----:B------:R-:W1:Y:S01]  /*0ac0*/  S2R R10, SR_CgaCtaId ;  /* 0x00000000000a7919 */ /* 0x000e620000008800 */
[----:B------:R-:W-:-:S02]  /*0ad0*/  ISETP.GT.U32.AND P4, PT, R15, R8, PT ;  /* 0x000000080f00720c */ /* 0x000fc40003f84070 */
[----:B------:R-:W-:-:S04]  /*0ae0*/  LOP3.LUT R2, R2, 0x600000, RZ, 0xc0, !PT ;  /* 0x0060000002027812 */ /* 0x000fc800078ec0ff */
[--C-:B------:R-:W-:Y:S01]  /*0af0*/  @!P0 IMAD.IADD R4, R4, 0x1, -R15.reuse ;  /* 0x0000000104048824 */ /* 0x100fe200078e0a0f */
[----:B------:R-:W-:Y:S01]  /*0b00*/  R2UR UR6, R2 ;  /* 0x00000000020672ca */ /* 0x000fe200000e0000 */
[--C-:B------:R-:W-:Y:S02]  /*0b10*/  @!P1 IMAD.IADD R6, R6, 0x1, -R15.reuse ;  /* 0x0000000106069824 */ /* 0x100fe400078e0a0f */
[--C-:B------:R-:W-:Y:S01]  /*0b20*/  @!P2 IMAD.IADD R7, R7, 0x1, -R15.reuse ;  /* 0x000000010707a824 */ /* 0x100fe200078e0a0f */
[C---:B------:R-:W-:Y:S02]  /*0b30*/  ISETP.GT.U32.AND P1, PT, R15.reuse, R4, PT ;  /* 0x000000040f00720c */ /* 0x040fe40003f24070 */
[----:B------:R-:W-:Y:S01]  /*0b40*/  @!P4 IMAD.IADD R8, R8, 0x1, -R15 ;  /* 0x000000010808c824 */ /* 0x000fe200078e0a0f */
[C---:B------:R-:W-:Y:S02]  /*0b50*/  ISETP.GT.U32.AND P2, PT, R15.reuse, R6, PT ;  /* 0x000000060f00720c */ /* 0x040fe40003f44070 */
[----:B------:R-:W-:-:S02]  /*0b60*/  ISETP.GT.U32.AND P4, PT, R15, R7, PT ;  /* 0x000000070f00720c */ /* 0x000fc40003f84070 */
[----:B------:R-:W-:Y:S01]  /*0b70*/  ISETP.GT.U32.AND P5, PT, R15, R8, PT ;  /* 0x000000080f00720c */ /* 0x000fe20003fa4070 */
[----:B0-2---:R-:W-:-:S12]  /*0b80*/  @P3 BRA `(.L_x_5) ;  /* 0x0000000000183947 */ /* 0x005fd80003800000 */
[----:B------:R-:W-:Y:S01]  /*0b90*/  ELECT P0, URZ, PT ;  /* 0x0000000000ff782f */ /* 0x000fe20003800000 */
[----:B------:R-:W-:Y:S01]  /*0ba0*/  IMAD.MOV.U32 R5, RZ, RZ, 0x1 ;  /* 0x00000001ff057424 */ /* 0x000fe200078e00ff */
[----:B------:R-:W-:Y:S11]  /*0bb0*/  UVIRTCOUNT.DEALLOC.SMPOOL 0x80 ;  /* 0x000000800000784c */ /* 0x000ff60000000000 */
[----:B------:R-:W-:-:S04]  /*0bc0*/  @P0 MOV R9, 0x40 ;  /* 0x0000004000090802 */ /* 0x000fc80000000f00 */
[----:B-1----:R-:W-:-:S05]  /*0bd0*/  @P0 LEA R10, R10, R9, 0x18 ;  /* 0x000000090a0a0211 */ /* 0x002fca00078ec0ff */
[----:B------:R0:W-:Y:S02]  /*0be0*/  @P0 STS.U8 [R10], R5 ;  /* 0x000000050a000388 */ /* 0x0001e40000000000 */
.L_x_5:
[----:B------:R-:W-:Y:S01]  /*0bf0*/  STL [R1+0x3de0], R93 ;  /* 0x003de05d01007387 */ /* 0x000fe20000100800 */
[--C-:B------:R-:W-:Y:S01]  /*0c00*/  @!P1 IMAD.IADD R4, R4, 0x1, -R15.reuse ;  /* 0x0000000104049824 */ /* 0x100fe200078e0a0f */
[----:B------:R-:W-:Y:S01]  /*0c10*/  ISETP.GE.AND P1, PT, R77, RZ, PT ;  /* 0x000000ff4d00720c */ /* 0x000fe20003f26270 */
[----:B------:R-:W-:Y:S01]  /*0c20*/  UIADD3 UR6, UPT, UPT, UR5, UR6, URZ ;  /* 0x0000000605067290 */ /* 0x000fe2000fffe0ff */
[----:B------:R-:W-:Y:S01]  /*0c30*/  STL [R1+0x3ee0], R93 ;  /* 0x003ee05d01007387 */ /* 0x000fe20000100800 */
[--C-:B------:R-:W-:Y:S01]  /*0c40*/  @!P4 IMAD.IADD R7, R7, 0x1, -R15.reuse ;  /* 0x000000010707c824 */ /* 0x100fe200078e0a0f */
[----:B01----:R-:W0:Y:S01]  /*0c50*/  LDC R10, c[0x0][0x3a4] ;  /* 0x0000e900ff0a7b82 */ /* 0x003e220000000800 */
[----:B------:R-:W-:Y:S01]  /*0c60*/  ISETP.GE.AND P4, PT, R21, RZ, PT ;  /* 0x000000ff1500720c */ /* 0x000fe20003f86270 */
[----:B------:R-:W-:Y:S01]  /*0c70*/  STL [R1+0x3ee8], R93 ;  /* 0x003ee85d01007387 */ /* 0x000fe20000100800 */
[--C-:B------:R-:W-:Y:S01]  /*0c80*/  @!P2 IMAD.IADD R6, R6, 0x1, -R15.reuse ;  /* 0x000000010606a824 */ /* 0x100fe200078e0a0f */
[----:B------:R-:W-:Y:S01]  /*0c90*/  ISETP.GE.AND P2, PT, R23, RZ, PT ;  /* 0x000000ff1700720c */ /* 0x000fe20003f46270 */
[----:B------:R-:W-:Y:S01]  /*0ca0*/  @!P5 IMAD.IADD R8, R8, 0x1, -R15 ;  /* 0x000000010808d824 */ /* 0x000fe200078e0a0f */
[----:B------:R-:W-:Y:S01]  /*0cb0*/  STL [R1+0x3efc], R93 ;  /* 0x003efc5d01007387 */ /* 0x000fe20000100800 */
[----:B------:R-:W-:Y:S01]  /*0cc0*/  ISETP.GE.AND P5, PT, R19, RZ, PT ;  /* 0x000000ff1300720c */ /* 0x000fe20003fa6270 */
[----:B------:R-:W1:Y:S01]  /*0cd0*/  LDC R77, c[0x0][0x3a0] ;  /* 0x0000e800ff4d7b82 */ /* 0x000e620000000800 */
[----:B------:R-:W-:Y:S01]  /*0ce0*/  @!P1 IMAD.MOV R4, RZ, RZ, -R4 ;  /* 0x000000ffff049224 */ /* 0x000fe200078e0a04 */
[----:B------:R-:W-:Y:S01]  /*0cf0*/  STL [R1+0x3f10], R93 ;  /* 0x003f105d01007387 */ /* 0x000fe20000100800 */
[----:B------:R-:W-:Y:S01]  /*0d00*/  ISETP.NE.U32.AND P1, PT, R0, RZ, PT ;  /* 0x000000ff0000720c */ /* 0x000fe20003f25070 */
[----:B------:R-:W-:Y:S01]  /*0d10*/  IMAD.U32 R80, RZ, RZ, UR4 ;  /* 0x00000004ff507e24 */ /* 0x000fe2000f8e00ff */
[----:B------:R-:W-:Y:S01]  /*0d20*/  UMOV UR10, 0x1 ;  /* 0x00000001000a7882 */ /* 0x000fe20000000000 */
[----:B------:R-:W-:Y:S01]  /*0d30*/  STL [R1+0x3f24], R93 ;  /* 0x003f245d01007387 */ /* 0x000fe20000100800 */
[----:B------:R-:W-:Y:S01]  /*0d40*/  @!P4 IMAD.MOV R7, RZ, RZ, -R7 ;  /* 0x000000ffff07c224 */ /* 0x000fe200078e0a07 */
[----:B------:R-:W2:Y:S01]  /*0d50*/  LDC.64 R14, c[0x0][0x380] ;  /* 0x0000e000ff0e7b82 */ /* 0x000ea20000000a00 */
[----:B------:R-:W-:Y:S01]  /*0d60*/  VIADD R80, R80, 0x48000 ;  /* 0x0004800050507836 */ /* 0x000fe20000000000 */
[----:B------:R-:W-:Y:S01]  /*0d70*/  STL [R1+0x3f38], R93 ;  /* 0x003f385d01007387 */ /* 0x000fe20000100800 */
[----:B------:R-:W-:Y:S01]  /*0d80*/  ISETP.NE.AND P0, PT, R12, RZ, PT ;  /* 0x000000ff0c00720c */ /* 0x000fe20003f05270 */
[----:B------:R-:W-:Y:S01]  /*0d90*/  @!P2 IMAD.MOV R6, RZ, RZ, -R6 ;  /* 0x000000ffff06a224 */ /* 0x000fe200078e0a06 */
[----:B------:R-:W-:Y:S01]  /*0da0*/  LOP3.LUT R5, RZ, R12, RZ, 0x33, !PT ;  /* 0x0000000cff057212 */ /* 0x000fe200078e33ff */
[----:B------:R-:W-:Y:S01]  /*0db0*/  STL [R1+0x3f4c], R93 ;  /* 0x003f4c5d01007387 */ /* 0x000fe20000100800 */
[----:B------:R-:W-:Y:S01]  /*0dc0*/  R2UR UR7, R80 ;  /* 0x00000000500772ca */ /* 0x000fe200000e0000 */
[----:B------:R-:W-:Y:S01]  /*0dd0*/  VOTEU.ALL UP0, P1 ;  /* 0x0000000000ff7886 */ /* 0x000fe20000800000 */
[----:B------:R-:W-:Y:S01]  /*0de0*/  IMAD.MOV R2, RZ, RZ, -R3 ;  /* 0x000000ffff027224 */ /* 0x000fe200078e0a03 */
[----:B------:R-:W-:Y:S01]  /*0df0*/  STL [R1+0x3f60], R93 ;  /* 0x003f605d01007387 */ /* 0x000fe20000100800 */
[----:B------:R-:W-:Y:S01]  /*0e00*/  @!P5 IMAD.MOV R8, RZ, RZ, -R8 ;  /* 0x000000ffff08d224 */ /* 0x000fe200078e0a08 */
[----:B------:R-:W-:Y:S01]  /*0e10*/  SEL R23, R5, R7, !P0 ;  /* 0x0000000705177207 */ /* 0x000fe20004000000 */
[----:B------:R-:W-:Y:S01]  /*0e20*/  IMAD R9, R2, R11, RZ ;  /* 0x0000000b02097224 */ /* 0x000fe200078e02ff */
[----:B------:R-:W-:Y:S01]  /*0e30*/  STL [R1+0x3f74], R93 ;  /* 0x003f745d01007387 */ /* 0x000fe20000100800 */
[----:B------:R-:W-:-:S04]  /*0e40*/  @!UP0 UIADD3 UR12, UPT, UPT, -UR10, 0x100000, URZ ;  /* 0x001000000a0c8890 */ /* 0x000fc8000fffe1ff */
[----:B------:R-:W-:Y:S02]  /*0e50*/  @!UP0 USHF.L.U32 UR13, UR12, 0xb, URZ ;  /* 0x0000000b0c0d8899 */ /* 0x000fe400080006ff */
[----:B------:R-:W-:Y:S01]  /*0e60*/  @!UP0 USHF.L.U32 UR12, UR12, 0x1, URZ ;  /* 0x000000010c0c8899 */ /* 0x000fe200080006ff */
[----:B------:R-:W-:Y:S01]  /*0e70*/  VOTEU.ALL UP1, P1 ;  /* 0x0000000000ff7886 */ /* 0x000fe20000820000 */
[C---:B------:R-:W-:Y:S01]  /*0e80*/  SEL R19, R5.reuse, R4, !P0 ;  /* 0x0000000405137207 */ /* 0x040fe20004000000 */
[----:B------:R-:W-:Y:S01]  /*0e90*/  STL [R1+0x3f80], R93 ;  /* 0x003f805d01007387 */ /* 0x000fe20000100800 */
[C---:B------:R-:W-:Y:S01]  /*0ea0*/  SEL R21, R5.reuse, R6, !P0 ;  /* 0x0000000605157207 */ /* 0x040fe20004000000 */
[----:B------:R-:W-:Y:S01]  /*0eb0*/  IMAD.MOV.U32 R2, RZ, RZ, RZ ;  /* 0x000000ffff027224 */ /* 0x000fe200078e00ff */
[----:B------:R-:W-:Y:S01]  /*0ec0*/  SEL R5, R5, R8, !P0 ;  /* 0x0000000805057207 */ /* 0x000fe20004000000 */
[----:B------:R-:W-:Y:S01]  /*0ed0*/  STL [R1+0x3f8c], R93 ;  /* 0x003f8c5d01007387 */ /* 0x000fe20000100800 */
[-C--:B0-----:R-:W-:Y:S01]  /*0ee0*/  IMAD R8, R23, R10.reuse, RZ ;  /* 0x0000000a17087224 */ /* 0x081fe200078e02ff */
[----:B------:R-:W0:Y:S01]  /*0ef0*/  LDCU.64 UR8, c[0x0][0x358] ;  /* 0x00006b00ff0877ac */ /* 0x000e220008000a00 */
[----:B------:R-:W-:Y:S01]  /*0f00*/  IMAD.HI.U32 R12, R3, R9, R2 ;  /* 0x00000009030c7227 */ /* 0x000fe200078e0002 */
[----:B------:R-:W-:Y:S01]  /*0f10*/  STL [R1+0x3f94], R93 ;  /* 0x003f945d01007387 */ /* 0x000fe20000100800 */
[----:B------:R-:W-:Y:S01]  /*0f20*/  PRMT R18, RZ, 0x7610, R18 ;  /* 0x00007610ff127816 */ /* 0x000fe20000000012 */
[----:B------:R-:W3:Y:S01]  /*0f30*/  LDC R78, c[0x0][0x3a8] ;  /* 0x0000ea00ff4e7b82 */ /* 0x000ee20000000800 */
[-C--:B------:R-:W-:Y:S01]  /*0f40*/  IMAD R6, R19, R10.reuse, RZ ;  /* 0x0000000a13067224 */ /* 0x080fe200078e02ff */
[----:B------:R-:W-:Y:S01]  /*0f50*/  STL [R1+0x3fa8], R93 ;  /* 0x003fa85d01007387 */ /* 0x000fe20000100800 */
[----:B------:R-:W-:Y:S01]  /*0f60*/  IMAD R7, R21, R10, RZ ;  /* 0x0000000a15077224 */ /* 0x000fe200078e02ff */
[C---:B--2---:R-:W-:Y:S01]  /*0f70*/  IADD3 R4, P4, PT, R8.reuse, R14, RZ ;  /* 0x0000000e08047210 */ /* 0x044fe20007f9e0ff */
[----:B------:R-:W-:Y:S01]  /*0f80*/  IMAD R9, R5, R10, RZ ;  /* 0x0000000a05097224 */ /* 0x000fe200078e02ff */
[----:B------:R-:W-:Y:S01]  /*0f90*/  STL [R1+0x3fbc], R93 ;  /* 0x003fbc5d01007387 */ /* 0x000fe20000100800 */
[C---:B-1----:R-:W-:Y:S01]  /*0fa0*/  VIADD R10, R77.reuse, 0xffffffff ;  /* 0xffffffff4d0a7836 */ /* 0x042fe20000000000 */
[----:B------:R-:W-:Y:S01]  /*0fb0*/  LEA.HI.X.SX32 R8, R8, R15, 0x1, P4 ;  /* 0x0000000f08087211 */ /* 0x000fe200020f0eff */
[----:B------:R-:W-:Y:S01]  /*0fc0*/  VIADD R16, R77, 0xfffffffd ;  /* 0xfffffffd4d107836 */ /* 0x000fe20000000000 */
[----:B------:R-:W-:Y:S01]  /*0fd0*/  STL [R1+0x3fd0], R93 ;  /* 0x003fd05d01007387 */ /* 0x000fe20000100800 */
[----:B------:R-:W-:-:S02]  /*0fe0*/  IADD3 R2, P0, PT, R6, R14, RZ ;  /* 0x0000000e06027210 */ /* 0x000fc40007f1e0ff */
[----:B------:R-:W-:Y:S01]  /*0ff0*/  ISETP.GE.U32.AND P4, PT, R10, 0x7fffff00, PT ;  /* 0x7fffff000a00780c */ /* 0x000fe20003f86070 */
[----:B------:R-:W-:Y:S01]  /*1000*/  STL [R1+0x3fe4], R93 ;  /* 0x003fe45d01007387 */ /* 0x000fe20000100800 */
[-C--:B------:R-:W-:Y:S01]  /*1010*/  IADD3 R3, P2, PT, R7, R14.reuse, RZ ;  /* 0x0000000e07037210 */ /* 0x080fe20007f5e0ff */
[----:B------:R-:W-:Y:S01]  /*1020*/  VIADD R10, R77, 0xfffffffc ;  /* 0xfffffffc4d0a7836 */ /* 0x000fe20000000000 */
[----:B------:R-:W-:Y:S01]  /*1030*/  IADD3 R5, P5, PT, R9, R14, RZ ;  /* 0x0000000e09057210 */ /* 0x000fe20007fbe0ff */
[----:B------:R-:W-:Y:S01]  /*1040*/  STL [R1+0x3ff8], R93 ;  /* 0x003ff85d01007387 */ /* 0x000fe20000100800 */
[----:B------:R-:W-:Y:S01]  /*1050*/  VIADD R14, R77, 0xfffffffb ;  /* 0xfffffffb4d0e7836 */ /* 0x000fe20000000000 */
[-C--:B------:R-:W-:Y:S02]  /*1060*/  LEA.HI.X.SX32 R6, R6, R15.reuse, 0x1, P0 ;  /* 0x0000000f06067211 */ /* 0x080fe400000f0eff */
[----:B------:R-:W-:Y:S01]  /*1070*/  STL [R1+0x400c], R93 ;  /* 0x00400c5d01007387 */ /* 0x000fe20000100800 */
[----:B------:R-:W-:-:S02]  /*1080*/  LEA.HI.X.SX32 R7, R7, R15, 0x1, P2 ;  /* 0x0000000f07077211 */ /* 0x000fc400010f0eff */
[----:B------:R-:W-:Y:S01]  /*1090*/  LEA.HI.X.SX32 R9, R9, R15, 0x1, P5 ;  /* 0x0000000f09097211 */ /* 0x000fe200028f0eff */
[----:B------:R-:W-:Y:S01]  /*10a0*/  STL [R1+0x4018], R93 ;  /* 0x0040185d01007387 */ /* 0x000fe20000100800 */
[----:B------:R-:W-:Y:S01]  /*10b0*/  ISETP.GE.U32.AND P6, PT, R14, 0x7ffffefc, PT ;  /* 0x7ffffefc0e00780c */ /* 0x000fe20003fc6070 */
[----:B------:R-:W-:Y:S01]  /*10c0*/  @!P4 IMAD.MOV.U32 R14, RZ, RZ, R2 ;  /* 0x000000ffff0ec224 */ /* 0x000fe200078e0002 */
[----:B------:R-:W-:Y:S01]  /*10d0*/  ISETP.GE.U32.AND P2, PT, R16, 0x7ffffefe, PT ;  /* 0x7ffffefe1000780c */ /* 0x000fe20003f46070 */
[----:B------:R-:W-:Y:S01]  /*10e0*/  STL [R1+0x4024], R93 ;  /* 0x0040245d01007387 */ /* 0x000fe20000100800 */
[----:B------:R-:W-:Y:S01]  /*10f0*/  @!P4 IMAD.MOV.U32 R15, RZ, RZ, R6 ;  /* 0x000000ffff0fc224 */ /* 0x000fe200078e0006 */
[----:B------:R-:W-:Y:S02]  /*1100*/  ISETP.GE.U32.AND P5, PT, R10, 0x7ffffefd, PT ;  /* 0x7ffffefd0a00780c */ /* 0x000fe40003fa6070 */
[----:B------:R-:W-:Y:S04]  /*1110*/  STL [R1+0x402c], R93 ;  /* 0x00402c5d01007387 */ /* 0x000fe80000100800 */
[----:B------:R-:W-:Y:S04]  /*1120*/  STL [R1+0x4040], R93 ;  /* 0x0040405d01007387 */ /* 0x000fe80000100800 */
[----:B------:R-:W-:Y:S01]  /*1130*/  STL [R1+0x4054], R93 ;  /* 0x0040545d01007387 */ /* 0x000fe20000100800 */
[----:B------:R-:W-:Y:S03]  /*1140*/  STTM.x64 tmem[UR6], RZ ;  /* 0x000000ff000079ed */ /* 0x000fe60008340006 */
[----:B------:R-:W-:Y:S01]  /*1150*/  STL [R1+0x4060], R93 ;  /* 0x0040605d01007387 */ /* 0x000fe20000100800 */
[----:B------:R-:W-:Y:S03]  /*1160*/  STTM.x64 tmem[UR6+0x40], RZ ;  /* 0x000040ff000079ed */ /* 0x000fe60008340006 */
[----:B------:R-:W-:Y:S01]  /*1170*/  STL [R1+0x406c], R93 ;  /* 0x00406c5d01007387 */ /* 0x000fe20000100800 */
[----:B------:R-:W-:Y:S03]  /*1180*/  STTM.x64 tmem[UR6+0x80], RZ ;  /* 0x000080ff000079ed */ /* 0x000fe60008340006 */
[----:B------:R-:W-:Y:S01]  /*1190*/  STL [R1+0x4078], R93 ;  /* 0x0040785d01007387 */ /* 0x000fe20000100800 */
[----:B------:R-:W-:Y:S03]  /*11a0*/  STTM.x64 tmem[UR6+0xc0], RZ ;  /* 0x0000c0ff000079ed */ /* 0x000fe60008340006 */
[----:B------:R-:W-:Y:S01]  /*11b0*/  STL [R1+0x3ddc], R92 ;  /* 0x003ddc5c01007387 */ /* 0x000fe20000100800 */
[----:B------:R-:W1:Y:S03]  /*11c0*/  FENCE.VIEW.ASYNC.T ;  /* 0x00000000000073c6 */ /* 0x000e660000000200 */
[----:B------:R-:W-:Y:S01]  /*11d0*/  STL [R1+0x3edc], R92 ;  /* 0x003edc5c01007387 */ /* 0x000fe20000100800 */
[----:B-1----:R-:W-:Y:S06]  /*11e0*/  BAR.SYNC.DEFER_BLOCKING 0x0 ;  /* 0x0000000000007b1d */ /* 0x002fec0000010000 */
[----:B------:R-:W-:Y:S04]  /*11f0*/  STL [R1+0x3ee4], R92 ;  /* 0x003ee45c01007387 */ /* 0x000fe80000100800 */
[----:B------:R-:W-:Y:S04]  /*1200*/  STL [R1+0x3ef0], R92 ;  /* 0x003ef05c01007387 */ /* 0x000fe80000100800 */
[----:B------:R-:W-:Y:S04]  /*1210*/  STL [R1+0x3ef8], R92 ;  /* 0x003ef85c01007387 */ /* 0x000fe80000100800 */
[----:B------:R-:W-:Y:S04]  /*1220*/  STL [R1+0x3f04], R92 ;  /* 0x003f045c01007387 */ /* 0x000fe80000100800 */
[----:B------:R-:W-:Y:S04]  /*1230*/  STL [R1+0x3f0c], R92 ;  /* 0x003f0c5c01007387 */ /* 0x000fe80000100800 */
[----:B------:R-:W1:Y:S02]  /*1240*/  FENCE.VIEW.ASYNC.S ;  /* 0x00000000000073c6 */ /* 0x000e640000000000 */
[----:B-1----:R1:W2:Y:S02]  /*1250*/  @!UP1 SYNCS.EXCH.64 URZ, [UR7], UR12 ;  /* 0x0000000c07ff95b2 */ /* 0x0022a40008000100 */
[----:B------:R-:W-:Y:S04]  /*1260*/  STL [R1+0x3f18], R92 ;  /* 0x003f185c01007387 */ /* 0x000fe80000100800 */
        /* <DEDUP_REMOVED lines=35> */
[----:B------:R4:W-:Y:S01]  /*14a0*/  STL [R1+0x4084], R92 ;  /* 0x0040845c01007387 */ /* 0x0009e20000100800 */
[----:B------:R-:W-:-:S03]  /*14b0*/  PRMT R16, RZ, 0x7610, R16 ;  /* 0x00007610ff107816 */ /* 0x000fc60000000010 */
[----:B------:R-:W-:Y:S04]  /*14c0*/  STL [R1+0x3dd8], R91 ;  /* 0x003dd85b01007387 */ /* 0x000fe80000100800 */
[----:B------:R-:W-:Y:S01]  /*14d0*/  STL [R1+0x3df8], R91 ;  /* 0x003df85b01007387 */ /* 0x000fe20000100800 */
[----:B----4-:R-:W-:Y:S01]  /*14e0*/  PRMT R92, RZ, 0x7610, R92 ;  /* 0x00007610ff5c7816 */ /* 0x010fe2000000005c */
[----:B--2---:R-:W-:Y:S06]  /*14f0*/  BAR.SYNC.DEFER_BLOCKING 0x0 ;  /* 0x0000000000007b1d */ /* 0x004fec0000010000 */
[----:B------:R-:W-:Y:S04]  /*1500*/  STL [R1+0x3e10], R91 ;  /* 0x003e105b01007387 */ /* 0x000fe80000100800 */
[----:B------:R-:W-:Y:S04]  /*1510*/  STL [R1+0x3e24], R91 ;  /* 0x003e245b01007387 */ /* 0x000fe80000100800 */
[----:B------:R-:W-:Y:S04]  /*1520*/  STL [R1+0x3e3c], R91 ;  /* 0x003e3c5b01007387 */ /* 0x000fe80000100800 */
[----:B------:R-:W-:Y:S04]  /*1530*/  STL [R1+0x3e50], R91 ;  /* 0x003e505b01007387 */ /* 0x000fe80000100800 */
[----:B0-----:R0:W2:Y:S04]  /*1540*/  @!P4 LDG.E.U8 R92, desc[UR8][R14.64] ;  /* 0x000000080e5cc981 */ /* 0x0010a8000c1e1100 */
[----:B------:R-:W-:Y:S04]  /*1550*/  STL [R1+0x3e68], R91 ;  /* 0x003e685b01007387 */ /* 0x000fe80000100800 */
[----:B------:R-:W-:Y:S01]  /*1560*/  STL [R1+0x3e78], R91 ;  /* 0x003e785b01007387 */ /* 0x000fe20000100800 */
[----:B0-----:R-:W-:-:S02]  /*1570*/  @!P4 IMAD.MOV.U32 R14, RZ, RZ, R3 ;  /* 0x000000ffff0ec224 */ /* 0x001fc400078e0003 */
[----:B------:R-:W-:Y:S01]  /*1580*/  @!P4 IMAD.MOV.U32 R15, RZ, RZ, R7 ;  /* 0x000000ffff0fc224 */ /* 0x000fe200078e0007 */
[----:B------:R-:W-:Y:S04]  /*1590*/  STL [R1+0x3e84], R91 ;  /* 0x003e845b01007387 */ /* 0x000fe80000100800 */
[----:B------:R0:W4:Y:S04]  /*15a0*/  @!P4 LDG.E.U8 R18, desc[UR8][R14.64] ;  /* 0x000000080e12c981 */ /* 0x000128000c1e1100 */
[----:B------:R-:W-:Y:S04]  /*15b0*/  STL [R1+0x3e88], R91 ;  /* 0x003e885b01007387 */ /* 0x000fe80000100800 */
[----:B------:R-:W-:Y:S01]  /*15c0*/  STL [R1+0x3e90], R91 ;  /* 0x003e905b01007387 */ /* 0x000fe20000100800 */
[----:B0-----:R-:W-:-:S02]  /*15d0*/  @!P4 IMAD.MOV.U32 R14, RZ, RZ, R4 ;  /* 0x000000ffff0ec224 */ /* 0x001fc400078e0004 */
[----:B------:R-:W-:Y:S01]  /*15e0*/  @!P4 IMAD.MOV.U32 R15, RZ, RZ, R8 ;  /* 0x000000ffff0fc224 */ /* 0x000fe200078e0008 */
[----:B------:R-:W-:Y:S04]  /*15f0*/  STL [R1+0x3e94], R91 ;  /* 0x003e945b01007387 */ /* 0x000fe80000100800 */
[----:B------:R0:W2:Y:S04]  /*1600*/  @!P4 LDG.E.U8 R16, desc[UR8][R14.64] ;  /* 0x000000080e10c981 */ /* 0x0000a8000c1e1100 */
        /* <DEDUP_REMOVED lines=47> */
[----:B------:R0:W-:Y:S04]  /*1900*/  STL [R1+0x4080], R91 ;  /* 0x0040805b01007387 */ /* 0x0001e80000100800 */
        /* <DEDUP_REMOVED lines=119> */
[----:B------:R-:W-:Y:S01]  /*2080*/  STL [R1+0x32e8], R80 ;  /* 0x0032e85001007387 */ /* 0x000fe20000100800 */
[----:B---3--:R-:W-:-:S03]  /*2090*/  IMAD.SHL.U32 R10, R78, 0x2, RZ ;  /* 0x000000024e0a7824 */ /* 0x008fc600078e00ff */
[----:B------:R-:W-:Y:S04]  /*20a0*/  STL [R1+0x33d4], R80 ;  /* 0x0033d45001007387 */ /* 0x000fe80000100800 */
[----:B------:R-:W-:Y:S04]  /*20b0*/  STL [R1+0x3590], R80 ;  /* 0x0035905001007387 */ /* 0x000fe80000100800 */
[----:B------:R-:W-:Y:S01]  /*20c0*/  STL [R1+0x35b0], R80 ;  /* 0x0035b05001007387 */ /* 0x000fe20000100800 */
[----:B0-----:R-:W-:-:S03]  /*20d0*/  PRMT R91, RZ, 0x7610, R91 ;  /* 0x00007610ff5b7816 */ /* 0x001fc6000000005b */
[----:B------:R-:W-:Y:S01]  /*20e0*/  STL [R1+0x35d8], R80 ;  /* 0x0035d85001007387 */ /* 0x000fe20000100800 */
[----:B------:R-:W-:-:S03]  /*20f0*/  @!P4 IMAD.MOV.U32 R14, RZ, RZ, R5 ;  /* 0x000000ffff0ec224 */ /* 0x000fc600078e0005 */
[----:B------:R-:W-:Y:S01]  /*2100*/  STL [R1+0x3600], R80 ;  /* 0x0036005001007387 */ /* 0x000fe20000100800 */
[----:B------:R-:W-:-:S03]  /*2110*/  @!P4 IMAD.MOV.U32 R15, RZ, RZ, R9 ;  /* 0x000000ffff0fc224 */ /* 0x000fc600078e0009 */
[----:B------:R-:W-:Y:S01]  /*2120*/  STL [R1+0x3628], R80 ;  /* 0x0036285001007387 */ /* 0x000fe20000100800 */
[----:B------:R-:W-:-:S03]  /*2130*/  IADD3 R78, P0, PT, R10, R2, RZ ;  /* 0x000000020a4e7210 */ /* 0x000fc60007f1e0ff */
[----:B--2---:R-:W-:Y:S04]  /*2140*/  STL [R1+0x1ec], R16 ;  /* 0x0001ec1001007387 */ /* 0x004fe80000100800 */
[----:B----4-:R0:W-:Y:S04]  /*2150*/  STL [R1+0x1f0], R18 ;  /* 0x0001f01201007387 */ /* 0x0101e80000100800 */
[----:B------:R2:W3:Y:S01]  /*2160*/  @!P4 LDG.E.U8 R91, desc[UR8][R14.64] ;  /* 0x000000080e5bc981 */ /* 0x0004e2000c1e1100 */
[----:B0-----:R-:W-:-:S03]  /*2170*/  SHF.R.S32.HI R18, RZ, 0x1f, R10 ;  /* 0x0000001fff127819 */ /* 0x001fc6000001140a */
[----:B------:R0:W-:Y:S01]  /*2180*/  STL [R1+0xf1c], R78 ;  /* 0x000f1c4e01007387 */ /* 0x0001e20000100800 */
[----:B--2---:R-:W-:Y:S02]  /*2190*/  IMAD.MOV.U32 R15, RZ, RZ, R78 ;  /* 0x000000ffff0f7224 */ /* 0x004fe400078e004e */
[----:B------:R-:W-:Y:S01]  /*21a0*/  IMAD.X R14, R18, 0x1, R6, P0 ;  /* 0x00000001120e7824 */ /* 0x000fe200000e0606 */
[----:B0-----:R-:W-:-:S04]  /*21b0*/  IADD3 R78, P4, PT, R10, R3, RZ ;  /* 0x000000030a4e7210 */ /* 0x001fc80007f9e0ff */
[----:B------:R-:W-:Y:S01]  /*21c0*/  @!P2 LOP3.LUT R15, R15, R14, RZ, 0x3c, !PT ;  /* 0x0000000e0f0fa212 */ /* 0x000fe200078e3cff */
[----:B------:R-:W-:Y:S01]  /*21d0*/  STL [R1+0xf24], R78 ;  /* 0x000f244e01007387 */ /* 0x000fe20000100800 */
[----:B------:R-:W-:-:S03]  /*21e0*/  VIADD R16, R77, 0xfffffffa ;  /* 0xfffffffa4d107836 */ /* 0x000fc60000000000 */
[----:B------:R0:W-:Y:S01]  /*21f0*/  STL [R1+0xf18], R14 ;  /* 0x000f180e01007387 */ /* 0x0001e20000100800 */
[----:B------:R-:W-:Y:S02]  /*2200*/  PRMT R77, RZ, 0x7610, R77 ;  /* 0x00007610ff4d7816 */ /* 0x000fe4000000004d */
[----:B0-----:R-:W-:-:S04]  /*2210*/  @!P2 LOP3.LUT R14, R15, R14, RZ, 0x3c, !PT ;  /* 0x0000000e0f0ea212 */ /* 0x001fc800078e3cff */
[----:B------:R-:W-:-:S05]  /*2220*/  @!P2 LOP3.LUT R15, R15, R14, RZ, 0x3c, !PT ;  /* 0x0000000e0f0fa212 */ /* 0x000fca00078e3cff */
[----:B------:R0:W2:Y:S04]  /*2230*/  @!P2 LDG.E.U8 R77, desc[UR8][R14.64] ;  /* 0x000000080e4da981 */ /* 0x0000a8000c1e1100 */
[----:B------:R4:W-:Y:S01]  /*2240*/  STL [R1+0x1f4], R92 ;  /* 0x0001f45c01007387 */ /* 0x0009e20000100800 */
[----:B------:R-:W-:Y:S01]  /*2250*/  PRMT R93, RZ, 0x7610, R93 ;  /* 0x00007610ff5d7816 */ /* 0x000fe2000000005d */
[----:B0-----:R-:W-:Y:S01]  /*2260*/  @!P2 IMAD.MOV.U32 R14, RZ, RZ, R78 ;  /* 0x000000ffff0ea224 */ /* 0x001fe200078e004e */
[----:B------:R-:W-:Y:S01]  /*2270*/  ISETP.GE.U32.AND P0, PT, R16, 0x7ffffefb, PT ;  /* 0x7ffffefb1000780c */ /* 0x000fe20003f06070 */
[----:B------:R-:W0:Y:S01]  /*2280*/  LDC R78, c[0x0][0x3a8] ;  /* 0x0000ea00ff4e7b82 */ /* 0x000e220000000800 */
[----:B----4-:R-:W-:-:S04]  /*2290*/  IMAD.X R92, R18, 0x1, R7, P4 ;  /* 0x00000001125c7824 */ /* 0x010fc800020e0607 */
[----:B------:R-:W-:-:S05]  /*22a0*/  @!P2 IMAD.MOV.U32 R15, RZ, RZ, R92 ;  /* 0x000000ffff0fa224 */ /* 0x000fca00078e005c */
[----:B------:R4:W4:Y:S04]  /*22b0*/  @!P2 LDG.E.U8 R93, desc[UR8][R14.64] ;  /* 0x000000080e5da981 */ /* 0x000928000c1e1100 */
[----:B---3--:R3:W-:Y:S04]  /*22c0*/  STL [R1+0x1e8], R91 ;  /* 0x0001e85b01007387 */ /* 0x0087e80000100800 */
[----:B------:R0:W-:Y:S01]  /*22d0*/  STL [R1+0xf20], R92 ;  /* 0x000f205c01007387 */ /* 0x0001e20000100800 */
[----:B---3--:R-:W-:-:S05]  /*22e0*/  IADD3 R91, P4, PT, R10, R4, RZ ;  /* 0x000000040a5b7210 */ /* 0x008fca0007f9e0ff */
[----:B------:R-:W-:Y:S04]  /*22f0*/  STL [R1+0xf2c], R91 ;  /* 0x000f2c5b01007387 */ /* 0x000fe80000100800 */
[----:B--2---:R2:W-:Y:S04]  /*2300*/  STL [R1+0xd98], R77 ;  /* 0x000d984d01007387 */ /* 0x0045e80000100800 */
[----:B0-----:R-:W3:Y:S01]  /*2310*/  LDL.LU R92, [R1+0x4084] ;  /* 0x00408400015c7983 */ /* 0x001ee20000300800 */
[----:B------:R-:W-:Y:S01]  /*2320*/  PRMT R16, RZ, 0x7610, R16 ;  /* 0x00007610ff107816 */ /* 0x000fe20000000010 */
[----:B----4-:R-:W-:-:S02]  /*2330*/  @!P2 IMAD.MOV.U32 R14, RZ, RZ, R91 ;  /* 0x000000ffff0ea224 */ /* 0x010fc400078e005b */
[----:B--2---:R-:W-:-:S04]  /*2340*/  IMAD.X R77, R18, 0x1, R8, P4 ;  /* 0x00000001124d7824 */ /* 0x004fc800020e0608 */
[----:B------:R-:W-:-:S05]  /*2350*/  @!P2 IMAD.MOV.U32 R15, RZ, RZ, R77 ;  /* 0x000000ffff0fa224 */ /* 0x000fca00078e004d */
[----:B------:R0:W2:Y:S04]  /*2360*/  @!P2 LDG.E.U8 R16, desc[UR8][R14.64] ;  /* 0x000000080e10a981 */ /* 0x0000a8000c1e1100 */
[----:B------:R4:W-:Y:S02]  /*2370*/  STL [R1+0xd94], R93 ;  /* 0x000d945d01007387 */ /* 0x0009e40000100800 */
[----:B----4-:R-:W-:-:S05]  /*2380*/  IADD3 R93, P4, PT, R10, R5, RZ ;  /* 0x000000050a5d7210 */ /* 0x010fca0007f9e0ff */
[----:B0-----:R-:W-:Y:S02]  /*2390*/  IMAD.X R15, R18, 0x1, R9, P4 ;  /* 0x00000001120f7824 */ /* 0x001fe400020e0609 */
[----:B------:R-:W-:Y:S01]  /*23a0*/  @!P2 IMAD.MOV.U32 R14, RZ, RZ, R93 ;  /* 0x000000ffff0ea224 */ /* 0x000fe200078e005d */
[----:B---3--:R-:W-:-:S06]  /*23b0*/  PRMT R92, RZ, 0x7610, R92 ;  /* 0x00007610ff5c7816 */ /* 0x008fcc000000005c */
[----:B------:R0:W3:Y:S01]  /*23c0*/  @!P2 LDG.E.U8 R92, desc[UR8][R14.64] ;  /* 0x000000080e5ca981 */ /* 0x0000e2000c1e1100 */
[----:B------:R-:W-:-:S03]  /*23d0*/  IMAD R10, R78, 0x3, RZ ;  /* 0x000000034e0a7824 */ /* 0x000fc600078e02ff */
[----:B------:R4:W-:Y:S02]  /*23e0*/  STL [R1+0xf28], R77 ;  /* 0x000f284d01007387 */ /* 0x0009e40000100800 */
[----:B------:R-:W-:Y:S02]  /*23f0*/  SHF.R.S32.HI R18, RZ, 0x1f, R10 ;  /* 0x0000001fff127819 */ /* 0x000fe4000001140a */
[----:B------:R-:W-:Y:S01]  /*2400*/  IADD3 R91, P4, PT, R10, R2, RZ ;  /* 0x000000020a5b7210 */ /* 0x000fe20007f9e0ff */
[----:B------:R-:W-:Y:S04]  /*2410*/  STL [R1+0xf34], R93 ;  /* 0x000f345d01007387 */ /* 0x000fe80000100800 */
[----:B--2---:R-:W-:Y:S01]  /*2420*/  STL [R1+0xd90], R16 ;  /* 0x000d901001007387 */ /* 0x004fe20000100800 */
[----:B0-----:R-:W-:Y:S01]  /*2430*/  IMAD.X R14, R18, 0x1, R6, P4 ;  /* 0x00000001120e7824 */ /* 0x001fe200020e0606 */
[----:B------:R-:W-:Y:S01]  /*2440*/  PRMT R78, RZ, 0x7610, R78 ;  /* 0x00007610ff4e7816 */ /* 0x000fe2000000004e */
[----:B----4-:R-:W0:Y:S01]  /*2450*/  LDC R77, c[0x0][0x3a0] ;  /* 0x0000e800ff4d7b82 */ /* 0x010e220000000800 */
[----:B------:R2:W-:Y:S04]  /*2460*/  STL [R1+0xf30], R15 ;  /* 0x000f300f01007387 */ /* 0x0005e80000100800 */
[----:B------:R-:W-:Y:S01]  /*2470*/  STL [R1+0xf3c], R91 ;  /* 0x000f3c5b01007387 */ /* 0x000fe20000100800 */
[----:B--2---:R-:W-:-:S05]  /*2480*/  IMAD.MOV.U32 R15, RZ, RZ, R91 ;  /* 0x000000ffff0f7224 */ /* 0x004fca00078e005b */
[----:B------:R-:W-:Y:S01]  /*2490*/  @!P5 LOP3.LUT R15, R15, R14, RZ, 0x3c, !PT ;  /* 0x0000000e0f0fd212 */ /* 0x000fe200078e3cff */
[----:B---3--:R2:W-:Y:S02]  /*24a0*/  STL [R1+0xd8c], R92 ;  /* 0x000d8c5c01007387 */ /* 0x0085e40000100800 */
[----:B--2---:R-:W-:-:S05]  /*24b0*/  IADD3 R92, P2, PT, R10, R3, RZ ;  /* 0x000000030a5c7210 */ /* 0x004fca0007f5e0ff */
[----:B------:R-:W-:Y:S04]  /*24c0*/  STL [R1+0xf44], R92 ;  /* 0x000f445c01007387 */ /* 0x000fe80000100800 */
[----:B------:R2:W-:Y:S02]  /*24d0*/  STL [R1+0xf38], R14 ;  /* 0x000f380e01007387 */ /* 0x0005e40000100800 */
[----:B--2---:R-:W-:-:S04]  /*24e0*/  @!P5 LOP3.LUT R14, R15, R14, RZ, 0x3c, !PT ;  /* 0x0000000e0f0ed212 */ /* 0x004fc800078e3cff */
[----:B------:R-:W-:-:S05]  /*24f0*/  @!P5 LOP3.LUT R15, R15, R14, RZ, 0x3c, !PT ;  /* 0x0000000e0f0fd212 */ /* 0x000fca00078e3cff */
[----:B------:R2:W3:Y:S01]  /*2500*/  @!P5 LDG.E.U8 R78, desc[UR8][R14.64] ;  /* 0x000000080e4ed981 */ /* 0x0004e2000c1e1100 */
[----:B------:R-:W-:Y:S02]  /*2510*/  IMAD.X R91, R18, 0x1, R7, P2 ;  /* 0x00000001125b7824 */ /* 0x000fe400010e0607 */
[----:B0-----:R-:W-:Y:S01]  /*2520*/  VIADD R16, R77, 0xfffffff9 ;  /* 0xfffffff94d107836 */ /* 0x001fe20000000000 */
[----:B------:R-:W-:Y:S01]  /*2530*/  PRMT R77, RZ, 0x7610, R77 ;  /* 0x00007610ff4d7816 */ /* 0x000fe2000000004d */
[----:B--2---:R-:W-:Y:S02]  /*2540*/  @!P5 IMAD.MOV.U32 R14, RZ, RZ, R92 ;  /* 0x000000ffff0ed224 */ /* 0x004fe400078e005c */
[----:B------:R-:W-:-:S05]  /*2550*/  @!P5 IMAD.MOV.U32 R15, RZ, RZ, R91 ;  /* 0x000000ffff0fd224 */ /* 0x000fca00078e005b */
[----:B------:R0:W2:Y:S01]  /*2560*/  @!P5 LDG.E.U8 R77, desc[UR8][R14.64] ;  /* 0x000000080e4dd981 */ /* 0x0000a2000c1e1100 */
[----:B------:R-:W-:-:S03]  /*2570*/  IADD3 R93, P2, PT, R10, R4, RZ ;  /* 0x000000040a5d7210 */ /* 0x000fc60007f5e0ff */
[----:B------:R4:W-:Y:S04]  /*2580*/  STL [R1+0xf40], R91 ;  /* 0x000f405b01007387 */ /* 0x0009e80000100800 */
[----:B------:R-:W-:Y:S01]  /*2590*/  STL [R1+0xf4c], R93 ;  /* 0x000f4c5d01007387 */ /* 0x000fe20000100800 */
[----:B------:R-:W-:Y:S01]  /*25a0*/  ISETP.GE.U32.AND P4, PT, R16, 0x7ffffefa, PT ;  /* 0x7ffffefa1000780c */ /* 0x000fe20003f86070 */
[----:B0-----:R-:W-:Y:S01]  /*25b0*/  @!P5 IMAD.MOV.U32 R14, RZ, RZ, R93 ;  /* 0x000000ffff0ed224 */ /* 0x001fe200078e005d */
[----:B------:R-:W-:Y:S01]  /*25c0*/  PRMT R16, RZ, 0x7610, R16 ;  /* 0x00007610ff107816 */ /* 0x000fe20000000010 */
[----:B---3--:R0:W-:Y:S04]  /*25d0*/  STL [R1+0xdb0], R78 ;  /* 0x000db04e01007387 */ /* 0x0081e80000100800 */
[----:B----4-:R-:W3:Y:S04]  /*25e0*/  LDL.LU R91, [R1+0x4080] ;  /* 0x00408000015b7983 */ /* 0x010ee80000300800 */
[----:B------:R-:W4:Y:S01]  /*25f0*/  LDL.LU R92, [R1+0x407c] ;  /* 0x00407c00015c7983 */ /* 0x000f220000300800 */
[----:B0-----:R-:W-:-:S04]  /*2600*/  IMAD.X R78, R18, 0x1, R8, P2 ;  /* 0x00000001124e7824 */ /* 0x001fc800010e0608 */
[----:B------:R-:W-:-:S05]  /*2610*/  @!P5 IMAD.MOV.U32 R15, RZ, RZ, R78 ;  /* 0x000000ffff0fd224 */ /* 0x000fca00078e004e */
[----:B------:R0:W3:Y:S04]  /*2620*/  @!P5 LDG.E.U8 R16, desc[UR8][R14.64] ;  /* 0x000000080e10d981 */ /* 0x0000e8000c1e1100 */
[----:B--2---:R2:W-:Y:S04]  /*2630*/  STL [R1+0xdac], R77 ;  /* 0x000dac4d01007387 */ /* 0x0045e80000100800 */
[----:B------:R0:W-:Y:S01]  /*2640*/  STL [R1+0xf48], R78 ;  /* 0x000f484e01007387 */ /* 0x0001e20000100800 */
[----:B------:R-:W-:Y:S01]  /*2650*/  IADD3 R10, P2, PT, R10, R5, RZ ;  /* 0x000000050a0a7210 */ /* 0x000fe20007f5e0ff */
[----:B--2---:R-:W2:Y:S08]  /*2660*/  LDC R77, c[0x0][0x3a0] ;  /* 0x0000e800ff4d7b82 */ /* 0x004eb00000000800 */
[----:B0-----:R-:W0:Y:S01]  /*2670*/  LDC R78, c[0x0][0x3a8] ;  /* 0x0000ea00ff4e7b82 */ /* 0x001e220000000800 */
[----:B------:R-:W-:-:S02]  /*2680*/  IMAD.MOV.U32 R15, RZ, RZ, R10 ;  /* 0x000000ffff0f7224 */ /* 0x000fc400078e000a */
[----:B------:R-:W-:Y:S01]  /*2690*/  IMAD.X R14, R18, 0x1, R9, P2 ;  /* 0x00000001120e7824 */ /* 0x000fe200010e0609 */
[----:B------:R0:W-:Y:S04]  /*26a0*/  STL [R1+0xf54], R10 ;  /* 0x000f540a01007387 */ /* 0x0001e80000100800 */
[-C--:B------:R-:W-:Y:S01]  /*26b0*/  @!P5 LOP3.LUT R15, R15, R14.reuse, RZ, 0x3c, !PT ;  /* 0x0000000e0f0fd212 */ /* 0x080fe200078e3cff */
[----:B0-----:R-:W-:Y:S01]  /*26c0*/  IMAD.SHL.U32 R10, R78, 0x4, RZ ;  /* 0x000000044e0a7824 */ /* 0x001fe200078e00ff */
[----:B------:R-:W-:Y:S01]  /*26d0*/  PRMT R78, RZ, 0x7610, R78 ;  /* 0x00007610ff4e7816 */ /* 0x000fe2000000004e */
[----:B---3--:R-:W-:Y:S04]  /*26e0*/  STL [R1+0xda8], R16 ;  /* 0x000da81001007387 */ /* 0x008fe80000100800 */
[----:B------:R0:W-:Y:S02]  /*26f0*/  STL [R1+0xf50], R14 ;  /* 0x000f500e01007387 */ /* 0x0001e40000100800 */
[----:B0-----:R-:W-:-:S04]  /*2700*/  @!P5 LOP3.LUT R14, R15, R14, RZ, 0x3c, !PT ;  /* 0x0000000e0f0ed212 */ /* 0x001fc800078e3cff */
[----:B------:R-:W-:-:S05]  /*2710*/  @!P5 LOP3.LUT R15, R15, R14, RZ, 0x3c, !PT ;  /* 0x0000000e0f0fd212 */ /* 0x000fca00078e3cff */
[----:B------:R0:W3:Y:S01]  /*2720*/  @!P5 LDG.E.U8 R78, desc[UR8][R14.64] ;  /* 0x000000080e4ed981 */ /* 0x0000e2000c1e1100 */
[----:B------:R-:W-:Y:S02]  /*2730*/  SHF.R.S32.HI R18, RZ, 0x1f, R10 ;  /* 0x0000001fff127819 */ /* 0x000fe4000001140a */
[----:B------:R-:W-:-:S05]  /*2740*/  IADD3 R93, P2, PT, R10, R2, RZ ;  /* 0x000000020a5d7210 */ /* 0x000fca0007f5e0ff */
[----:B------:R-:W-:Y:S01]  /*2750*/  STL [R1+0xf5c], R93 ;  /* 0x000f5c5d01007387 */ /* 0x000fe20000100800 */
[----:B0-----:R-:W-:Y:S02]  /*2760*/  IMAD.MOV.U32 R15, RZ, RZ, R93 ;  /* 0x000000ffff0f7224 */ /* 0x001fe400078e005d */
[----:B------:R-:W-:-:S05]  /*2770*/  IMAD.X R14, R18, 0x1, R6, P2 ;  /* 0x00000001120e7824 */ /* 0x000fca00010e0606 */
[----:B------:R-:W-:Y:S02]  /*2780*/  @!P6 LOP3.LUT R15, R15, R14, RZ, 0x3c, !PT ;  /* 0x0000000e0f0fe212 */ /* 0x000fe400078e3cff */
[----:B----4-:R-:W-:Y:S01]  /*2790*/  PRMT R92, RZ, 0x7610, R92 ;  /* 0x00007610ff5c7816 */ /* 0x010fe2000000005c */
[----:B---3--:R0:W-:Y:S02]  /*27a0*/  STL [R1+0xda4], R78 ;  /* 0x000da44e01007387 */ /* 0x0081e40000100800 */
[----:B0-----:R-:W-:-:S05]  /*27b0*/  IADD3 R78, P5, PT, R10, R3, RZ ;  /* 0x000000030a4e7210 */ /* 0x001fca0007fbe0ff */
[----:B------:R-:W-:Y:S04]  /*27c0*/  STL [R1+0xf64], R78 ;  /* 0x000f644e01007387 */ /* 0x000fe80000100800 */
[----:B------:R0:W-:Y:S02]  /*27d0*/  STL [R1+0xf58], R14 ;  /* 0x000f580e01007387 */ /* 0x0001e40000100800 */
[----:B0-----:R-:W-:-:S04]  /*27e0*/  @!P6 LOP3.LUT R14, R15, R14, RZ, 0x3c, !PT ;  /* 0x0000000e0f0ee212 */ /* 0x001fc800078e3cff */
[----:B------:R-:W-:-:S05]  /*27f0*/  @!P6 LOP3.LUT R15, R15, R14, RZ, 0x3c, !PT ;  /* 0x0000000e0f0fe212 */ /* 0x000fca00078e3cff */
[----:B------:R0:W3:Y:S01]  /*2800*/  @!P6 LDG.E.U8 R92, desc[UR8][R14.64] ;  /* 0x000000080e5ce981 */ /* 0x0000e2000c1e1100 */
[----:B--2---:R-:W-:Y:S02]  /*2810*/  VIADD R16, R77, 0xfffffff8 ;  /* 0xfffffff84d107836 */ /* 0x004fe40000000000 */
[----:B------:R-:W-:-:S03]  /*2820*/  IMAD.X R93, R18, 0x1, R7, P5 ;  /* 0x00000001125d7824 */ /* 0x000fc600028e0607 */
[----:B------:R-:W-:Y:S02]  /*2830*/  ISETP.GE.U32.AND P2, PT, R16, 0x7ffffef9, PT ;  /* 0x7ffffef91000780c */ /* 0x000fe40003f46070 */
[----:B------:R-:W-:Y:S01]  /*2840*/  PRMT R16, RZ, 0x7610, R16 ;  /* 0x00007610ff107816 */ /* 0x000fe20000000010 */
[----:B0-----:R-:W-:Y:S02]  /*2850*/  @!P6 IMAD.MOV.U32 R14, RZ, RZ, R78 ;  /* 0x000000ffff0ee224 */ /* 0x001fe400078e004e */
[----:B------:R-:W-:Y:S01]  /*2860*/  @!P6 IMAD.MOV.U32 R15, RZ, RZ, R93 ;  /* 0x000000ffff0fe224 */ /* 0x000fe200078e005d */
[----:B------:R-:W-:Y:S01]  /*2870*/  IADD3 R77, P5, PT, R10, R4, RZ ;  /* 0x000000040a4d7210 */ /* 0x000fe20007fbe0ff */
[----:B------:R-:W-:Y:S01]  /*2880*/  STL [R1+0xf60], R93 ;  /* 0x000f605d01007387 */ /* 0x000fe20000100800 */
[----:B------:R-:W-:Y:S01]  /*2890*/  PRMT R90, RZ, 0x7610, R90 ;  /* 0x00007610ff5a7816 */ /* 0x000fe2000000005a */
[----:B------:R-:W0:Y:S02]  /*28a0*/  LDC R78, c[0x0][0x3a8] ;  /* 0x0000ea00ff4e7b82 */ /* 0x000e240000000800 */
[----:B------:R2:W4:Y:S04]  /*28b0*/  @!P6 LDG.E.U8 R16, desc[UR8][R14.64] ;  /* 0x000000080e10e981 */ /* 0x000528000c1e1100 */
[----:B------:R1:W-:Y:S01]  /*28c0*/  STL [R1+0xf6c], R77 ;  /* 0x000f6c4d01007387 */ /* 0x0003e20000100800 */
[----:B--2---:R-:W-:-:S02]  /*28d0*/  @!P6 IMAD.MOV.U32 R14, RZ, RZ, R77 ;  /* 0x000000ffff0ee224 */ /* 0x004fc400078e004d */
[----:B-1----:R-:W1:Y:S01]  /*28e0*/  LDC R77, c[0x0][0x3a0] ;  /* 0x0000e800ff4d7b82 */ /* 0x002e620000000800 */
[----:B---3--:R2:W-:Y:S04]  /*28f0*/  STL [R1+0xda0], R92 ;  /* 0x000da05c01007387 */ /* 0x0085e80000100800 */
[----:B------:R-:W3:Y:S01]  /*2900*/  LDL.LU R93, [R1+0x4078] ;  /* 0x00407800015d7983 */ /* 0x000ee20000300800 */
[----:B--2---:R-:W-:-:S04]  /*2910*/  IMAD.X R92, R18, 0x1, R8, P5 ;  /* 0x00000001125c7824 */ /* 0x004fc800028e0608 */
[----:B------:R-:W-:-:S05]  /*2920*/  @!P6 IMAD.MOV.U32 R15, RZ, RZ, R92 ;  /* 0x000000ffff0fe224 */ /* 0x000fca00078e005c */
[----:B------:R2:W3:Y:S04]  /*2930*/  @!P6 LDG.E.U8 R90, desc[UR8][R14.64] ;  /* 0x000000080e5ae981 */ /* 0x0004e8000c1e1100 */
[----:B----4-:R4:W-:Y:S02]  /*2940*/  STL [R1+0xd9c], R16 ;  /* 0x000d9c1001007387 */ /* 0x0109e40000100800 */
[----:B----4-:R-:W-:-:S05]  /*2950*/  IADD3 R16, P5, PT, R10, R5, RZ ;  /* 0x000000050a107210 */ /* 0x010fca0007fbe0ff */
[----:B--2---:R-:W-:Y:S02]  /*2960*/  IMAD.MOV.U32 R15, RZ, RZ, R16 ;  /* 0x000000ffff0f7224 */ /* 0x004fe400078e0010 */
[----:B------:R-:W-:Y:S01]  /*2970*/  IMAD.X R14, R18, 0x1, R9, P5 ;  /* 0x00000001120e7824 */ /* 0x000fe200028e0609 */
[----:B------:R2:W-:Y:S04]  /*2980*/  STL [R1+0xf68], R92 ;  /* 0x000f685c01007387 */ /* 0x0005e80000100800 */
[----:B------:R-:W-:Y:S01]  /*2990*/  @!P6 LOP3.LUT R15, R15, R14, RZ, 0x3c, !PT ;  /* 0x0000000e0f0fe212 */ /* 0x000fe200078e3cff */
[----:B0-----:R-:W-:Y:S01]  /*29a0*/  IMAD R10, R78, 0x5, RZ ;  /* 0x000000054e0a7824 */ /* 0x001fe200078e02ff */
[----:B--2---:R-:W2:Y:S04]  /*29b0*/  LDL.LU R92, [R1+0x4074] ;  /* 0x00407400015c7983 */ /* 0x004ea80000300800 */
[----:B------:R-:W-:Y:S04]  /*29c0*/  STL [R1+0xf74], R16 ;  /* 0x000f741001007387 */ /* 0x000fe80000100800 */
[----:B------:R0:W-:Y:S01]  /*29d0*/  STL [R1+0xf70], R14 ;  /* 0x000f700e01007387 */ /* 0x0001e20000100800 */
[----:B------:R-:W-:-:S02]  /*29e0*/  SHF.R.S32.HI R18, RZ, 0x1f, R10 ;  /* 0x0000001fff127819 */ /* 0x000fc4000001140a */
[----:B0-----:R-:W-:-:S04]  /*29f0*/  @!P6 LOP3.LUT R14, R15, R14, RZ, 0x3c, !PT ;  /* 0x0000000e0f0ee212 */ /* 0x001fc800078e3cff */
[----:B------:R-:W-:Y:S02]  /*2a00*/  @!P6 LOP3.LUT R15, R15, R14, RZ, 0x3c, !PT ;  /* 0x0000000e0f0fe212 */ /* 0x000fe400078e3cff */
[----:B------:R-:W-:Y:S02]  /*2a10*/  PRMT R78, RZ, 0x7610, R78 ;  /* 0x00007610ff4e7816 */ /* 0x000fe4000000004e */
[----:B---3--:R-:W-:-:S06]  /*2a20*/  PRMT R93, RZ, 0x7610, R93 ;  /* 0x00007610ff5d7816 */ /* 0x008fcc000000005d */
[----:B------:R0:W3:Y:S04]  /*2a30*/  @!P6 LDG.E.U8 R93, desc[UR8][R14.64] ;  /* 0x000000080e5de981 */ /* 0x0000e8000c1e1100 */
[----:B------:R4:W-:Y:S02]  /*2a40*/  STL [R1+0xd88], R90 ;  /* 0x000d885a01007387 */ /* 0x0009e40000100800 */
[----:B----4-:R-:W-:-:S05]  /*2a50*/  IADD3 R90, P5, PT, R10, R2, RZ ;  /* 0x000000020a5a7210 */ /* 0x010fca0007fbe0ff */
[----:B0-----:R-:W-:Y:S01]  /*2a60*/  IMAD.MOV.U32 R15, RZ, RZ, R90 ;  /* 0x000000ffff0f7224 */ /* 0x001fe200078e005a */
[----:B------:R0:W-:Y:S01]  /*2a70*/  STL [R1+0xf7c], R90 ;  /* 0x000f7c5a01007387 */ /* 0x0001e20000100800 */
[----:B------:R-:W-:-:S05]  /*2a80*/  IMAD.X R14, R18, 0x1, R6, P5 ;  /* 0x00000001120e7824 */ /* 0x000fca00028e0606 */
[----:B------:R-:W-:Y:S02]  /*2a90*/  @!P0 LOP3.LUT R15, R15, R14, RZ, 0x3c, !PT ;  /* 0x0000000e0f0f8212 */ /* 0x000fe400078e3cff */
[----:B0-----:R-:W-:-:S05]  /*2aa0*/  IADD3 R90, P6, PT, R10, R3, RZ ;  /* 0x000000030a5a7210 */ /* 0x001fca0007fde0ff */
[----:B------:R-:W-:Y:S04]  /*2ab0*/  STL [R1+0xf84], R90 ;  /* 0x000f845a01007387 */ /* 0x000fe80000100800 */
[----:B------:R0:W-:Y:S02]  /*2ac0*/  STL [R1+0xf78], R14 ;  /* 0x000f780e01007387 */ /* 0x0001e40000100800 */
[----:B0-----:R-:W-:-:S04]  /*2ad0*/  @!P0 LOP3.LUT R14, R15, R14, RZ, 0x3c, !PT ;  /* 0x0000000e0f0e8212 */ /* 0x001fc800078e3cff */
[----:B------:R-:W-:-:S05]  /*2ae0*/  @!P0 LOP3.LUT R15, R15, R14, RZ, 0x3c, !PT ;  /* 0x0000000e0f0f8212 */ /* 0x000fca00078e3cff */
[----:B------:R0:W4:Y:S01]  /*2af0*/  @!P0 LDG.E.U8 R78, desc[UR8][R14.64] ;  /* 0x000000080e4e8981 */ /* 0x000122000c1e1100 */
[----:B-1----:R-:W-:-:S05]  /*2b00*/  VIADD R16, R77, 0xfffffff7 ;  /* 0xfffffff74d107836 */ /* 0x002fca0000000000 */
[----:B------:R-:W-:Y:S01]  /*2b10*/  ISETP.GE.U32.AND P5, PT, R16, 0x7ffffef8, PT ;  /* 0x7ffffef81000780c */ /* 0x000fe20003fa6070 */
[----:B------:R-:W-:Y:S02]  /*2b20*/  IMAD.MOV.U32 R16, RZ, RZ, R90 ;  /* 0x000000ffff107224 */ /* 0x000fe400078e005a */
[----:B------:R-:W-:Y:S01]  /*2b30*/  IMAD.X R90, R18, 0x1, R7, P6 ;  /* 0x00000001125a7824 */ /* 0x000fe200030e0607 */
[----:B--2---:R-:W-:Y:S01]  /*2b40*/  PRMT R92, RZ, 0x7610, R92 ;  /* 0x00007610ff5c7816 */ /* 0x004fe2000000005c */
[----:B0-----:R-:W-:Y:S02]  /*2b50*/  @!P0 IMAD.MOV.U32 R14, RZ, RZ, R16 ;  /* 0x000000ffff0e8224 */ /* 0x001fe400078e0010 */
[----:B------:R-:W-:Y:S01]  /*2b60*/  IMAD.MOV.U32 R15, RZ, RZ, R90 ;  /* 0x000000ffff0f7224 */ /* 0x000fe200078e005a */
[----:B------:R-:W-:-:S04]  /*2b70*/  PRMT R77, RZ, 0x7610, R77 ;  /* 0x00007610ff4d7816 */ /* 0x000fc8000000004d */
[----:B------:R0:W2:Y:S04]  /*2b80*/  @!P0 LDG.E.U8 R92, desc[UR8][R14.64] ;  /* 0x000000080e5c8981 */ /* 0x0000a8000c1e1100 */
[----:B---3--:R1:W-:Y:S02]  /*2b90*/  STL [R1+0xd84], R93 ;  /* 0x000d845d01007387 */ /* 0x0083e40000100800 */
[----:B-1----:R-:W-:-:S05]  /*2ba0*/  IADD3 R93, P6, PT, R10, R4, RZ ;  /* 0x000000040a5d7210 */ /* 0x002fca0007fde0ff */
[----:B0-----:R-:W-:Y:S01]  /*2bb0*/  @!P0 IMAD.MOV.U32 R14, RZ, RZ, R93 ;  /* 0x000000ffff0e8224 */ /* 0x001fe200078e005d */
[----:B----4-:R0:W-:Y:S04]  /*2bc0*/  STL [R1+0xd80], R78 ;  /* 0x000d804e01007387 */ /* 0x0101e80000100800 */
[----:B------:R1:W-:Y:S01]  /*2bd0*/  STL [R1+0xf80], R90 ;  /* 0x000f805a01007387 */ /* 0x0003e20000100800 */
[----:B0-----:R-:W0:Y:S01]  /*2be0*/  LDC R78, c[0x0][0x3a8] ;  /* 0x0000ea00ff4e7b82 */ /* 0x001e220000000800 */
[----:B-1----:R-:W-:-:S04]  /*2bf0*/  IMAD.X R90, R18, 0x1, R8, P6 ;  /* 0x00000001125a7824 */ /* 0x002fc800030e0608 */
[----:B------:R-:W-:-:S05]  /*2c00*/  @!P0 IMAD.MOV.U32 R15, RZ, RZ, R90 ;  /* 0x000000ffff0f8224 */ /* 0x000fca00078e005a */
[----:B------:R1:W3:Y:S04]  /*2c10*/  @!P0 LDG.E.U8 R77, desc[UR8][R14.64] ;  /* 0x000000080e4d8981 */ /* 0x0002e8000c1e1100 */
[----:B------:R-:W-:Y:S04]  /*2c20*/  STL [R1+0xf8c], R93 ;  /* 0x000f8c5d01007387 */ /* 0x000fe80000100800 */
[----:B--2---:R-:W-:Y:S04]  /*2c30*/  STL [R1+0xd7c], R92 ;  /* 0x000d7c5c01007387 */ /* 0x004fe80000100800 */
[----:B------:R2:W-:Y:S01]  /*2c40*/  STL [R1+0xf88], R90 ;  /* 0x000f885a01007387 */ /* 0x0005e20000100800 */
[----:B0-----:R-:W-:-:S03]  /*2c50*/  IMAD R16, R78, 0x6, RZ ;  /* 0x000000064e107824 */ /* 0x001fc600078e02ff */
[----:B--2---:R-:W2:Y:S04]  /*2c60*/  LDL.LU R90, [R1+0x4070] ;  /* 0x00407000015a7983 */ /* 0x004ea80000300800 */
[----:B------:R-:W4:Y:S01]  /*2c70*/  LDL.LU R93, [R1+0x406c] ;  /* 0x00406c00015d7983 */ /* 0x000f220000300800 */
[----:B------:R-:W-:Y:S02]  /*2c80*/  IADD3 R92, P6, PT, R10, R5, RZ ;  /* 0x000000050a5c7210 */ /* 0x000fe40007fde0ff */
[----:B------:R-:W-:Y:S02]  /*2c90*/  PRMT R91, RZ, 0x7610, R91 ;  /* 0x00007610ff5b7816 */ /* 0x000fe4000000005b */
[----:B------:R-:W-:Y:S01]  /*2ca0*/  SHF.R.S32.HI R10, RZ, 0x1f, R16 ;  /* 0x0000001fff0a7819 */ /* 0x000fe20000011410 */
[----:B-1----:R-:W-:Y:S01]  /*2cb0*/  IMAD.X R15, R18, 0x1, R9, P6 ;  /* 0x00000001120f7824 */ /* 0x002fe200030e0609 */
[----:B------:R-:W-:Y:S01]  /*2cc0*/  IADD3 R78, P6, PT, R16, R2, RZ ;  /* 0x00000002104e7210 */ /* 0x000fe20007fde0ff */
[----:B------:R-:W-:-:S05]  /*2cd0*/  @!P0 IMAD.MOV.U32 R14, RZ, RZ, R92 ;  /* 0x000000ffff0e8224 */ /* 0x000fca00078e005c */
[----:B------:R0:W2:Y:S02]  /*2ce0*/  @!P0 LDG.E.U8 R91, desc[UR8][R14.64] ;  /* 0x000000080e5b8981 */ /* 0x0000a4000c1e1100 */
[----:B0-----:R-:W-:Y:S02]  /*2cf0*/  IMAD.X R14, R10, 0x1, R6, P6 ;  /* 0x000000010a0e7824 */ /* 0x001fe400030e0606 */
[----:B---3--:R0:W-:Y:S02]  /*2d00*/  STL [R1+0xd78], R77 ;  /* 0x000d784d01007387 */ /* 0x0081e40000100800 */
[----:B0-----:R-:W0:Y:S02]  /*2d10*/  LDC R77, c[0x0][0x3a0] ;  /* 0x0000e800ff4d7b82 */ /* 0x001e240000000800 */
[----:B------:R-:W-:Y:S04]  /*2d20*/  STL [R1+0x32d8], R92 ;  /* 0x0032d85c01007387 */ /* 0x000fe80000100800 */
[----:B------:R1:W-:Y:S04]  /*2d30*/  STL [R1+0x32d0], R15 ;  /* 0x0032d00f01007387 */ /* 0x0003e80000100800 */
[----:B------:R3:W-:Y:S01]  /*2d40*/  STL [R1+0x32d4], R78 ;  /* 0x0032d44e01007387 */ /* 0x0007e20000100800 */
[----:B-1----:R-:W-:Y:S01]  /*2d50*/  IMAD.MOV.U32 R15, RZ, RZ, R78 ;  /* 0x000000ffff0f7224 */ /* 0x002fe200078e004e */
[----:B---3--:R-:W-:-:S04]  /*2d60*/  IADD3 R78, P0, PT, R16, R3, RZ ;  /* 0x00000003104e7210 */ /* 0x008fc80007f1e0ff */
[----:B------:R-:W-:Y:S01]  /*2d70*/  @!P4 LOP3.LUT R15, R15, R14, RZ, 0x3c, !PT ;  /* 0x0000000e0f0fc212 */ /* 0x000fe200078e3cff */
[----:B------:R-:W-:Y:S01]  /*2d80*/  STL [R1+0x32c8], R78 ;  /* 0x0032c84e01007387 */ /* 0x000fe20000100800 */
[----:B0-----:R-:W-:-:S03]  /*2d90*/  VIADD R18, R77, 0xfffffff6 ;  /* 0xfffffff64d127836 */ /* 0x001fc60000000000 */
[----:B------:R0:W-:Y:S01]  /*2da0*/  STL [R1+0x32c0], R14 ;  /* 0x0032c00e01007387 */ /* 0x0001e20000100800 */
[----:B------:R-:W-:Y:S02]  /*2db0*/  PRMT R77, RZ, 0x7610, R77 ;  /* 0x00007610ff4d7816 */ /* 0x000fe4000000004d */
[----:B0-----:R-:W-:-:S04]  /*2dc0*/  @!P4 LOP3.LUT R14, R15, R14, RZ, 0x3c, !PT ;  /* 0x0000000e0f0ec212 */ /* 0x001fc800078e3cff */
[----:B------:R-:W-:-:S05]  /*2dd0*/  @!P4 LOP3.LUT R15, R15, R14, RZ, 0x3c, !PT ;  /* 0x0000000e0f0fc212 */ /* 0x000fca00078e3cff */
[----:B------:R0:W3:Y:S01]  /*2de0*/  @!P4 LDG.E.U8 R77, desc[UR8][R14.64] ;  /* 0x000000080e4dc981 */ /* 0x0000e2000c1e1100 */
[----:B------:R-:W-:Y:S01]  /*2df0*/  IMAD.X R92, R10, 0x1, R7, P0 ;  /* 0x000000010a5c7824 */ /* 0x000fe200000e0607 */
[----:B----4-:R-:W-:Y:S02]  /*2e00*/  PRMT R93, RZ, 0x7610, R93 ;  /* 0x00007610ff5d7816 */ /* 0x010fe4000000005d */
[----:B--2---:R1:W-:Y:S01]  /*2e10*/  STL [R1+0xd74], R91 ;  /* 0x000d745b01007387 */ /* 0x0043e20000100800 */
[----:B0-----:R-:W-:Y:S02]  /*2e20*/  @!P4 IMAD.MOV.U32 R14, RZ, RZ, R78 ;  /* 0x000000ffff0ec224 */ /* 0x001fe400078e004e */
[----:B------:R-:W-:Y:S01]  /*2e30*/  @!P4 IMAD.MOV.U32 R15, RZ, RZ, R92 ;  /* 0x000000ffff0fc224 */ /* 0x000fe200078e005c */
[----:B-1----:R-:W-:Y:S01]  /*2e40*/  IADD3 R91, P0, PT, R16, R4, RZ ;  /* 0x00000004105b7210 */ /* 0x002fe20007f1e0ff */
[----:B------:R0:W-:Y:S01]  /*2e50*/  STL [R1+0x32c4], R92 ;  /* 0x0032c45c01007387 */ /* 0x0001e20000100800 */
[----:B------:R-:W-:Y:S01]  /*2e60*/  ISETP.GE.U32.AND P6, PT, R18, 0x7ffffef7, PT ;  /* 0x7ffffef71200780c */ /* 0x000fe20003fc6070 */
[----:B------:R-:W1:Y:S02]  /*2e70*/  LDC R78, c[0x0][0x3a8] ;  /* 0x0000ea00ff4e7b82 */ /* 0x000e640000000800 */
[----:B------:R2:W4:Y:S04]  /*2e80*/  @!P4 LDG.E.U8 R93, desc[UR8][R14.64] ;  /* 0x000000080e5dc981 */ /* 0x000528000c1e1100 */
[----:B------:R-:W-:Y:S01]  /*2e90*/  STL [R1+0x32cc], R91 ;  /* 0x0032cc5b01007387 */ /* 0x000fe20000100800 */
[----:B------:R-:W-:Y:S01]  /*2ea0*/  PRMT R18, RZ, 0x7610, R18 ;  /* 0x00007610ff127816 */ /* 0x000fe20000000012 */
[----:B--2---:R-:W-:-:S02]  /*2eb0*/  @!P4 IMAD.MOV.U32 R14, RZ, RZ, R91 ;  /* 0x000000ffff0ec224 */ /* 0x004fc400078e005b */
[----:B---3--:R2:W-:Y:S04]  /*2ec0*/  STL [R1+0xd70], R77 ;  /* 0x000d704d01007387 */ /* 0x0085e80000100800 */
[----:B0-----:R-:W3:Y:S01]  /*2ed0*/  LDL.LU R92, [R1+0x4068] ;  /* 0x00406800015c7983 */ /* 0x001ee20000300800 */
[----:B--2---:R-:W-:-:S04]  /*2ee0*/  IMAD.X R77, R10, 0x1, R8, P0 ;  /* 0x000000010a4d7824 */ /* 0x004fc800000e0608 */
[----:B------:R-:W-:-:S05]  /*2ef0*/  @!P4 IMAD.MOV.U32 R15, RZ, RZ, R77 ;  /* 0x000000ffff0fc224 */ /* 0x000fca00078e004d */
[----:B------:R0:W2:Y:S04]  /*2f00*/  @!P4 LDG.E.U8 R18, desc[UR8][R14.64] ;  /* 0x000000080e12c981 */ /* 0x0000a8000c1e1100 */
[----:B----4-:R4:W-:Y:S02]  /*2f10*/  STL [R1+0xd6c], R93 ;  /* 0x000d6c5d01007387 */ /* 0x0109e40000100800 */
[----:B----4-:R-:W-:Y:S01]  /*2f20*/  IADD3 R93, P0, PT, R16, R5, RZ ;  /* 0x00000005105d7210 */ /* 0x010fe20007f1e0ff */
[----:B-1----:R-:W-:-:S04]  /*2f30*/  IMAD R16, R78, 0x7, RZ ;  /* 0x000000074e107824 */ /* 0x002fc800078e02ff */
[----:B0-----:R-:W-:Y:S02]  /*2f40*/  IMAD.X R15, R10, 0x1, R9, P0 ;  /* 0x000000010a0f7824 */ /* 0x001fe400000e0609 */
[----:B------:R-:W-:Y:S01]  /*2f50*/  @!P4 IMAD.MOV.U32 R14, RZ, RZ, R93 ;  /* 0x000000ffff0ec224 */ /* 0x000fe200078e005d */
[----:B------:R-:W-:Y:S01]  /*2f60*/  SHF.R.S32.HI R10, RZ, 0x1f, R16 ;  /* 0x0000001fff0a7819 */ /* 0x000fe20000011410 */
[----:B------:R0:W-:Y:S01]  /*2f70*/  STL [R1+0x32bc], R77 ;  /* 0x0032bc4d01007387 */ /* 0x0001e20000100800 */
[----:B------:R-:W-:-:S03]  /*2f80*/  IADD3 R91, P0, PT, R16, R2, RZ ;  /* 0x00000002105b7210 */ /* 0x000fc60007f1e0ff */
[----:B------:R1:W-:Y:S01]  /*2f90*/  STL [R1+0x32b8], R93 ;  /* 0x0032b85d01007387 */ /* 0x0003e20000100800 */
[----:B------:R-:W-:Y:S01]  /*2fa0*/  PRMT R78, RZ, 0x7610, R78 ;  /* 0x00007610ff4e7816 */ /* 0x000fe2000000004e */
[----:B0-----:R-:W0:Y:S01]  /*2fb0*/  LDC R77, c[0x0][0x3a0] ;  /* 0x0000e800ff4d7b82 */ /* 0x001e220000000800 */
[----:B---3--:R-:W-:-:S06]  /*2fc0*/  PRMT R92, RZ, 0x7610, R92 ;  /* 0x00007610ff5c7816 */ /* 0x008fcc000000005c */
[----:B------:R3:W4:Y:S01]  /*2fd0*/  @!P4 LDG.E.U8 R92, desc[UR8][R14.64] ;  /* 0x000000080e5cc981 */ /* 0x000722000c1e1100 */
[----:B-1----:R-:W-:-:S03]  /*2fe0*/  IADD3 R93, P4, PT, R16, R3, RZ ;  /* 0x00000003105d7210 */ /* 0x002fc60007f9e0ff */
[----:B--2---:R-:W-:Y:S01]  /*2ff0*/  STL [R1+0xd68], R18 ;  /* 0x000d681201007387 */ /* 0x004fe20000100800 */
[----:B---3--:R-:W-:-:S03]  /*3000*/  IMAD.X R14, R10, 0x1, R6, P0 ;  /* 0x000000010a0e7824 */ /* 0x008fc600000e0606 */
[----:B------:R1:W-:Y:S04]  /*3010*/  STL [R1+0x32b0], R15 ;  /* 0x0032b00f01007387 */ /* 0x0003e80000100800 */
[----:B------:R-:W-:Y:S01]  /*3020*/  STL [R1+0x32b4], R91 ;  /* 0x0032b45b01007387 */ /* 0x000fe20000100800 */
[----:B-1----:R-:W-:-:S03]  /*3030*/  IMAD.MOV.U32 R15, RZ, RZ, R91 ;  /* 0x000000ffff0f7224 */ /* 0x002fc600078e005b */
[----:B------:R-:W-:Y:S02]  /*3040*/  STL [R1+0x32a8], R93 ;  /* 0x0032a85d01007387 */ /* 0x000fe40000100800 */
[-C--:B------:R-:W-:Y:S02]  /*3050*/  @!P2 LOP3.LUT R15, R15, R14.reuse, RZ, 0x3c, !PT ;  /* 0x0000000e0f0fa212 */ /* 0x080fe400078e3cff */
[----:B------:R1:W-:Y:S02]  /*3060*/  STL [R1+0x32a0], R14 ;  /* 0x0032a00e01007387 */ /* 0x0003e40000100800 */
[----:B-1----:R-:W-:-:S04]  /*3070*/  @!P2 LOP3.LUT R14, R15, R14, RZ, 0x3c, !PT ;  /* 0x0000000e0f0ea212 */ /* 0x002fc800078e3cff */
[----:B------:R-:W-:-:S05]  /*3080*/  @!P2 LOP3.LUT R15, R15, R14, RZ, 0x3c, !PT ;  /* 0x0000000e0f0fa212 */ /* 0x000fca00078e3cff */
[----:B------:R1:W2:Y:S01]  /*3090*/  @!P2 LDG.E.U8 R78, desc[UR8][R14.64] ;  /* 0x000000080e4ea981 */ /* 0x0002a2000c1e1100 */
[----:B0-----:R-:W-:Y:S01]  /*30a0*/  VIADD R18, R77, 0xfffffff5 ;  /* 0xfffffff54d127836 */ /* 0x001fe20000000000 */
[----:B------:R-:W-:Y:S01]  /*30b0*/  PRMT R77, RZ, 0x7610, R77 ;  /* 0x00007610ff4d7816 */ /* 0x000fe2000000004d */
[----:B-1----:R-:W-:-:S03]  /*30c0*/  @!P2 IMAD.MOV.U32 R14, RZ, RZ, R93 ;  /* 0x000000ffff0ea224 */ /* 0x002fc600078e005d */
[----:B------:R-:W-:Y:S02]  /*30d0*/  ISETP.GE.U32.AND P0, PT, R18, 0x7ffffef6, PT ;  /* 0x7ffffef61200780c */ /* 0x000fe40003f06070 */
[----:B------:R-:W-:Y:S01]  /*30e0*/  PRMT R18, RZ, 0x7610, R18 ;  /* 0x00007610ff127816 */ /* 0x000fe20000000012 */
[----:B----4-:R0:W-:Y:S02]  /*30f0*/  STL [R1+0xd64], R92 ;  /* 0x000d645c01007387 */ /* 0x0101e40000100800 */
[----:B0-----:R-:W-:-:S04]  /*3100*/  IMAD.X R92, R10, 0x1, R7, P4 ;  /* 0x000000010a5c7824 */ /* 0x001fc800020e0607 */
[----:B------:R-:W-:-:S05]  /*3110*/  @!P2 IMAD.MOV.U32 R15, RZ, RZ, R92 ;  /* 0x000000ffff0fa224 */ /* 0x000fca00078e005c */
[----:B------:R0:W3:Y:S01]  /*3120*/  @!P2 LDG.E.U8 R77, desc[UR8][R14.64] ;  /* 0x000000080e4da981 */ /* 0x0000e2000c1e1100 */
[----:B------:R-:W-:-:S03]  /*3130*/  IADD3 R91, P4, PT, R16, R4, RZ ;  /* 0x00000004105b7210 */ /* 0x000fc60007f9e0ff */
[----:B------:R1:W-:Y:S04]  /*3140*/  STL [R1+0x32a4], R92 ;  /* 0x0032a45c01007387 */ /* 0x0003e80000100800 */
[----:B------:R-:W-:Y:S01]  /*3150*/  STL [R1+0x32ac], R91 ;  /* 0x0032ac5b01007387 */ /* 0x000fe20000100800 */
[----:B0-----:R-:W-:-:S03]  /*3160*/  @!P2 IMAD.MOV.U32 R14, RZ, RZ, R91 ;  /* 0x000000ffff0ea224 */ /* 0x001fc600078e005b */
[----:B--2---:R0:W-:Y:S04]  /*3170*/  STL [R1+0xd60], R78 ;  /* 0x000d604e01007387 */ /* 0x0041e80000100800 */
[----:B-1----:R-:W2:Y:S04]  /*3180*/  LDL.LU R92, [R1+0x4064] ;  /* 0x00406400015c7983 */ /* 0x002ea80000300800 */
[----:B------:R-:W4:Y:S01]  /*3190*/  LDL.LU R93, [R1+0x4060] ;  /* 0x00406000015d7983 */ /* 0x000f220000300800 */
[----:B0-----:R-:W-:-:S04]  /*31a0*/  IMAD.X R78, R10, 0x1, R8, P4 ;  /* 0x000000010a4e7824 */ /* 0x001fc800020e0608 */
[----:B------:R-:W-:-:S05]  /*31b0*/  @!P2 IMAD.MOV.U32 R15, RZ, RZ, R78 ;  /* 0x000000ffff0fa224 */ /* 0x000fca00078e004e */
[----:B------:R0:W2:Y:S01]  /*31c0*/  @!P2 LDG.E.U8 R18, desc[UR8][R14.64] ;  /* 0x000000080e12a981 */ /* 0x0000a2000c1e1100 */
[----:B------:R-:W-:-:S05]  /*31d0*/  IADD3 R16, P4, PT, R16, R5, RZ ;  /* 0x0000000510107210 */ /* 0x000fca0007f9e0ff */
[----:B0-----:R-:W-:Y:S02]  /*31e0*/  IMAD.MOV.U32 R15, RZ, RZ, R16 ;  /* 0x000000ffff0f7224 */ /* 0x001fe400078e0010 */
[----:B------:R-:W-:-:S05]  /*31f0*/  IMAD.X R14, R10, 0x1, R9, P4 ;  /* 0x000000010a0e7824 */ /* 0x000fca00020e0609 */
[----:B------:R-:W-:Y:S01]  /*3200*/  @!P2 LOP3.LUT R15, R15, R14, RZ, 0x3c, !PT ;  /* 0x0000000e0f0fa212 */ /* 0x000fe200078e3cff */
[----:B---3--:R0:W-:Y:S04]  /*3210*/  STL [R1+0xd5c], R77 ;  /* 0x000d5c4d01007387 */ /* 0x0081e80000100800 */
[----:B------:R1:W-:Y:S01]  /*3220*/  STL [R1+0x329c], R78 ;  /* 0x00329c4e01007387 */ /* 0x0003e20000100800 */
[----:B0-----:R-:W0:Y:S08]  /*3230*/  LDC R77, c[0x0][0x3a0] ;  /* 0x0000e800ff4d7b82 */ /* 0x001e300000000800 */
[----:B-1----:R-:W1:Y:S01]  /*3240*/  LDC R78, c[0x0][0x3a8] ;  /* 0x0000ea00ff4e7b82 */ /* 0x002e620000000800 */
[----:B------:R1:W-:Y:S01]  /*3250*/  STL [R1+0x3298], R16 ;  /* 0x0032981001007387 */ /* 0x0003e20000100800 */
[----:B----4-:R-:W-:Y:S01]  /*3260*/  PRMT R93, RZ, 0x7610, R93 ;  /* 0x00007610ff5d7816 */ /* 0x010fe2000000005d */
[----:B-1----:R-:W-:-:S02]  /*3270*/  IMAD.SHL.U32 R16, R78, 0x8, RZ ;  /* 0x000000084e107824 */ /* 0x002fc400078e00ff */
[----:B--2---:R-:W-:Y:S04]  /*3280*/  STL [R1+0xd58], R18 ;  /* 0x000d581201007387 */ /* 0x004fe80000100800 */
[----:B------:R1:W-:Y:S01]  /*3290*/  STL [R1+0x3290], R14 ;  /* 0x0032900e01007387 */ /* 0x0003e20000100800 */
[----:B------:R-:W-:Y:S02]  /*32a0*/  SHF.R.S32.HI R10, RZ, 0x1f, R16 ;  /* 0x0000001fff0a7819 */ /* 0x000fe40000011410 */
[----:B------:R-:W-:Y:S02]  /*32b0*/  IADD3 R91, P4, PT, R16, R2, RZ ;  /* 0x00000002105b7210 */ /* 0x000fe40007f9e0ff */
[----:B-1----:R-:W-:-:S04]  /*32c0*/  @!P2 LOP3.LUT R14, R15, R14, RZ, 0x3c, !PT ;  /* 0x0000000e0f0ea212 */ /* 0x002fc800078e3cff */
[----:B------:R-:W-:-:S05]  /*32d0*/  @!P2 LOP3.LUT R15, R15, R14, RZ, 0x3c, !PT ;  /* 0x0000000e0f0fa212 */ /* 0x000fca00078e3cff */
[----:B------:R1:W2:Y:S01]  /*32e0*/  @!P2 LDG.E.U8 R93, desc[UR8][R14.64] ;  /* 0x000000080e5da981 */ /* 0x0002a2000c1e1100 */
[----:B------:R-:W-:-:S03]  /*32f0*/  IADD3 R78, P2, PT, R16, R3, RZ ;  /* 0x00000003104e7210 */ /* 0x000fc60007f5e0ff */
[----:B------:R-:W-:Y:S01]  /*3300*/  STL [R1+0x3294], R91 ;  /* 0x0032945b01007387 */ /* 0x000fe20000100800 */
[----:B-1----:R-:W-:Y:S02]  /*3310*/  IMAD.MOV.U32 R15, RZ, RZ, R91 ;  /* 0x000000ffff0f7224 */ /* 0x002fe400078e005b */
[----:B------:R-:W-:Y:S01]  /*3320*/  IMAD.X R14, R10, 0x1, R6, P4 ;  /* 0x000000010a0e7824 */ /* 0x000fe200020e0606 */
[----:B------:R-:W-:Y:S04]  /*3330*/  STL [R1+0x3288], R78 ;  /* 0x0032884e01007387 */ /* 0x000fe80000100800 */
[----:B------:R-:W-:Y:S01]  /*3340*/  @!P5 LOP3.LUT R15, R15, R14, RZ, 0x3c, !PT ;  /* 0x0000000e0f0fd212 */ /* 0x000fe200078e3cff */
[----:B------:R1:W-:Y:S01]  /*3350*/  STL [R1+0x3280], R14 ;  /* 0x0032800e01007387 */ /* 0x0003e20000100800 */
[----:B------:R-:W-:-:S02]  /*3360*/  PRMT R92, RZ, 0x7610, R92 ;  /* 0x00007610ff5c7816 */ /* 0x000fc4000000005c */
[----:B-1----:R-:W-:-:S04]  /*3370*/  @!P5 LOP3.LUT R14, R15, R14, RZ, 0x3c, !PT ;  /* 0x0000000e0f0ed212 */ /* 0x002fc800078e3cff */
[----:B------:R-:W-:-:S05]  /*3380*/  @!P5 LOP3.LUT R15, R15, R14, RZ, 0x3c, !PT ;  /* 0x0000000e0f0fd212 */ /* 0x000fca00078e3cff */
[----:B------:R1:W3:Y:S01]  /*3390*/  @!P5 LDG.E.U8 R92, desc[UR8][R14.64] ;  /* 0x000000080e5cd981 */ /* 0x0002e2000c1e1100 */
[----:B0-----:R-:W-:Y:S02]  /*33a0*/  VIADD R18, R77, 0xfffffff4 ;  /* 0xfffffff44d127836 */ /* 0x001fe40000000000 */
[----:B------:R-:W-:-:S03]  /*33b0*/  IMAD.X R91, R10, 0x1, R7, P2 ;  /* 0x000000010a5b7824 */ /* 0x000fc600010e0607 */
[----:B------:R-:W-:Y:S02]  /*33c0*/  ISETP.GE.U32.AND P4, PT, R18, 0x7ffffef5, PT ;  /* 0x7ffffef51200780c */ /* 0x000fe40003f86070 */
[----:B------:R-:W-:Y:S01]  /*33d0*/  PRMT R18, RZ, 0x7610, R18 ;  /* 0x00007610ff127816 */ /* 0x000fe20000000012 */
[----:B-1----:R-:W-:Y:S02]  /*33e0*/  @!P5 IMAD.MOV.U32 R14, RZ, RZ, R78 ;  /* 0x000000ffff0ed224 */ /* 0x002fe400078e004e */
[----:B------:R-:W-:Y:S01]  /*33f0*/  @!P5 IMAD.MOV.U32 R15, RZ, RZ, R91 ;  /* 0x000000ffff0fd224 */ /* 0x000fe200078e005b */
[----:B------:R-:W-:Y:S01]  /*3400*/  PRMT R77, RZ, 0x7610, R77 ;  /* 0x00007610ff4d7816 */ /* 0x000fe2000000004d */
[----:B------:R-:W0:Y:S03]  /*3410*/  LDC R78, c[0x0][0x3a8] ;  /* 0x0000ea00ff4e7b82 */ /* 0x000e260000000800 */
[----:B------:R1:W4:Y:S04]  /*3420*/  @!P5 LDG.E.U8 R18, desc[UR8][R14.64] ;  /* 0x000000080e12d981 */ /* 0x000328000c1e1100 */
[----:B--2---:R2:W-:Y:S04]  /*3430*/  STL [R1+0xd54], R93 ;  /* 0x000d545d01007387 */ /* 0x0045e80000100800 */
[----:B------:R0:W-:Y:S01]  /*3440*/  STL [R1+0x3284], R91 ;  /* 0x0032845b01007387 */ /* 0x0001e20000100800 */
[----:B--2---:R-:W-:-:S05]  /*3450*/  IADD3 R93, P2, PT, R16, R4, RZ ;  /* 0x00000004105d7210 */ /* 0x004fca0007f5e0ff */
[----:B------:R-:W-:Y:S01]  /*3460*/  STL [R1+0x328c], R93 ;  /* 0x00328c5d01007387 */ /* 0x000fe20000100800 */
[----:B-1----:R-:W-:-:S03]  /*3470*/  @!P5 IMAD.MOV.U32 R14, RZ, RZ, R93 ;  /* 0x000000ffff0ed224 */ /* 0x002fc600078e005d */
[----:B---3--:R1:W-:Y:S04]  /*3480*/  STL [R1+0x1e4], R92 ;  /* 0x0001e45c01007387 */ /* 0x0083e80000100800 */
[----:B0-----:R-:W2:Y:S01]  /*3490*/  LDL.LU R91, [R1+0x405c] ;  /* 0x00405c00015b7983 */ /* 0x001ea20000300800 */
[----:B-1----:R-:W-:-:S04]  /*34a0*/  IMAD.X R92, R10, 0x1, R8, P2 ;  /* 0x000000010a5c7824 */ /* 0x002fc800010e0608 */
[----:B------:R-:W-:-:S05]  /*34b0*/  @!P5 IMAD.MOV.U32 R15, RZ, RZ, R92 ;  /* 0x000000ffff0fd224 */ /* 0x000fca00078e005c */
[----:B------:R0:W3:Y:S04]  /*34c0*/  @!P5 LDG.E.U8 R77, desc[UR8][R14.64] ;  /* 0x000000080e4dd981 */ /* 0x0000e8000c1e1100 */
[----:B----4-:R-:W-:Y:S04]  /*34d0*/  STL [R1+0x1e0], R18 ;  /* 0x0001e01201007387 */ /* 0x010fe80000100800 */
[----:B------:R1:W-:Y:S04]  /*34e0*/  STL [R1+0x327c], R92 ;  /* 0x00327c5c01007387 */ /* 0x0003e80000100800 */
[----:B-1----:R-:W4:Y:S01]  /*34f0*/  LDL.LU R92, [R1+0x4058] ;  /* 0x00405800015c7983 */ /* 0x002f220000300800 */
[----:B------:R-:W-:-:S03]  /*3500*/  IADD3 R18, P2, PT, R16, R5, RZ ;  /* 0x0000000510127210 */ /* 0x000fc60007f5e0ff */
[----:B------:R-:W4:Y:S02]  /*3510*/  LDL.LU R93, [R1+0x4054] ;  /* 0x00405400015d7983 */ /* 0x000f240000300800 */
[----:B0-----:R-:W-:Y:S02]  /*3520*/  IMAD.MOV.U32 R15, RZ, RZ, R18 ;  /* 0x000000ffff0f7224 */ /* 0x001fe400078e0012 */
[----:B------:R-:W-:-:S05]  /*3530*/  IMAD.X R14, R10, 0x1, R9, P2 ;  /* 0x000000010a0e7824 */ /* 0x000fca00010e0609 */
[----:B------:R-:W-:Y:S01]  /*3540*/  @!P5 LOP3.LUT R15, R15, R14, RZ, 0x3c, !PT ;  /* 0x0000000e0f0fd212 */ /* 0x000fe200078e3cff */
[----:B------:R-:W-:-:S05]  /*3550*/  IMAD R16, R78, 0x9, RZ ;  /* 0x000000094e107824 */ /* 0x000fca00078e02ff */
[----:B------:R-:W-:Y:S02]  /*3560*/  SHF.R.S32.HI R10, RZ, 0x1f, R16 ;  /* 0x0000001fff0a7819 */ /* 0x000fe40000011410 */
[----:B------:R-:W-:Y:S02]  /*3570*/  IADD3 R78, P2, PT, R16, R2, RZ ;  /* 0x00000002104e7210 */ /* 0x000fe40007f5e0ff */
[----:B--2---:R-:W-:Y:S01]  /*3580*/  PRMT R91, RZ, 0x7610, R91 ;  /* 0x00007610ff5b7816 */ /* 0x004fe2000000005b */
[----:B---3--:R0:W-:Y:S04]  /*3590*/  STL [R1+0x1dc], R77 ;  /* 0x0001dc4d01007387 */ /* 0x0081e80000100800 */
[----:B------:R-:W-:Y:S04]  /*35a0*/  STL [R1+0x3278], R18 ;  /* 0x0032781201007387 */ /* 0x000fe80000100800 */
[----:B------:R1:W-:Y:S01]  /*35b0*/  STL [R1+0x3270], R14 ;  /* 0x0032700e01007387 */ /* 0x0003e20000100800 */
[----:B0-----:R-:W0:Y:S01]  /*35c0*/  LDC R77, c[0x0][0x3a0] ;  /* 0x0000e800ff4d7b82 */ /* 0x001e220000000800 */
[----:B-1----:R-:W-:-:S04]  /*35d0*/  @!P5 LOP3.LUT R14, R15, R14, RZ, 0x3c, !PT ;  /* 0x0000000e0f0ed212 */ /* 0x002fc800078e3cff */
[----:B------:R-:W-:-:S05]  /*35e0*/  @!P5 LOP3.LUT R15, R15, R14, RZ, 0x3c, !PT ;  /* 0x0000000e0f0fd212 */ /* 0x000fca00078e3cff */
[----:B------:R1:W2:Y:S04]  /*35f0*/  @!P5 LDG.E.U8 R91, desc[UR8][R14.64] ;  /* 0x000000080e5bd981 */ /* 0x0002a8000c1e1100 */
[----:B------:R3:W-:Y:S01]  /*3600*/  STL [R1+0x3274], R78 ;  /* 0x0032744e01007387 */ /* 0x0007e20000100800 */
[----:B-1----:R-:W-:Y:S02]  /*3610*/  IMAD.MOV.U32 R15, RZ, RZ, R78 ;  /* 0x000000ffff0f7224 */ /* 0x002fe400078e004e */
[----:B------:R-:W-:Y:S01]  /*3620*/  IMAD.X R14, R10, 0x1, R6, P2 ;  /* 0x000000010a0e7824 */ /* 0x000fe200010e0606 */
[----:B---3--:R-:W-:-:S04]  /*3630*/  IADD3 R78, P5, PT, R16, R3, RZ ;  /* 0x00000003104e7210 */ /* 0x008fc80007fbe0ff */
[-C--:B------:R-:W-:Y:S01]  /*3640*/  @!P6 LOP3.LUT R15, R15, R14.reuse, RZ, 0x3c, !PT ;  /* 0x0000000e0f0fe212 */ /* 0x080fe200078e3cff */
[----:B------:R-:W-:Y:S04]  /*3650*/  STL [R1+0x3268], R78 ;  /* 0x0032684e01007387 */ /* 0x000fe80000100800 */
[----:B------:R1:W-:Y:S01]  /*3660*/  STL [R1+0x3260], R14 ;  /* 0x0032600e01007387 */ /* 0x0003e20000100800 */
[----:B----4-:R-:W-:Y:S02]  /*3670*/  PRMT R92, RZ, 0x7610, R92 ;  /* 0x00007610ff5c7816 */ /* 0x010fe4000000005c */
[----:B-1----:R-:W-:-:S04]  /*3680*/  @!P6 LOP3.LUT R14, R15, R14, RZ, 0x3c, !PT ;  /* 0x0000000e0f0ee212 */ /* 0x002fc800078e3cff */
[----:B------:R-:W-:-:S05]  /*3690*/  @!P6 LOP3.LUT R15, R15, R14, RZ, 0x3c, !PT ;  /* 0x0000000e0f0fe212 */ /* 0x000fca00078e3cff */
[----:B------:R1:W3:Y:S01]  /*36a0*/  @!P6 LDG.E.U8 R92, desc[UR8][R14.64] ;  /* 0x000000080e5ce981 */ /* 0x0002e2000c1e1100 */
[----:B------:R-:W-:Y:S01]  /*36b0*/  PRMT R93, RZ, 0x7610, R93 ;  /* 0x00007610ff5d7816 */ /* 0x000fe2000000005d */
[----:B-1----:R-:W-:Y:S02]  /*36c0*/  @!P6 IMAD.MOV.U32 R14, RZ, RZ, R78 ;  /* 0x000000ffff0ee224 */ /* 0x002fe400078e004e */
[----:B0-----:R-:W-:Y:S01]  /*36d0*/  VIADD R18, R77, 0xfffffff3 ;  /* 0xfffffff34d127836 */ /* 0x001fe20000000000 */
[----:B------:R-:W0:Y:S01]  /*36e0*/  LDC R78, c[0x0][0x3a8] ;  /* 0x0000ea00ff4e7b82 */ /* 0x000e220000000800 */
[----:B--2---:R1:W-:Y:S02]  /*36f0*/  STL [R1+0x1d8], R91 ;  /* 0x0001d85b01007387 */ /* 0x0043e40000100800 */
[----:B-1----:R-:W-:-:S04]  /*3700*/  IMAD.X R91, R10, 0x1, R7, P5 ;  /* 0x000000010a5b7824 */ /* 0x002fc800028e0607 */
[----:B------:R-:W-:-:S05]  /*3710*/  @!P6 IMAD.MOV.U32 R15, RZ, RZ, R91 ;  /* 0x000000ffff0fe224 */ /* 0x000fca00078e005b */
[----:B------:R1:W2:Y:S01]  /*3720*/  @!P6 LDG.E.U8 R93, desc[UR8][R14.64] ;  /* 0x000000080e5de981 */ /* 0x0002a2000c1e1100 */
[----:B------:R-:W-:-:S03]  /*3730*/  IADD3 R77, P5, PT, R16, R4, RZ ;  /* 0x00000004104d7210 */ /* 0x000fc60007fbe0ff */
[----:B------:R4:W-:Y:S04]  /*3740*/  STL [R1+0x3264], R91 ;  /* 0x0032645b01007387 */ /* 0x0009e80000100800 */
[----:B------:R0:W-:Y:S04]  /*3750*/  STL [R1+0x326c], R77 ;  /* 0x00326c4d01007387 */ /* 0x0001e80000100800 */
[----:B---3--:R3:W-:Y:S04]  /*3760*/  STL [R1+0x1d4], R92 ;  /* 0x0001d45c01007387 */ /* 0x0087e80000100800 */
[----:B----4-:R-:W4:Y:S01]  /*3770*/  LDL.LU R91, [R1+0x4050] ;  /* 0x00405000015b7983 */ /* 0x010f220000300800 */
[----:B------:R-:W-:Y:S01]  /*3780*/  ISETP.GE.U32.AND P2, PT, R18, 0x7ffffef4, PT ;  /* 0x7ffffef41200780c */ /* 0x000fe20003f46070 */
[----:B-1----:R-:W-:Y:S01]  /*3790*/  @!P6 IMAD.MOV.U32 R14, RZ, RZ, R77 ;  /* 0x000000ffff0ee224 */ /* 0x002fe200078e004d */
[----:B------:R-:W-:Y:S01]  /*37a0*/  PRMT R18, RZ, 0x7610, R18 ;  /* 0x00007610ff127816 */ /* 0x000fe20000000012 */
[----:B0-----:R-:W0:Y:S01]  /*37b0*/  LDC R77, c[0x0][0x3a0] ;  /* 0x0000e800ff4d7b82 */ /* 0x001e220000000800 */
[----:B---3--:R-:W-:-:S04]  /*37c0*/  IMAD.X R92, R10, 0x1, R8, P5 ;  /* 0x000000010a5c7824 */ /* 0x008fc800028e0608 */
[----:B------:R-:W-:-:S05]  /*37d0*/  @!P6 IMAD.MOV.U32 R15, RZ, RZ, R92 ;  /* 0x000000ffff0fe224 */ /* 0x000fca00078e005c */
[----:B------:R1:W3:Y:S04]  /*37e0*/  @!P6 LDG.E.U8 R18, desc[UR8][R14.64] ;  /* 0x000000080e12e981 */ /* 0x0002e8000c1e1100 */
[----:B--2---:R-:W-:Y:S04]  /*37f0*/  STL [R1+0x1d0], R93 ;  /* 0x0001d05d01007387 */ /* 0x004fe80000100800 */
[----:B------:R2:W-:Y:S04]  /*3800*/  STL [R1+0x325c], R92 ;  /* 0x00325c5c01007387 */ /* 0x0005e80000100800 */
[----:B--2---:R-:W2:Y:S01]  /*3810*/  LDL.LU R92, [R1+0x404c] ;  /* 0x00404c00015c7983 */ /* 0x004ea20000300800 */
[----:B------:R-:W-:-:S05]  /*3820*/  IADD3 R93, P5, PT, R16, R5, RZ ;  /* 0x00000005105d7210 */ /* 0x000fca0007fbe0ff */
[----:B-1----:R-:W-:Y:S02]  /*3830*/  IMAD.X R15, R10, 0x1, R9, P5 ;  /* 0x000000010a0f7824 */ /* 0x002fe400028e0609 */
[----:B------:R-:W-:Y:S01]  /*3840*/  @!P6 IMAD.MOV.U32 R14, RZ, RZ, R93 ;  /* 0x000000ffff0ee224 */ /* 0x000fe200078e005d */
[----:B----4-:R-:W-:-:S06]  /*3850*/  PRMT R91, RZ, 0x7610, R91 ;  /* 0x00007610ff5b7816 */ /* 0x010fcc000000005b */
[----:B------:R1:W4:Y:S01]  /*3860*/  @!P6 LDG.E.U8 R91, desc[UR8][R14.64] ;  /* 0x000000080e5be981 */ /* 0x000322000c1e1100 */
[----:B------:R-:W-:-:S03]  /*3870*/  IMAD R16, R78, 0xa, RZ ;  /* 0x0000000a4e107824 */ /* 0x000fc600078e02ff */
[----:B------:R-:W-:Y:S02]  /*3880*/  STL [R1+0x3258], R93 ;  /* 0x0032585d01007387 */ /* 0x000fe40000100800 */
[----:B------:R-:W-:Y:S02]  /*3890*/  SHF.R.S32.HI R10, RZ, 0x1f, R16 ;  /* 0x0000001fff0a7819 */ /* 0x000fe40000011410 */
[----:B------:R-:W-:Y:S01]  /*38a0*/  IADD3 R78, P5, PT, R16, R2, RZ ;  /* 0x00000002104e7210 */ /* 0x000fe20007fbe0ff */
[----:B---3--:R-:W-:Y:S04]  /*38b0*/  STL [R1+0x1cc], R18 ;  /* 0x0001cc1201007387 */ /* 0x008fe80000100800 */
[----:B------:R3:W-:Y:S01]  /*38c0*/  STL [R1+0x3250], R15 ;  /* 0x0032500f01007387 */ /* 0x0007e20000100800 */
[----:B-1----:R-:W-:-:S03]  /*38d0*/  IMAD.X R14, R10, 0x1, R6, P5 ;  /* 0x000000010a0e7824 */ /* 0x002fc600028e0606 */
[----:B------:R1:W-:Y:S01]  /*38e0*/  STL [R1+0x3254], R78 ;  /* 0x0032544e01007387 */ /* 0x0003e20000100800 */
[----:B---3--:R-:W-:Y:S01]  /*38f0*/  IMAD.MOV.U32 R15, RZ, RZ, R78 ;  /* 0x000000ffff0f7224 */ /* 0x008fe200078e004e */
[----:B-1----:R-:W-:-:S04]  /*3900*/  IADD3 R78, P6, PT, R16, R3, RZ ;  /* 0x00000003104e7210 */ /* 0x002fc80007fde0ff */
[-C--:B------:R-:W-:Y:S01]  /*3910*/  @!P0 LOP3.LUT R15, R15, R14.reuse, RZ, 0x3c, !PT ;  /* 0x0000000e0f0f8212 */ /* 0x080fe200078e3cff */
[----:B------:R-:W-:Y:S04]  /*3920*/  STL [R1+0x3248], R78 ;  /* 0x0032484e01007387 */ /* 0x000fe80000100800 */
[----:B------:R1:W-:Y:S02]  /*3930*/  STL [R1+0x3240], R14 ;  /* 0x0032400e01007387 */ /* 0x0003e40000100800 */
[----:B-1----:R-:W-:-:S04]  /*3940*/  @!P0 LOP3.LUT R14, R15, R14, RZ, 0x3c, !PT ;  /* 0x0000000e0f0e8212 */ /* 0x002fc800078e3cff */
[----:B------:R-:W-:Y:S01]  /*3950*/  @!P0 LOP3.LUT R15, R15, R14, RZ, 0x3c, !PT ;  /* 0x0000000e0f0f8212 */ /* 0x000fe200078e3cff */
[----:B0-----:R-:W-:-:S05]  /*3960*/  VIADD R18, R77, 0xfffffff2 ;  /* 0xfffffff24d127836 */ /* 0x001fca0000000000 */
[----:B------:R-:W-:Y:S02]  /*3970*/  ISETP.GE.U32.AND P5, PT, R18, 0x7ffffef3, PT ;  /* 0x7ffffef31200780c */ /* 0x000fe40003fa6070 */
[----:B------:R-:W-:Y:S02]  /*3980*/  PRMT R18, RZ, 0x7610, R18 ;  /* 0x00007610ff127816 */ /* 0x000fe40000000012 */
[----:B--2---:R-:W-:-:S06]  /*3990*/  PRMT R92, RZ, 0x7610, R92 ;  /* 0x00007610ff5c7816 */ /* 0x004fcc000000005c */
[----:B------:R0:W2:Y:S04]  /*39a0*/  @!P0 LDG.E.U8 R92, desc[UR8][R14.64] ;  /* 0x000000080e5c8981 */ /* 0x0000a8000c1e1100 */
[----:B----4-:R1:W-:Y:S01]  /*39b0*/  STL [R1+0x1c8], R91 ;  /* 0x0001c85b01007387 */ /* 0x0103e20000100800 */
[----:B0-----:R-:W-:Y:S01]  /*39c0*/  @!P0 IMAD.MOV.U32 R14, RZ, RZ, R78 ;  /* 0x000000ffff0e8224 */ /* 0x001fe200078e004e */
[----:B------:R-:W-:Y:S01]  /*39d0*/  PRMT R77, RZ, 0x7610, R77 ;  /* 0x00007610ff4d7816 */ /* 0x000fe2000000004d */
[----:B------:R-:W0:Y:S01]  /*39e0*/  LDC R78, c[0x0][0x3a8] ;  /* 0x0000ea00ff4e7b82 */ /* 0x000e220000000800 */
[----:B-1----:R-:W-:-:S04]  /*39f0*/  IMAD.X R91, R10, 0x1, R7, P6 ;  /* 0x000000010a5b7824 */ /* 0x002fc800030e0607 */
[----:B------:R-:W-:-:S05]  /*3a00*/  @!P0 IMAD.MOV.U32 R15, RZ, RZ, R91 ;  /* 0x000000ffff0f8224 */ /* 0x000fca00078e005b */
[----:B------:R1:W3:Y:S01]  /*3a10*/  @!P0 LDG.E.U8 R18, desc[UR8][R14.64] ;  /* 0x000000080e128981 */ /* 0x0002e2000c1e1100 */
[----:B------:R-:W-:-:S03]  /*3a20*/  IADD3 R93, P6, PT, R16, R4, RZ ;  /* 0x00000004105d7210 */ /* 0x000fc60007fde0ff */
[----:B------:R4:W-:Y:S04]  /*3a30*/  STL [R1+0x3244], R91 ;  /* 0x0032445b01007387 */ /* 0x0009e80000100800 */
[----:B------:R-:W-:Y:S01]  /*3a40*/  STL [R1+0x324c], R93 ;  /* 0x00324c5d01007387 */ /* 0x000fe20000100800 */
[----:B-1----:R-:W-:-:S03]  /*3a50*/  @!P0 IMAD.MOV.U32 R14, RZ, RZ, R93 ;  /* 0x000000ffff0e8224 */ /* 0x002fc600078e005d */
[----:B--2---:R1:W-:Y:S04]  /*3a60*/  STL [R1+0xd50], R92 ;  /* 0x000d505c01007387 */ /* 0x0043e80000100800 */
[----:B----4-:R-:W2:Y:S01]  /*3a70*/  LDL.LU R91, [R1+0x4048] ;  /* 0x00404800015b7983 */ /* 0x010ea20000300800 */
[----:B-1----:R-:W-:-:S04]  /*3a80*/  IMAD.X R92, R10, 0x1, R8, P6 ;  /* 0x000000010a5c7824 */ /* 0x002fc800030e0608 */
[----:B------:R-:W-:-:S05]  /*3a90*/  @!P0 IMAD.MOV.U32 R15, RZ, RZ, R92 ;  /* 0x000000ffff0f8224 */ /* 0x000fca00078e005c */
[----:B------:R1:W4:Y:S04]  /*3aa0*/  @!P0 LDG.E.U8 R77, desc[UR8][R14.64] ;  /* 0x000000080e4d8981 */ /* 0x000328000c1e1100 */
[----:B---3--:R-:W-:Y:S04]  /*3ab0*/  STL [R1+0xd4c], R18 ;  /* 0x000d4c1201007387 */ /* 0x008fe80000100800 */
[----:B------:R3:W-:Y:S04]  /*3ac0*/  STL [R1+0x323c], R92 ;  /* 0x00323c5c01007387 */ /* 0x0007e80000100800 */
[----:B---3--:R-:W3:Y:S01]  /*3ad0*/  LDL.LU R92, [R1+0x4044] ;  /* 0x00404400015c7983 */ /* 0x008ee20000300800 */
[----:B------:R-:W-:-:S03]  /*3ae0*/  IADD3 R18, P6, PT, R16, R5, RZ ;  /* 0x0000000510127210 */ /* 0x000fc60007fde0ff */
[----:B------:R-:W3:Y:S02]  /*3af0*/  LDL.LU R93, [R1+0x4040] ;  /* 0x00404000015d7983 */ /* 0x000ee40000300800 */
[----:B-1----:R-:W-:Y:S02]  /*3b00*/  IMAD.MOV.U32 R15, RZ, RZ, R18 ;  /* 0x000000ffff0f7224 */ /* 0x002fe400078e0012 */
[----:B------:R-:W-:-:S05]  /*3b10*/  IMAD.X R14, R10, 0x1, R9, P6 ;  /* 0x000000010a0e7824 */ /* 0x000fca00030e0609 */
[----:B------:R-:W-:Y:S01]  /*3b20*/  @!P0 LOP3.LUT R15, R15, R14, RZ, 0x3c, !PT ;  /* 0x0000000e0f0f8212 */ /* 0x000fe200078e3cff */
[----:B0-----:R-:W-:-:S05]  /*3b30*/  IMAD R16, R78, 0xb, RZ ;  /* 0x0000000b4e107824 */ /* 0x001fca00078e02ff */
[----:B------:R-:W-:Y:S02]  /*3b40*/  SHF.R.S32.HI R10, RZ, 0x1f, R16 ;  /* 0x0000001fff0a7819 */ /* 0x000fe40000011410 */
[----:B------:R-:W-:Y:S02]  /*3b50*/  IADD3 R78, P6, PT, R16, R2, RZ ;  /* 0x00000002104e7210 */ /* 0x000fe40007fde0ff */
[----:B--2---:R-:W-:Y:S01]  /*3b60*/  PRMT R91, RZ, 0x7610, R91 ;  /* 0x00007610ff5b7816 */ /* 0x004fe2000000005b */
[----:B----4-:R0:W-:Y:S04]  /*3b70*/  STL [R1+0xd48], R77 ;  /* 0x000d484d01007387 */ /* 0x0101e80000100800 */
        /* <DEDUP_REMOVED lines=9> */
[----:B----4-:R-:W-:-:S04]  /*3c10*/  IADD3 R78, P0, PT, R16, R3, RZ ;  /* 0x00000003104e7210 */ /* 0x010fc80007f1e0ff */
[-C--:B------:R-:W-:Y:S01]  /*3c20*/  @!P4 LOP3.LUT R15, R15, R14.reuse, RZ, 0x3c, !PT ;  /* 0x0000000e0f0fc212 */ /* 0x080fe200078e3cff */
[----:B------:R-:W-:Y:S04]  /*3c30*/  STL [R1+0x3228], R78 ;  /* 0x0032284e01007387 */ /* 0x000fe80000100800 */
[----:B------:R1:W-:Y:S01]  /*3c40*/  STL [R1+0x3220], R14 ;  /* 0x0032200e01007387 */ /* 0x0003e20000100800 */
[----:B---3--:R-:W-:Y:S02]  /*3c50*/  PRMT R92, RZ, 0x7610, R92 ;  /* 0x00007610ff5c7816 */ /* 0x008fe4000000005c */
        /* <DEDUP_REMOVED lines=69> */
[----:B---3--:R-:W3:Y:S04]  /*40b0*/  LDL.LU R92, [R1+0x4030] ;  /* 0x00403000015c7983 */ /* 0x008ee80000300800 */
[----:B------:R-:W3:Y:S01]  /*40c0*/  LDL.LU R93, [R1+0x402c] ;  /* 0x00402c00015d7983 */ /* 0x000ee20000300800 */
[----:B------:R-:W-:-:S05]  /*40d0*/  IADD3 R18, P4, PT, R16, R5, RZ ;  /* 0x0000000510127210 */ /* 0x000fca0007f9e0ff */
        /* <DEDUP_REMOVED lines=12> */
[----:B------:R-:W-:Y:S01]  /*41a0*/  @!P2 LOP3.LUT R15, R15, R14, RZ, 0x3c, !PT ;  /* 0x0000000e0f0fa212 */ /* 0x000fe200078e3cff */
[----:B------:R1:W-:Y:S04]  /*41b0*/  STL [R1+0x31f4], R78 ;  /* 0x0031f44e01007387 */ /* 0x0003e80000100800 */
[----:B------:R2:W4:Y:S02]  /*41c0*/  @!P2 LDG.E.U8 R91, desc[UR8][R14.64] ;  /* 0x000000080e5ba981 */ /* 0x000524000c1e1100 */
[----:B--2---:R-:W-:Y:S02]  /*41d0*/  IMAD.MOV.U32 R15, RZ, RZ, R78 ;  /* 0x000000ffff0f7224 */ /* 0x004fe400078e004e */
[----:B------:R-:W-:Y:S01]  /*41e0*/  IMAD.X R14, R10, 0x1, R6, P4 ;  /* 0x000000010a0e7824 */ /* 0x000fe200020e0606 */
[----:B-1----:R-:W-:-:S04]  /*41f0*/  IADD3 R78, P2, PT, R16, R3, RZ ;  /* 0x00000003104e7210 */ /* 0x002fc80007f5e0ff */
[-C--:B------:R-:W-:Y:S01]  /*4200*/  @!P5 LOP3.LUT R15, R15, R14.reuse, RZ, 0x3c, !PT ;  /* 0x0000000e0f0fd212 */ /* 0x080fe200078e3cff */
[----:B------:R-:W-:Y:S04]  /*4210*/  STL [R1+0x31e8], R78 ;  /* 0x0031e84e01007387 */ /* 0x000fe80000100800 */
[----:B------:R1:W-:Y:S01]  /*4220*/  STL [R1+0x31e0], R14 ;  /* 0x0031e00e01007387 */ /* 0x0003e20000100800 */
[----:B---3--:R-:W-:Y:S02]  /*4230*/  PRMT R93, RZ, 0x7610, R93 ;  /* 0x00007610ff5d7816 */ /* 0x008fe4000000005d */
[----:B-1----:R-:W-:-:S04]  /*4240*/  @!P5 LOP3.LUT R14, R15, R14, RZ, 0x3c, !PT ;  /* 0x0000000e0f0ed212 */ /* 0x002fc800078e3cff */
[----:B------:R-:W-:-:S05]  /*4250*/  @!P5 LOP3.LUT R15, R15, R14, RZ, 0x3c, !PT ;  /* 0x0000000e0f0fd212 */ /* 0x000fca00078e3cff */
[----:B------:R1:W2:Y:S01]  /*4260*/  @!P5 LDG.E.U8 R93, desc[UR8][R14.64] ;  /* 0x000000080e5dd981 */ /* 0x0002a2000c1e1100 */
[----:B0-----:R-:W-:Y:S01]  /*4270*/  VIADD R18, R77, 0xffffffef ;  /* 0xffffffef4d127836 */ /* 0x001fe20000000000 */
[----:B------:R-:W-:Y:S01]  /*4280*/  PRMT R92, RZ, 0x7610, R92 ;  /* 0x00007610ff5c7816 */ /* 0x000fe2000000005c */
[----:B-1----:R-:W-:-:S03]  /*4290*/  @!P5 IMAD.MOV.U32 R14, RZ, RZ, R78 ;  /* 0x000000ffff0ed224 */ /* 0x002fc600078e004e */
[----:B------:R-:W-:Y:S01]  /*42a0*/  ISETP.GE.U32.AND P4, PT, R18, 0x7ffffef0, PT ;  /* 0x7ffffef01200780c */ /* 0x000fe20003f86070 */
[----:B------:R-:W0:Y:S01]  /*42b0*/  LDC R78, c[0x0][0x3a8] ;  /* 0x0000ea00ff4e7b82 */ /* 0x000e220000000800 */
[----:B------:R-:W-:Y:S01]  /*42c0*/  PRMT R18, RZ, 0x7610, R18 ;  /* 0x00007610ff127816 */ /* 0x000fe20000000012 */
[----:B----4-:R1:W-:Y:S02]  /*42d0*/  STL [R1+0xd24], R91 ;  /* 0x000d245b01007387 */ /* 0x0103e40000100800 */
[----:B-1----:R-:W-:Y:S01]  /*42e0*/  IMAD.X R91, R10, 0x1, R7, P2 ;  /* 0x000000010a5b7824 */ /* 0x002fe200010e0607 */
[----:B------:R-:W-:-:S03]  /*42f0*/  IADD3 R77, P2, PT, R16, R4, RZ ;  /* 0x00000004104d7210 */ /* 0x000fc60007f5e0ff */
[----:B------:R-:W-:Y:S01]  /*4300*/  @!P5 IMAD.MOV.U32 R15, RZ, RZ, R91 ;  /* 0x000000ffff0fd224 */ /* 0x000fe200078e005b */
[----:B------:R-:W-:Y:S04]  /*4310*/  STL [R1+0x31e4], R91 ;  /* 0x0031e45b01007387 */ /* 0x000fe80000100800 */
[----:B------:R1:W-:Y:S04]  /*4320*/  STL [R1+0x31ec], R77 ;  /* 0x0031ec4d01007387 */ /* 0x0003e80000100800 */
[----:B------:R3:W4:Y:S02]  /*4330*/  @!P5 LDG.E.U8 R92, desc[UR8][R14.64] ;  /* 0x000000080e5cd981 */ /* 0x000724000c1e1100 */
[----:B---3--:R-:W-:-:S02]  /*4340*/  @!P5 IMAD.MOV.U32 R14, RZ, RZ, R77 ;  /* 0x000000ffff0ed224 */ /* 0x008fc400078e004d */
[----:B-1----:R-:W1:Y:S01]  /*4350*/  LDC R77, c[0x0][0x3a0] ;  /* 0x0000e800ff4d7b82 */ /* 0x002e620000000800 */
[----:B--2---:R2:W-:Y:S04]  /*4360*/  STL [R1+0xd20], R93 ;  /* 0x000d205d01007387 */ /* 0x0045e80000100800 */
[----:B------:R-:W3:Y:S01]  /*4370*/  LDL.LU R91, [R1+0x4028] ;  /* 0x00402800015b7983 */ /* 0x000ee20000300800 */
[----:B--2---:R-:W-:-:S04]  /*4380*/  IMAD.X R93, R10, 0x1, R8, P2 ;  /* 0x000000010a5d7824 */ /* 0x004fc800010e0608 */
[----:B------:R-:W-:-:S05]  /*4390*/  @!P5 IMAD.MOV.U32 R15, RZ, RZ, R93 ;  /* 0x000000ffff0fd224 */ /* 0x000fca00078e005d */
[----:B------:R2:W3:Y:S04]  /*43a0*/  @!P5 LDG.E.U8 R18, desc[UR8][R14.64] ;  /* 0x000000080e12d981 */ /* 0x0004e8000c1e1100 */
[----:B----4-:R4:W-:Y:S04]  /*43b0*/  STL [R1+0xd1c], R92 ;  /* 0x000d1c5c01007387 */ /* 0x0109e80000100800 */
[----:B------:R1:W-:Y:S01]  /*43c0*/  STL [R1+0x31dc], R93 ;  /* 0x0031dc5d01007387 */ /* 0x0003e20000100800 */
[----:B----4-:R-:W-:Y:S01]  /*43d0*/  IADD3 R92, P2, PT, R16, R5, RZ ;  /* 0x00000005105c7210 */ /* 0x010fe20007f5e0ff */
[----:B0-----:R-:W-:-:S02]  /*43e0*/  IMAD R16, R78, 0xe, RZ ;  /* 0x0000000e4e107824 */ /* 0x001fc400078e02ff */
[----:B-1----:R-:W4:Y:S02]  /*43f0*/  LDL.LU R93, [R1+0x4024] ;  /* 0x00402400015d7983 */ /* 0x002f240000300800 */
[----:B--2---:R-:W-:Y:S01]  /*4400*/  IMAD.X R15, R10, 0x1, R9, P2 ;  /* 0x000000010a0f7824 */ /* 0x004fe200010e0609 */
[----:B------:R-:W-:Y:S01]  /*4410*/  SHF.R.S32.HI R10, RZ, 0x1f, R16 ;  /* 0x0000001fff0a7819 */ /* 0x000fe20000011410 */
[----:B------:R-:W-:Y:S01]  /*4420*/  @!P5 IMAD.MOV.U32 R14, RZ, RZ, R92 ;  /* 0x000000ffff0ed224 */ /* 0x000fe200078e005c */
[----:B------:R-:W-:Y:S02]  /*4430*/  IADD3 R78, P2, PT, R16, R2, RZ ;  /* 0x00000002104e7210 */ /* 0x000fe40007f5e0ff */
[----:B---3--:R-:W-:Y:S01]  /*4440*/  PRMT R91, RZ, 0x7610, R91 ;  /* 0x00007610ff5b7816 */ /* 0x008fe2000000005b */
[----:B------:R-:W-:Y:S05]  /*4450*/  STL [R1+0x31d8], R92 ;  /* 0x0031d85c01007387 */ /* 0x000fea0000100800 */
[----:B------:R0:W2:Y:S04]  /*4460*/  @!P5 LDG.E.U8 R91, desc[UR8][R14.64] ;  /* 0x000000080e5bd981 */ /* 0x0000a8000c1e1100 */
[----:B------:R-:W-:Y:S01]  /*4470*/  STL [R1+0xd18], R18 ;  /* 0x000d181201007387 */ /* 0x000fe20000100800 */
[----:B0-----:R-:W-:-:S03]  /*4480*/  IMAD.X R14, R10, 0x1, R6, P2 ;  /* 0x000000010a0e7824 */ /* 0x001fc600010e0606 */
[----:B------:R0:W-:Y:S04]  /*4490*/  STL [R1+0x31d0], R15 ;  /* 0x0031d00f01007387 */ /* 0x0001e80000100800 */
[----:B------:R1:W-:Y:S01]  /*44a0*/  STL [R1+0x31d4], R78 ;  /* 0x0031d44e01007387 */ /* 0x0003e20000100800 */
[----:B0-----:R-:W-:Y:S01]  /*44b0*/  IMAD.MOV.U32 R15, RZ, RZ, R78 ;  /* 0x000000ffff0f7224 */ /* 0x001fe200078e004e */
[----:B-1----:R-:W-:-:S04]  /*44c0*/  IADD3 R78, P5, PT, R16, R3, RZ ;  /* 0x00000003104e7210 */ /* 0x002fc80007fbe0ff */
[----:B------:R-:W-:Y:S01]  /*44d0*/  @!P6 LOP3.LUT R15, R15, R14, RZ, 0x3c, !PT ;  /* 0x0000000e0f0fe212 */ /* 0x000fe200078e3cff */
[----:B------:R-:W-:Y:S01]  /*44e0*/  STL [R1+0x31c8], R78 ;  /* 0x0031c84e01007387 */ /* 0x000fe20000100800 */
[----:B------:R-:W-:-:S03]  /*44f0*/  VIADD R18, R77, 0xffffffee ;  /* 0xffffffee4d127836 */ /* 0x000fc60000000000 */
[----:B------:R0:W-:Y:S01]  /*4500*/  STL [R1+0x31c0], R14 ;  /* 0x0031c00e01007387 */ /* 0x0001e20000100800 */
[----:B------:R-:W-:Y:S02]  /*4510*/  PRMT R77, RZ, 0x7610, R77 ;  /* 0x00007610ff4d7816 */ /* 0x000fe4000000004d */
[----:B0-----:R-:W-:-:S04]  /*4520*/  @!P6 LOP3.LUT R14, R15, R14, RZ, 0x3c, !PT ;  /* 0x0000000e0f0ee212 */ /* 0x001fc800078e3cff */
[----:B------:R-:W-:-:S05]  /*4530*/  @!P6 LOP3.LUT R15, R15, R14, RZ, 0x3c, !PT ;  /* 0x0000000e0f0fe212 */ /* 0x000fca00078e3cff */
[----:B------:R0:W3:Y:S01]  /*4540*/  @!P6 LDG.E.U8 R77, desc[UR8][R14.64] ;  /* 0x000000080e4de981 */ /* 0x0000e2000c1e1100 */
[----:B------:R-:W-:Y:S02]  /*4550*/  IMAD.X R92, R10, 0x1, R7, P5 ;  /* 0x000000010a5c7824 */ /* 0x000fe400028e0607 */
[----:B0-----:R-:W-:Y:S02]  /*4560*/  @!P6 IMAD.MOV.U32 R14, RZ, RZ, R78 ;  /* 0x000000ffff0ee224 */ /* 0x001fe400078e004e */
[----:B------:R-:W-:Y:S01]  /*4570*/  @!P6 IMAD.MOV.U32 R15, RZ, RZ, R92 ;  /* 0x000000ffff0fe224 */ /* 0x000fe200078e005c */
[----:B------:R-:W-:Y:S01]  /*4580*/  ISETP.GE.U32.AND P2, PT, R18, 0x7ffffeef, PT ;  /* 0x7ffffeef1200780c */ /* 0x000fe20003f46070 */
[----:B------:R-:W0:Y:S01]  /*4590*/  LDC R78, c[0x0][0x3a8] ;  /* 0x0000ea00ff4e7b82 */ /* 0x000e220000000800 */
[----:B------:R-:W-:Y:S02]  /*45a0*/  PRMT R18, RZ, 0x7610, R18 ;  /* 0x00007610ff127816 */ /* 0x000fe40000000012 */
[----:B----4-:R-:W-:-:S06]  /*45b0*/  PRMT R93, RZ, 0x7610, R93 ;  /* 0x00007610ff5d7816 */ /* 0x010fcc000000005d */
        /* <DEDUP_REMOVED lines=11> */
[----:B----4-:R1:W-:Y:S02]  /*4670*/  STL [R1+0xd0c], R93 ;  /* 0x000d0c5d01007387 */ /* 0x0103e40000100800 */
[----:B-1----:R-:W-:Y:S01]  /*4680*/  IADD3 R93, P5, PT, R16, R5, RZ ;  /* 0x00000005105d7210 */ /* 0x002fe20007fbe0ff */
[----:B------:R-:W-:-:S04]  /*4690*/  IMAD R16, R78, 0xf, RZ ;  /* 0x0000000f4e107824 */ /* 0x000fc800078e02ff */
        /* <DEDUP_REMOVED lines=8> */
[----:B--2---:R-:W-:-:S06]  /*4720*/  PRMT R92, RZ, 0x7610, R92 ;  /* 0x00007610ff5c7816 */ /* 0x004fcc000000005c */
[----:B------:R2:W4:Y:S01]  /*4730*/  @!P6 LDG.E.U8 R92, desc[UR8][R14.64] ;  /* 0x000000080e5ce981 */ /* 0x000522000c1e1100 */
[----:B-1----:R-:W-:-:S03]  /*4740*/  IADD3 R93, P6, PT, R16, R3, RZ ;  /* 0x00000003105d7210 */ /* 0x002fc60007fde0ff */
[----:B---3--:R-:W-:Y:S01]  /*4750*/  STL [R1+0xd08], R18 ;  /* 0x000d081201007387 */ /* 0x008fe20000100800 */
[----:B--2---:R-:W-:-:S03]  /*4760*/  IMAD.X R14, R10, 0x1, R6, P5 ;  /* 0x000000010a0e7824 */ /* 0x004fc600028e0606 */
        /* <DEDUP_REMOVED lines=716> */
[----:B------:R-:W-:Y:S01]  /*7430*/  IMAD.X R92, R10, 0x1, R7, P6 ;  /* 0x000000010a5c7824 */ /* 0x000fe200030e0607 */
[----:B------:R-:W-:Y:S01]  /*7440*/  ISETP.GE.U32.AND P5, PT, R18, 0x7ffffedf, PT ;  /* 0x7ffffedf1200780c */ /* 0x000fe20003fa6070 */
[----:B0-----:R-:W-:Y:S02]  /*7450*/  @!P0 IMAD.MOV.U32 R14, RZ, RZ, R78 ;  /* 0x000000ffff0e8224 */ /* 0x001fe400078e004e */
[----:B------:R-:W-:Y:S01]  /*7460*/  @!P0 IMAD.MOV.U32 R15, RZ, RZ, R92 ;  /* 0x000000ffff0f8224 */ /* 0x000fe200078e005c */
[----:B------:R-:W-:Y:S01]  /*7470*/  PRMT R18, RZ, 0x7610, R18 ;  /* 0x00007610ff127816 */ /* 0x000fe20000000012 */
[----:B------:R-:W0:Y:S01]  /*7480*/  LDC R78, c[0x0][0x3a8] ;  /* 0x0000ea00ff4e7b82 */ /* 0x000e220000000800 */
        /* <DEDUP_REMOVED lines=14> */
[----:B------:R-:W-:Y:S01]  /*7570*/  IMAD R16, R78, 0x1f, RZ ;  /* 0x0000001f4e107824 */ /* 0x000fe200078e02ff */
[----:B------:R1:W-:Y:S03]  /*7580*/  STL [R1+0xfbc], R77 ;  /* 0x000fbc4d01007387 */ /* 0x0003e60000100800 */
[----:B0-----:R-:W-:Y:S01]  /*7590*/  IMAD.X R15, R10, 0x1, R9, P6 ;  /* 0x000000010a0f7824 */ /* 0x001fe200030e0609 */
[----:B------:R-:W-:Y:S01]  /*75a0*/  SHF.R.S32.HI R10, RZ, 0x1f, R16 ;  /* 0x0000001fff0a7819 */ /* 0x000fe20000011410 */
[----:B------:R-:W-:Y:S01]  /*75b0*/  @!P0 IMAD.MOV.U32 R14, RZ, RZ, R93 ;  /* 0x000000ffff0e8224 */ /* 0x000fe200078e005d */
[----:B------:R-:W-:Y:S01]  /*75c0*/  IADD3 R91, P6, PT, R16, R2, RZ ;  /* 0x00000002105b7210 */ /* 0x000fe20007fde0ff */
[----:B------:R0:W-:Y:S01]  /*75d0*/  STL [R1+0xfc8], R93 ;  /* 0x000fc85d01007387 */ /* 0x0001e20000100800 */
[----:B------:R-:W-:Y:S01]  /*75e0*/  PRMT R78, RZ, 0x7610, R78 ;  /* 0x00007610ff4e7816 */ /* 0x000fe2000000004e */
[----:B-1----:R-:W1:Y:S01]  /*75f0*/  LDC R77, c[0x0][0x3a0] ;  /* 0x0000e800ff4d7b82 */ /* 0x002e620000000800 */
[----:B--2---:R-:W-:-:S06]  /*7600*/  PRMT R92, RZ, 0x7610, R92 ;  /* 0x00007610ff5c7816 */ /* 0x004fcc000000005c */
[----:B------:R2:W4:Y:S01]  /*7610*/  @!P0 LDG.E.U8 R92, desc[UR8][R14.64] ;  /* 0x000000080e5c8981 */ /* 0x000522000c1e1100 */
[----:B0-----:R-:W-:-:S03]  /*7620*/  IADD3 R93, P0, PT, R16, R3, RZ ;  /* 0x00000003105d7210 */ /* 0x001fc60007f1e0ff */
[----:B---3--:R-:W-:Y:S01]  /*7630*/  STL [R1+0xc40], R18 ;  /* 0x000c401201007387 */ /* 0x008fe20000100800 */
[----:B--2---:R-:W-:-:S03]  /*7640*/  IMAD.X R14, R10, 0x1, R6, P6 ;  /* 0x000000010a0e7824 */ /* 0x004fc600030e0606 */
[----:B------:R0:W-:Y:S04]  /*7650*/  STL [R1+0xfc4], R15 ;  /* 0x000fc40f01007387 */ /* 0x0001e80000100800 */
[----:B------:R-:W-:Y:S01]  /*7660*/  STL [R1+0xfd0], R91 ;  /* 0x000fd05b01007387 */ /* 0x000fe20000100800 */
[----:B0-----:R-:W-:-:S03]  /*7670*/  IMAD.MOV.U32 R15, RZ, RZ, R91 ;  /* 0x000000ffff0f7224 */ /* 0x001fc600078e005b */
[----:B------:R-:W-:Y:S02]  /*7680*/  STL [R1+0xfd8], R93 ;  /* 0x000fd85d01007387 */ /* 0x000fe40000100800 */
[-C--:B------:R-:W-:Y:S02]  /*7690*/  @!P4 LOP3.LUT R15, R15, R14.reuse, RZ, 0x3c, !PT ;  /* 0x0000000e0f0fc212 */ /* 0x080fe400078e3cff */
[----:B------:R0:W-:Y:S02]  /*76a0*/  STL [R1+0xfcc], R14 ;  /* 0x000fcc0e01007387 */ /* 0x0001e40000100800 */
[----:B0-----:R-:W-:-:S04]  /*76b0*/  @!P4 LOP3.LUT R14, R15, R14, RZ, 0x3c, !PT ;  /* 0x0000000e0f0ec212 */ /* 0x001fc800078e3cff */
[----:B------:R-:W-:-:S05]  /*76c0*/  @!P4 LOP3.LUT R15, R15, R14, RZ, 0x3c, !PT ;  /* 0x0000000e0f0fc212 */ /* 0x000fca00078e3cff */
[----:B------:R0:W2:Y:S01]  /*76d0*/  @!P4 LDG.E.U8 R78, desc[UR8][R14.64] ;  /* 0x000000080e4ec981 */ /* 0x0000a2000c1e1100 */
[----:B------:R-:W-:Y:S02]  /*76e0*/  IMAD.X R91, R10, 0x1, R7, P0 ;  /* 0x000000010a5b7824 */ /* 0x000fe400000e0607 */
[----:B-1----:R-:W-:Y:S01]  /*76f0*/  VIADD R18, R77, 0xffffffdd ;  /* 0xffffffdd4d127836 */ /* 0x002fe20000000000 */
[----:B------:R-:W-:Y:S01]  /*7700*/  PRMT R77, RZ, 0x7610, R77 ;  /* 0x00007610ff4d7816 */ /* 0x000fe2000000004d */
[----:B0-----:R-:W-:Y:S02]  /*7710*/  @!P4 IMAD.MOV.U32 R14, RZ, RZ, R93 ;  /* 0x000000ffff0ec224 */ /* 0x001fe400078e005d */
[----:B------:R-:W-:-:S05]  /*7720*/  @!P4 IMAD.MOV.U32 R15, RZ, RZ, R91 ;  /* 0x000000ffff0fc224 */ /* 0x000fca00078e005b */
[----:B------:R0:W3:Y:S01]  /*7730*/  @!P4 LDG.E.U8 R77, desc[UR8][R14.64] ;  /* 0x000000080e4dc981 */ /* 0x0000e2000c1e1100 */
[----:B------:R-:W-:Y:S02]  /*7740*/  ISETP.GE.U32.AND P6, PT, R18, 0x7ffffede, PT ;  /* 0x7ffffede1200780c */ /* 0x000fe40003fc6070 */
[----:B------:R-:W-:Y:S01]  /*7750*/  PRMT R18, RZ, 0x7610, R18 ;  /* 0x00007610ff127816 */ /* 0x000fe20000000012 */
[----:B----4-:R1:W-:Y:S04]  /*7760*/  STL [R1+0xc3c], R92 ;  /* 0x000c3c5c01007387 */ /* 0x0103e80000100800 */
[----:B------:R4:W-:Y:S01]  /*7770*/  STL [R1+0xfd4], R91 ;  /* 0x000fd45b01007387 */ /* 0x0009e20000100800 */
[----:B-1----:R-:W-:-:S05]  /*7780*/  IADD3 R92, P0, PT, R16, R4, RZ ;  /* 0x00000004105c7210 */ /* 0x002fca0007f1e0ff */
[----:B------:R-:W-:Y:S01]  /*7790*/  STL [R1+0xfe0], R92 ;  /* 0x000fe05c01007387 */ /* 0x000fe20000100800 */
[----:B0-----:R-:W-:-:S03]  /*77a0*/  @!P4 IMAD.MOV.U32 R14, RZ, RZ, R92 ;  /* 0x000000ffff0ec224 */ /* 0x001fc600078e005c */
[----:B--2---:R0:W-:Y:S04]  /*77b0*/  STL [R1+0xc38], R78 ;  /* 0x000c384e01007387 */ /* 0x0041e80000100800 */
[----:B----4-:R-:W2:Y:S04]  /*77c0*/  LDL.LU R91, [R1+0x3f84] ;  /* 0x003f8400015b7983 */ /* 0x010ea80000300800 */
[----:B------:R-:W4:Y:S01]  /*77d0*/  LDL.LU R93, [R1+0x3f80] ;  /* 0x003f8000015d7983 */ /* 0x000f220000300800 */
[----:B0-----:R-:W-:-:S04]  /*77e0*/  IMAD.X R78, R10, 0x1, R8, P0 ;  /* 0x000000010a4e7824 */ /* 0x001fc800000e0608 */
[----:B------:R-:W-:-:S05]  /*77f0*/  @!P4 IMAD.MOV.U32 R15, RZ, RZ, R78 ;  /* 0x000000ffff0fc224 */ /* 0x000fca00078e004e */
[----:B------:R0:W2:Y:S04]  /*7800*/  @!P4 LDG.E.U8 R18, desc[UR8][R14.64] ;  /* 0x000000080e12c981 */ /* 0x0000a8000c1e1100 */
[----:B---3--:R1:W-:Y:S04]  /*7810*/  STL [R1+0xc34], R77 ;  /* 0x000c344d01007387 */ /* 0x0083e80000100800 */
[----:B------:R3:W-:Y:S01]  /*7820*/  STL [R1+0xfdc], R78 ;  /* 0x000fdc4e01007387 */ /* 0x0007e20000100800 */
[----:B------:R-:W-:Y:S01]  /*7830*/  IADD3 R16, P0, PT, R16, R5, RZ ;  /* 0x0000000510107210 */ /* 0x000fe20007f1e0ff */
[----:B-1----:R-:W1:Y:S08]  /*7840*/  LDC R77, c[0x0][0x3a0] ;  /* 0x0000e800ff4d7b82 */ /* 0x002e700000000800 */
[----:B---3--:R-:W3:Y:S01]  /*7850*/  LDC R78, c[0x0][0x3a8] ;  /* 0x0000ea00ff4e7b82 */ /* 0x008ee20000000800 */
[----:B0-----:R-:W-:-:S02]  /*7860*/  IMAD.MOV.U32 R15, RZ, RZ, R16 ;  /* 0x000000ffff0f7224 */ /* 0x001fc400078e0010 */
[----:B------:R-:W-:Y:S01]  /*7870*/  IMAD.X R14, R10, 0x1, R9, P0 ;  /* 0x000000010a0e7824 */ /* 0x000fe200000e0609 */
[----:B------:R3:W-:Y:S04]  /*7880*/  STL [R1+0xfe8], R16 ;  /* 0x000fe81001007387 */ /* 0x0007e80000100800 */
[----:B------:R-:W-:Y:S01]  /*7890*/  @!P4 LOP3.LUT R15, R15, R14, RZ, 0x3c, !PT ;  /* 0x0000000e0f0fc212 */ /* 0x000fe200078e3cff */
[----:B---3--:R-:W-:-:S05]  /*78a0*/  IMAD.SHL.U32 R16, R78, 0x20, RZ ;  /* 0x000000204e107824 */ /* 0x008fca00078e00ff */
[----:B------:R-:W-:Y:S02]  /*78b0*/  SHF.R.S32.HI R10, RZ, 0x1f, R16 ;  /* 0x0000001fff0a7819 */ /* 0x000fe40000011410 */
[----:B------:R-:W-:Y:S02]  /*78c0*/  IADD3 R92, P0, PT, R16, R2, RZ ;  /* 0x00000002105c7210 */ /* 0x000fe40007f1e0ff */
[----:B----4-:R-:W-:Y:S01]  /*78d0*/  PRMT R93, RZ, 0x7610, R93 ;  /* 0x00007610ff5d7816 */ /* 0x010fe2000000005d */
[----:B--2---:R-:W-:Y:S04]  /*78e0*/  STL [R1+0xc30], R18 ;  /* 0x000c301201007387 */ /* 0x004fe80000100800 */
[----:B------:R0:W-:Y:S02]  /*78f0*/  STL [R1+0xfe4], R14 ;  /* 0x000fe40e01007387 */ /* 0x0001e40000100800 */
[----:B0-----:R-:W-:-:S04]  /*7900*/  @!P4 LOP3.LUT R14, R15, R14, RZ, 0x3c, !PT ;  /* 0x0000000e0f0ec212 */ /* 0x001fc800078e3cff */
[----:B------:R-:W-:-:S05]  /*7910*/  @!P4 LOP3.LUT R15, R15, R14, RZ, 0x3c, !PT ;  /* 0x0000000e0f0fc212 */ /* 0x000fca00078e3cff */
[----:B------:R0:W2:Y:S01]  /*7920*/  @!P4 LDG.E.U8 R93, desc[UR8][R14.64] ;  /* 0x000000080e5dc981 */ /* 0x0000a2000c1e1100 */
[----:B------:R-:W-:-:S03]  /*7930*/  IADD3 R78, P4, PT, R16, R3, RZ ;  /* 0x00000003104e7210 */ /* 0x000fc60007f9e0ff */
[----:B------:R-:W-:Y:S01]  /*7940*/  STL [R1+0xff0], R92 ;  /* 0x000ff05c01007387 */ /* 0x000fe20000100800 */
[----:B0-----:R-:W-:Y:S02]  /*7950*/  IMAD.MOV.U32 R15, RZ, RZ, R92 ;  /* 0x000000ffff0f7224 */ /* 0x001fe400078e005c */
[----:B------:R-:W-:Y:S01]  /*7960*/  IMAD.X R14, R10, 0x1, R6, P0 ;  /* 0x000000010a0e7824 */ /* 0x000fe200000e0606 */
[----:B------:R-:W-:Y:S04]  /*7970*/  STL [R1+0xff8], R78 ;  /* 0x000ff84e01007387 */ /* 0x000fe80000100800 */
[----:B------:R-:W-:Y:S01]  /*7980*/  @!P2 LOP3.LUT R15, R15, R14, RZ, 0x3c, !PT ;  /* 0x0000000e0f0fa212 */ /* 0x000fe200078e3cff */
[----:B------:R0:W-:Y:S01]  /*7990*/  STL [R1+0xfec], R14 ;  /* 0x000fec0e01007387 */ /* 0x0001e20000100800 */
[----:B------:R-:W-:-:S02]  /*79a0*/  PRMT R91, RZ, 0x7610, R91 ;  /* 0x00007610ff5b7816 */ /* 0x000fc4000000005b */
[----:B0-----:R-:W-:-:S04]  /*79b0*/  @!P2 LOP3.LUT R14, R15, R14, RZ, 0x3c, !PT ;  /* 0x0000000e0f0ea212 */ /* 0x001fc800078e3cff */
[----:B------:R-:W-:-:S05]  /*79c0*/  @!P2 LOP3.LUT R15, R15, R14, RZ, 0x3c, !PT ;  /* 0x0000000e0f0fa212 */ /* 0x000fca00078e3cff */
[----:B------:R0:W3:Y:S01]  /*79d0*/  @!P2 LDG.E.U8 R91, desc[UR8][R14.64] ;  /* 0x000000080e5ba981 */ /* 0x0000e2000c1e1100 */
[----:B-1----:R-:W-:Y:S02]  /*79e0*/  VIADD R18, R77, 0xffffffdc ;  /* 0xffffffdc4d127836 */ /* 0x002fe40000000000 */
[----:B------:R-:W-:-:S03]  /*79f0*/  IMAD.X R92, R10, 0x1, R7, P4 ;  /* 0x000000010a5c7824 */ /* 0x000fc600020e0607 */
[----:B------:R-:W-:Y:S02]  /*7a00*/  ISETP.GE.U32.AND P0, PT, R18, 0x7ffffedd, PT ;  /* 0x7ffffedd1200780c */ /* 0x000fe40003f06070 */
[----:B------:R-:W-:Y:S01]  /*7a10*/  PRMT R18, RZ, 0x7610, R18 ;  /* 0x00007610ff127816 */ /* 0x000fe20000000012 */
[----:B0-----:R-:W-:Y:S02]  /*7a20*/  @!P2 IMAD.MOV.U32 R14, RZ, RZ, R78 ;  /* 0x000000ffff0ea224 */ /* 0x001fe400078e004e */
        /* <DEDUP_REMOVED lines=14> */
[----:B----4-:R1:W-:Y:S04]  /*7b10*/  STL [R1+0x180], R18 ;  /* 0x0001801201007387 */ /* 0x0103e80000100800 */
[----:B------:R4:W-:Y:S01]  /*7b20*/  STL [R1+0xffc], R91 ;  /* 0x000ffc5b01007387 */ /* 0x0009e20000100800 */
[----:B-1----:R-:W-:-:S03]  /*7b30*/  IADD3 R18, P4, PT, R16, R5, RZ ;  /* 0x0000000510127210 */ /* 0x002fc60007f9e0ff */
[----:B----4-:R-:W4:Y:S02]  /*7b40*/  LDL.LU R91, [R1+0x3f78] ;  /* 0x003f7800015b7983 */ /* 0x010f240000300800 */
[----:B0-----:R-:W-:Y:S02]  /*7b50*/  IMAD.MOV.U32 R15, RZ, RZ, R18 ;  /* 0x000000ffff0f7224 */ /* 0x001fe400078e0012 */
[----:B------:R-:W-:Y:S01]  /*7b60*/  IMAD.X R14, R10, 0x1, R9, P4 ;  /* 0x000000010a0e7824 */ /* 0x000fe200020e0609 */
[----:B------:R-:W4:Y:S04]  /*7b70*/  LDL.LU R93, [R1+0x3f74] ;  /* 0x003f7400015d7983 */ /* 0x000f280000300800 */
[-C--:B------:R-:W-:Y:S02]  /*7b80*/  @!P2 LOP3.LUT R15, R15, R14.reuse, RZ, 0x3c, !PT ;  /* 0x0000000e0f0fa212 */ /* 0x080fe400078e3cff */
[----:B--2---:R-:W-:Y:S01]  /*7b90*/  PRMT R92, RZ, 0x7610, R92 ;  /* 0x00007610ff5c7816 */ /* 0x004fe2000000005c */
[----:B---3--:R0:W-:Y:S04]  /*7ba0*/  STL [R1+0x17c], R77 ;  /* 0x00017c4d01007387 */ /* 0x0081e80000100800 */
[----:B------:R-:W-:Y:S04]  /*7bb0*/  STL [R1+0x1028], R18 ;  /* 0x0010281201007387 */ /* 0x000fe80000100800 */
[----:B------:R1:W-:Y:S01]  /*7bc0*/  STL [R1+0x1004], R14 ;  /* 0x0010040e01007387 */ /* 0x0003e20000100800 */
[----:B------:R-:W-:Y:S01]  /*7bd0*/  IMAD R16, R78, 0x21, RZ ;  /* 0x000000214e107824 */ /* 0x000fe200078e02ff */
[----:B0-----:R-:W0:Y:S01]  /*7be0*/  LDC R77, c[0x0][0x3a0] ;  /* 0x0000e800ff4d7b82 */ /* 0x001e220000000800 */
[----:B-1----:R-:W-:-:S04]  /*7bf0*/  @!P2 LOP3.LUT R14, R15, R14, RZ, 0x3c, !PT ;  /* 0x0000000e0f0ea212 */ /* 0x002fc800078e3cff */
[----:B------:R-:W-:-:S05]  /*7c00*/  @!P2 LOP3.LUT R15, R15, R14, RZ, 0x3c, !PT ;  /* 0x0000000e0f0fa212 */ /* 0x000fca00078e3cff */
[----:B------:R1:W2:Y:S01]  /*7c10*/  @!P2 LDG.E.U8 R92, desc[UR8][R14.64] ;  /* 0x000000080e5ca981 */ /* 0x0002a2000c1e1100 */
[----:B------:R-:W-:Y:S02]  /*7c20*/  SHF.R.S32.HI R10, RZ, 0x1f, R16 ;  /* 0x0000001fff0a7819 */ /* 0x000fe40000011410 */
[----:B------:R-:W-:-:S05]  /*7c30*/  IADD3 R78, P4, PT, R16, R2, RZ ;  /* 0x00000002104e7210 */ /* 0x000fca0007f9e0ff */
        /* <DEDUP_REMOVED lines=20> */
[----:B------:R-:W-:Y:S04]  /*7d80*/  STL [R1+0x1034], R92 ;  /* 0x0010345c01007387 */ /* 0x000fe80000100800 */
[----:B------:R4:W-:Y:S01]  /*7d90*/  STL [R1+0x1040], R77 ;  /* 0x0010404d01007387 */ /* 0x0009e20000100800 */
[----:B------:R-:W-:Y:S01]  /*7da0*/  ISETP.GE.U32.AND P4, PT, R18, 0x7ffffedc, PT ;  /* 0x7ffffedc1200780c */ /* 0x000fe20003f86070 */
[----:B-1----:R-:W-:Y:S01]  /*7db0*/  @!P5 IMAD.MOV.U32 R14, RZ, RZ, R77 ;  /* 0x000000ffff0ed224 */ /* 0x002fe200078e004d */
[----:B------:R-:W-:Y:S01]  /*7dc0*/  PRMT R18, RZ, 0x7610, R18 ;  /* 0x00007610ff127816 */ /* 0x000fe20000000012 */
[----:B----4-:R-:W1:Y:S01]  /*7dd0*/  LDC R77, c[0x0][0x3a0] ;  /* 0x0000e800ff4d7b82 */ /* 0x010e620000000800 */
[----:B---3--:R3:W-:Y:S04]  /*7de0*/  STL [R1+0x174], R91 ;  /* 0x0001745b01007387 */ /* 0x0087e80000100800 */
[----:B------:R-:W4:Y:S01]  /*7df0*/  LDL.LU R92, [R1+0x3f70] ;  /* 0x003f7000015c7983 */ /* 0x000f220000300800 */
[----:B---3--:R-:W-:-:S04]  /*7e00*/  IMAD.X R91, R10, 0x1, R8, P2 ;  /* 0x000000010a5b7824 */ /* 0x008fc800010e0608 */
[----:B------:R-:W-:-:S05]  /*7e10*/  @!P5 IMAD.MOV.U32 R15, RZ, RZ, R91 ;  /* 0x000000ffff0fd224 */ /* 0x000fca00078e005b */
[----:B------:R3:W4:Y:S04]  /*7e20*/  @!P5 LDG.E.U8 R18, desc[UR8][R14.64] ;  /* 0x000000080e12d981 */ /* 0x000728000c1e1100 */
[----:B--2---:R-:W-:Y:S04]  /*7e30*/  STL [R1+0x170], R93 ;  /* 0x0001705d01007387 */ /* 0x004fe80000100800 */
[----:B------:R2:W-:Y:S04]  /*7e40*/  STL [R1+0x103c], R91 ;  /* 0x00103c5b01007387 */ /* 0x0005e80000100800 */
[----:B--2---:R-:W2:Y:S01]  /*7e50*/  LDL.LU R91, [R1+0x3f6c] ;  /* 0x003f6c00015b7983 */ /* 0x004ea20000300800 */
[----:B------:R-:W-:Y:S01]  /*7e60*/  IADD3 R93, P2, PT, R16, R5, RZ ;  /* 0x00000005105d7210 */ /* 0x000fe20007f5e0ff */
[----:B0-----:R-:W-:-:S04]  /*7e70*/  IMAD R16, R78, 0x22, RZ ;  /* 0x000000224e107824 */ /* 0x001fc800078e02ff */
[----:B---3--:R-:W-:Y:S01]  /*7e80*/  IMAD.X R15, R10, 0x1, R9, P2 ;  /* 0x000000010a0f7824 */ /* 0x008fe200010e0609 */
[----:B------:R-:W-:Y:S01]  /*7e90*/  SHF.R.S32.HI R10, RZ, 0x1f, R16 ;  /* 0x0000001fff0a7819 */ /* 0x000fe20000011410 */
[----:B------:R-:W-:Y:S01]  /*7ea0*/  @!P5 IMAD.MOV.U32 R14, RZ, RZ, R93 ;  /* 0x000000ffff0ed224 */ /* 0x000fe200078e005d */
[----:B------:R-:W-:Y:S01]  /*7eb0*/  IADD3 R78, P2, PT, R16, R2, RZ ;  /* 0x00000002104e7210 */ /* 0x000fe20007f5e0ff */
[----:B------:R-:W-:Y:S01]  /*7ec0*/  STL [R1+0x14c8], R93 ;  /* 0x0014c85d01007387 */ /* 0x000fe20000100800 */
[----:B----4-:R-:W-:-:S06]  /*7ed0*/  PRMT R92, RZ, 0x7610, R92 ;  /* 0x00007610ff5c7816 */ /* 0x010fcc000000005c */
[----:B------:R0:W3:Y:S04]  /*7ee0*/  @!P5 LDG.E.U8 R92, desc[UR8][R14.64] ;  /* 0x000000080e5cd981 */ /* 0x0000e8000c1e1100 */
[----:B------:R-:W-:Y:S01]  /*7ef0*/  STL [R1+0x16c], R18 ;  /* 0x00016c1201007387 */ /* 0x000fe20000100800 */
[----:B0-----:R-:W-:-:S03]  /*7f00*/  IMAD.X R14, R10, 0x1, R6, P2 ;  /* 0x000000010a0e7824 */ /* 0x001fc600010e0606 */
[----:B------:R0:W-:Y:S04]  /*7f10*/  STL [R1+0x1044], R15 ;  /* 0x0010440f01007387 */ /* 0x0001e80000100800 */
[----:B------:R4:W-:Y:S01]  /*7f20*/  STL [R1+0x14d0], R78 ;  /* 0x0014d04e01007387 */ /* 0x0009e20000100800 */
[----:B0-----:R-:W-:Y:S01]  /*7f30*/  IMAD.MOV.U32 R15, RZ, RZ, R78 ;  /* 0x000000ffff0f7224 */ /* 0x001fe200078e004e */
[----:B----4-:R-:W-:-:S04]  /*7f40*/  IADD3 R78, P5, PT, R16, R3, RZ ;  /* 0x00000003104e7210 */ /* 0x010fc80007fbe0ff */
[-C--:B------:R-:W-:Y:S01]  /*7f50*/  @!P6 LOP3.LUT R15, R15, R14.reuse, RZ, 0x3c, !PT ;  /* 0x0000000e0f0fe212 */ /* 0x080fe200078e3cff */
[----:B------:R-:W-:Y:S04]  /*7f60*/  STL [R1+0x14d8], R78 ;  /* 0x0014d84e01007387 */ /* 0x000fe80000100800 */
[----:B------:R0:W-:Y:S02]  /*7f70*/  STL [R1+0x14cc], R14 ;  /* 0x0014cc0e01007387 */ /* 0x0001e40000100800 */
[----:B0-----:R-:W-:-:S04]  /*7f80*/  @!P6 LOP3.LUT R14, R15, R14, RZ, 0x3c, !PT ;  /* 0x0000000e0f0ee212 */ /* 0x001fc800078e3cff */
[----:B------:R-:W-:Y:S02]  /*7f90*/  @!P6 LOP3.LUT R15, R15, R14, RZ, 0x3c, !PT ;  /* 0x0000000e0f0fe212 */ /* 0x000fe400078e3cff */
[----:B--2---:R-:W-:-:S06]  /*7fa0*/  PRMT R91, RZ, 0x7610, R91 ;  /* 0x00007610ff5b7816 */ /* 0x004fcc000000005b */
[----:B------:R0:W2:Y:S01]  /*7fb0*/  @!P6 LDG.E.U8 R91, desc[UR8][R14.64] ;  /* 0x000000080e5be981 */ /* 0x0000a2000c1e1100 */
[----:B-1----:R-:W-:-:S05]  /*7fc0*/  VIADD R18, R77, 0xffffffda ;  /* 0xffffffda4d127836 */ /* 0x002fca0000000000 */
[----:B------:R-:W-:Y:S02]  /*7fd0*/  ISETP.GE.U32.AND P2, PT, R18, 0x7ffffedb, PT ;  /* 0x7ffffedb1200780c */ /* 0x000fe40003f46070 */
[----:B------:R-:W-:Y:S01]  /*7fe0*/  PRMT R18, RZ, 0x7610, R18 ;  /* 0x00007610ff127816 */ /* 0x000fe20000000012 */
[----:B0-----:R-:W-:Y:S01]  /*7ff0*/  @!P6 IMAD.MOV.U32 R14, RZ, RZ, R78 ;  /* 0x000000ffff0ee224 */ /* 0x001fe200078e004e */
[----:B---3--:R0:W-:Y:S01]  /*8000*/  STL [R1+0x168], R92 ;  /* 0x0001685c01007387 */ /* 0x0081e20000100800 */
[----:B------:R-:W-:Y:S01]  /*8010*/  PRMT R77, RZ, 0x7610, R77 ;  /* 0x00007610ff4d7816 */ /* 0x000fe2000000004d */
[----:B------:R-:W1:Y:S01]  /*8020*/  LDC R78, c[0x0][0x3a8] ;  /* 0x0000ea00ff4e7b82 */ /* 0x000e620000000800 */
[----:B0-----:R-:W-:Y:S01]  /*8030*/  IMAD.X R92, R10, 0x1, R7, P5 ;  /* 0x000000010a5c7824 */ /* 0x001fe200028e0607 */
[----:B------:R-:W-:-:S03]  /*8040*/  IADD3 R93, P5, PT, R16, R4, RZ ;  /* 0x00000004105d7210 */ /* 0x000fc60007fbe0ff */
[----:B------:R-:W-:Y:S01]  /*8050*/  @!P6 IMAD.MOV.U32 R15, RZ, RZ, R92 ;  /* 0x000000ffff0fe224 */ /* 0x000fe200078e005c */
[----:B------:R0:W-:Y:S04]  /*8060*/  STL [R1+0x14d4], R92 ;  /* 0x0014d45c01007387 */ /* 0x0001e80000100800 */
[----:B------:R3:W4:Y:S04]  /*8070*/  @!P6 LDG.E.U8 R18, desc[UR8][R14.64] ;  /* 0x000000080e12e981 */ /* 0x000728000c1e1100 */
[----:B------:R-:W-:Y:S01]  /*8080*/  STL [R1+0x14e0], R93 ;  /* 0x0014e05d01007387 */ /* 0x000fe20000100800 */
[----:B---3--:R-:W-:-:S03]  /*8090*/  @!P6 IMAD.MOV.U32 R14, RZ, RZ, R93 ;  /* 0x000000ffff0ee224 */ /* 0x008fc600078e005d */
[----:B--2---:R2:W-:Y:S04]  /*80a0*/  STL [R1+0xc28], R91 ;  /* 0x000c285b01007387 */ /* 0x0045e80000100800 */
[----:B0-----:R-:W3:Y:S01]  /*80b0*/  LDL.LU R92, [R1+0x3f68] ;  /* 0x003f6800015c7983 */ /* 0x001ee20000300800 */
[----:B--2---:R-:W-:-:S04]  /*80c0*/  IMAD.X R91, R10, 0x1, R8, P5 ;  /* 0x000000010a5b7824 */ /* 0x004fc800028e0608 */
[----:B------:R-:W-:-:S05]  /*80d0*/  @!P6 IMAD.MOV.U32 R15, RZ, RZ, R91 ;  /* 0x000000ffff0fe224 */ /* 0x000fca00078e005b */
[----:B------:R0:W2:Y:S04]  /*80e0*/  @!P6 LDG.E.U8 R77, desc[UR8][R14.64] ;  /* 0x000000080e4de981 */ /* 0x0000a8000c1e1100 */
[----:B----4-:R4:W-:Y:S04]  /*80f0*/  STL [R1+0xc24], R18 ;  /* 0x000c241201007387 */ /* 0x0109e80000100800 */
[----:B------:R0:W-:Y:S01]  /*8100*/  STL [R1+0x14dc], R91 ;  /* 0x0014dc5b01007387 */ /* 0x0001e20000100800 */
[----:B----4-:R-:W-:-:S03]  /*8110*/  IADD3 R18, P5, PT, R16, R5, RZ ;  /* 0x0000000510127210 */ /* 0x010fc60007fbe0ff */
[----:B0-----:R-:W4:Y:S02]  /*8120*/  LDL.LU R91, [R1+0x3f64] ;  /* 0x003f6400015b7983 */ /* 0x001f240000300800 */
[----:B------:R-:W-:Y:S02]  /*8130*/  IMAD.MOV.U32 R15, RZ, RZ, R18 ;  /* 0x000000ffff0f7224 */ /* 0x000fe400078e0012 */
[----:B------:R-:W-:Y:S01]  /*8140*/  IMAD.X R14, R10, 0x1, R9, P5 ;  /* 0x000000010a0e7824 */ /* 0x000fe200028e0609 */
[----:B------:R-:W4:Y:S04]  /*8150*/  LDL.LU R93, [R1+0x3f60] ;  /* 0x003f6000015d7983 */ /* 0x000f280000300800 */
[-C--:B------:R-:W-:Y:S02]  /*8160*/  @!P6 LOP3.LUT R15, R15, R14.reuse, RZ, 0x3c, !PT ;  /* 0x0000000e0f0fe212 */ /* 0x080fe400078e3cff */
[----:B---3--:R-:W-:Y:S01]  /*8170*/  PRMT R92, RZ, 0x7610, R92 ;  /* 0x00007610ff5c7816 */ /* 0x008fe2000000005c */
[----:B--2---:R0:W-:Y:S04]  /*8180*/  STL [R1+0xc20], R77 ;  /* 0x000c204d01007387 */ /* 0x0041e80000100800 */
[----:B------:R-:W-:Y:S04]  /*8190*/  STL [R1+0x14e8], R18 ;  /* 0x0014e81201007387 */ /* 0x000fe80000100800 */
[----:B------:R2:W-:Y:S01]  /*81a0*/  STL [R1+0x14e4], R14 ;  /* 0x0014e40e01007387 */ /* 0x0005e20000100800 */
[----:B-1----:R-:W-:Y:S01]  /*81b0*/  IMAD R16, R78, 0x23, RZ ;  /* 0x000000234e107824 */ /* 0x002fe200078e02ff */
[----:B0-----:R-:W0:Y:S01]  /*81c0*/  LDC R77, c[0x0][0x3a0] ;  /* 0x0000e800ff4d7b82 */ /* 0x001e220000000800 */
[----:B--2---:R-:W-:-:S04]  /*81d0*/  @!P6 LOP3.LUT R14, R15, R14, RZ, 0x3c, !PT ;  /* 0x0000000e0f0ee212 */ /* 0x004fc800078e3cff */
        /* <DEDUP_REMOVED lines=552> */
[----:B0-----:R-:W4:Y:S04]  /*a460*/  LDL.LU R91, [R1+0x3eec] ;  /* 0x003eec00015b7983 */ /* 0x001f280000300800 */
[----:B------:R-:W4:Y:S01]  /*a470*/  LDL.LU R93, [R1+0x3ee8] ;  /* 0x003ee800015d7983 */ /* 0x000f220000300800 */
[----:B------:R-:W-:Y:S02]  /*a480*/  IMAD.MOV.U32 R15, RZ, RZ, R18 ;  /* 0x000000ffff0f7224 */ /* 0x000fe400078e0012 */
[----:B------:R-:W-:-:S05]  /*a490*/  IMAD.X R14, R10, 0x1, R9, P0 ;  /* 0x000000010a0e7824 */ /* 0x000fca00000e0609 */
        /* <DEDUP_REMOVED lines=23> */
[----:B0-----:R-:W-:-:S05]  /*a610*/  VIADD R18, R77, 0xffffffcd ;  /* 0xffffffcd4d127836 */ /* 0x001fca0000000000 */
[----:B------:R-:W-:Y:S02]  /*a620*/  ISETP.GE.U32.AND P0, PT, R18, 0x7ffffece, PT ;  /* 0x7ffffece1200780c */ /* 0x000fe40003f06070 */
[----:B------:R-:W-:Y:S01]  /*a630*/  PRMT R18, RZ, 0x7610, R18 ;  /* 0x00007610ff127816 */ /* 0x000fe20000000012 */
[----:B-1----:R-:W-:Y:S01]  /*a640*/  @!P2 IMAD.MOV.U32 R14, RZ, RZ, R78 ;  /* 0x000000ffff0ea224 */ /* 0x002fe200078e004e */
[----:B------:R-:W-:Y:S01]  /*a650*/  PRMT R89, RZ, 0x7610, R89 ;  /* 0x00007610ff597816 */ /* 0x000fe20000000059 */
        /* <DEDUP_REMOVED lines=8> */
[----:B-1----:R-:W-:Y:S02]  /*a6e0*/  @!P2 IMAD.MOV.U32 R14, RZ, RZ, R77 ;  /* 0x000000ffff0ea224 */ /* 0x002fe400078e004d */
        /* <DEDUP_REMOVED lines=9> */
[----:B------:R-:W-:-:S05]  /*a780*/  IADD3 R18, P4, PT, R16, R5, RZ ;  /* 0x0000000510127210 */ /* 0x000fca0007f9e0ff */
[----:B---3--:R-:W-:Y:S02]  /*a790*/  IMAD.MOV.U32 R15, RZ, RZ, R18 ;  /* 0x000000ffff0f7224 */ /* 0x008fe400078e0012 */
[----:B------:R-:W-:Y:S01]  /*a7a0*/  IMAD.X R14, R10, 0x1, R9, P4 ;  /* 0x000000010a0e7824 */ /* 0x000fe200020e0609 */
[----:B------:R-:W-:Y:S04]  /*a7b0*/  STL [R1+0x1688], R18 ;  /* 0x0016881201007387 */ /* 0x000fe80000100800 */
[----:B------:R-:W-:Y:S01]  /*a7c0*/  @!P2 LOP3.LUT R15, R15, R14, RZ, 0x3c, !PT ;  /* 0x0000000e0f0fa212 */ /* 0x000fe200078e3cff */
[----:B------:R3:W-:Y:S01]  /*a7d0*/  STL [R1+0x1684], R14 ;  /* 0x0016840e01007387 */ /* 0x0007e20000100800 */
[----:B0-----:R-:W-:Y:S01]  /*a7e0*/  IMAD R16, R78, 0x30, RZ ;  /* 0x000000304e107824 */ /* 0x001fe200078e02ff */
[----:B----4-:R-:W-:-:S02]  /*a7f0*/  PRMT R92, RZ, 0x7610, R92 ;  /* 0x00007610ff5c7816 */ /* 0x010fc4000000005c */
[C---:B---3--:R-:W-:Y:S02]  /*a800*/  @!P2 LOP3.LUT R14, R15.reuse, R14, RZ, 0x3c, !PT ;  /* 0x0000000e0f0ea212 */ /* 0x048fe400078e3cff */
[----:B------:R-:W-:Y:S02]  /*a810*/  SHF.R.S32.HI R10, RZ, 0x1f, R16 ;  /* 0x0000001fff0a7819 */ /* 0x000fe40000011410 */
[----:B------:R-:W-:Y:S01]  /*a820*/  @!P2 LOP3.LUT R15, R15, R14, RZ, 0x3c, !PT ;  /* 0x0000000e0f0fa212 */ /* 0x000fe200078e3cff */
[----:B------:R0:W-:Y:S01]  /*a830*/  STL [R1+0xb6c], R89 ;  /* 0x000b6c5901007387 */ /* 0x0001e20000100800 */
[----:B-1----:R-:W-:-:S03]  /*a840*/  VIADD R18, R77, 0xffffffcc ;  /* 0xffffffcc4d127836 */ /* 0x002fc60000000000 */
[----:B------:R1:W3:Y:S01]  /*a850*/  @!P2 LDG.E.U8 R92, desc[UR8][R14.64] ;  /* 0x000000080e5ca981 */ /* 0x0002e2000c1e1100 */
[C---:B0-----:R-:W-:Y:S02]  /*a860*/  IADD3 R89, P4, PT, R16.reuse, R2, RZ ;  /* 0x0000000210597210 */ /* 0x041fe40007f9e0ff */
[----:B------:R-:W-:-:S03]  /*a870*/  IADD3 R77, P2, PT, R16, R3, RZ ;  /* 0x00000003104d7210 */ /* 0x000fc60007f5e0ff */
[----:B-1----:R-:W-:Y:S02]  /*a880*/  IMAD.MOV.U32 R15, RZ, RZ, R89 ;  /* 0x000000ffff0f7224 */ /* 0x002fe400078e0059 */
[----:B------:R-:W-:Y:S01]  /*a890*/  IMAD.X R14, R10, 0x1, R6, P4 ;  /* 0x000000010a0e7824 */ /* 0x000fe200020e0606 */
[----:B------:R-:W-:Y:S04]  /*a8a0*/  STL [R1+0x1690], R89 ;  /* 0x0016905901007387 */ /* 0x000fe80000100800 */
[-C--:B------:R-:W-:Y:S01]  /*a8b0*/  @!P5 LOP3.LUT R15, R15, R14.reuse, RZ, 0x3c, !PT ;  /* 0x0000000e0f0fd212 */ /* 0x080fe200078e3cff */
[----:B------:R-:W-:Y:S04]  /*a8c0*/  STL [R1+0x1698], R77 ;  /* 0x0016984d01007387 */ /* 0x000fe80000100800 */
[----:B------:R0:W-:Y:S02]  /*a8d0*/  STL [R1+0x168c], R14 ;  /* 0x00168c0e01007387 */ /* 0x0001e40000100800 */
[----:B0-----:R-:W-:-:S04]  /*a8e0*/  @!P5 LOP3.LUT R14, R15, R14, RZ, 0x3c, !PT ;  /* 0x0000000e0f0ed212 */ /* 0x001fc800078e3cff */
[----:B------:R-:W-:Y:S02]  /*a8f0*/  @!P5 LOP3.LUT R15, R15, R14, RZ, 0x3c, !PT ;  /* 0x0000000e0f0fd212 */ /* 0x000fe400078e3cff */
[----:B--2---:R-:W-:-:S06]  /*a900*/  PRMT R93, RZ, 0x7610, R93 ;  /* 0x00007610ff5d7816 */ /* 0x004fcc000000005d */
[----:B------:R0:W2:Y:S01]  /*a910*/  @!P5 LDG.E.U8 R93, desc[UR8][R14.64] ;  /* 0x000000080e5dd981 */ /* 0x0000a2000c1e1100 */
[----:B------:R-:W-:Y:S01]  /*a920*/  PRMT R78, RZ, 0x7610, R78 ;  /* 0x00007610ff4e7816 */ /* 0x000fe2000000004e */
[----:B0-----:R-:W-:Y:S01]  /*a930*/  @!P5 IMAD.MOV.U32 R14, RZ, RZ, R77 ;  /* 0x000000ffff0ed224 */ /* 0x001fe200078e004d */
[----:B------:R-:W-:Y:S01]  /*a940*/  ISETP.GE.U32.AND P4, PT, R18, 0x7ffffecd, PT ;  /* 0x7ffffecd1200780c */ /* 0x000fe20003f86070 */
[----:B------:R-:W0:Y:S01]  /*a950*/  LDC R77, c[0x0][0x3a0] ;  /* 0x0000e800ff4d7b82 */ /* 0x000e220000000800 */
[----:B---3--:R1:W-:Y:S02]  /*a960*/  STL [R1+0xb68], R92 ;  /* 0x000b685c01007387 */ /* 0x0083e40000100800 */
[----:B-1----:R-:W-:-:S04]  /*a970*/  IMAD.X R92, R10, 0x1, R7, P2 ;  /* 0x000000010a5c7824 */ /* 0x002fc800010e0607 */
[----:B------:R-:W-:Y:S01]  /*a980*/  @!P5 IMAD.MOV.U32 R15, RZ, RZ, R92 ;  /* 0x000000ffff0fd224 */ /* 0x000fe200078e005c */
[----:B------:R-:W-:Y:S01]  /*a990*/  IADD3 R89, P2, PT, R16, R4, RZ ;  /* 0x0000000410597210 */ /* 0x000fe20007f5e0ff */
[----:B------:R1:W-:Y:S04]  /*a9a0*/  STL [R1+0x1694], R92 ;  /* 0x0016945c01007387 */ /* 0x0003e80000100800 */
[----:B------:R3:W4:Y:S04]  /*a9b0*/  @!P5 LDG.E.U8 R78, desc[UR8][R14.64] ;  /* 0x000000080e4ed981 */ /* 0x000728000c1e1100 */
[----:B------:R-:W-:Y:S04]  /*a9c0*/  STL [R1+0x16a0], R89 ;  /* 0x0016a05901007387 */ /* 0x000fe80000100800 */
[----:B--2---:R2:W-:Y:S04]  /*a9d0*/  STL [R1+0x144], R93 ;  /* 0x0001445d01007387 */ /* 0x0045e80000100800 */
[----:B-1----:R-:W4:Y:S01]  /*a9e0*/  LDL.LU R92, [R1+0x3edc] ;  /* 0x003edc00015c7983 */ /* 0x002f220000300800 */
[----:B------:R-:W-:Y:S01]  /*a9f0*/  PRMT R18, RZ, 0x7610, R18 ;  /* 0x00007610ff127816 */ /* 0x000fe20000000012 */
[----:B--2---:R-:W-:-:S02]  /*aa00*/  IMAD.X R93, R10, 0x1, R8, P2 ;  /* 0x000000010a5d7824 */ /* 0x004fc400010e0608 */
[----:B---3--:R-:W-:Y:S02]  /*aa10*/  @!P5 IMAD.MOV.U32 R14, RZ, RZ, R89 ;  /* 0x000000ffff0ed224 */ /* 0x008fe400078e0059 */
[----:B------:R-:W-:-:S05]  /*aa20*/  IMAD.MOV.U32 R15, RZ, RZ, R93 ;  /* 0x000000ffff0f7224 */ /* 0x000fca00078e005d */
[----:B------:R1:W2:Y:S04]  /*aa30*/  @!P5 LDG.E.U8 R18, desc[UR8][R14.64] ;  /* 0x000000080e12d981 */ /* 0x0002a8000c1e1100 */
[----:B----4-:R3:W-:Y:S04]  /*aa40*/  STL [R1+0x140], R78 ;  /* 0x0001404e01007387 */ /* 0x0107e80000100800 */
[----:B------:R4:W-:Y:S01]  /*aa50*/  STL [R1+0x169c], R93 ;  /* 0x00169c5d01007387 */ /* 0x0009e20000100800 */
[----:B---3--:R-:W3:Y:S01]  /*aa60*/  LDC R78, c[0x0][0x3a8] ;  /* 0x0000ea00ff4e7b82 */ /* 0x008ee20000000800 */
[----:B----4-:R-:W-:-:S05]  /*aa70*/  IADD3 R93, P2, PT, R16, R5, RZ ;  /* 0x00000005105d7210 */ /* 0x010fca0007f5e0ff */
[----:B-1----:R-:W-:Y:S02]  /*aa80*/  IMAD.X R15, R10, 0x1, R9, P2 ;  /* 0x000000010a0f7824 */ /* 0x002fe400010e0609 */
[----:B------:R-:W-:Y:S01]  /*aa90*/  @!P5 IMAD.MOV.U32 R14, RZ, RZ, R93 ;  /* 0x000000ffff0ed224 */ /* 0x000fe200078e005d */
[----:B------:R-:W-:-:S06]  /*aaa0*/  PRMT R92, RZ, 0x7610, R92 ;  /* 0x00007610ff5c7816 */ /* 0x000fcc000000005c */
[----:B------:R1:W4:Y:S01]  /*aab0*/  @!P5 LDG.E.U8 R92, desc[UR8][R14.64] ;  /* 0x000000080e5cd981 */ /* 0x000322000c1e1100 */
[----:B---3--:R-:W-:-:S03]  /*aac0*/  IMAD R16, R78, 0x31, RZ ;  /* 0x000000314e107824 */ /* 0x008fc600078e02ff */
[----:B------:R-:W-:Y:S02]  /*aad0*/  STL [R1+0x16a8], R93 ;  /* 0x0016a85d01007387 */ /* 0x000fe40000100800 */
[----:B------:R-:W-:Y:S02]  /*aae0*/  SHF.R.S32.HI R10, RZ, 0x1f, R16 ;  /* 0x0000001fff0a7819 */ /* 0x000fe40000011410 */
[----:B------:R-:W-:Y:S01]  /*aaf0*/  IADD3 R89, P2, PT, R16, R2, RZ ;  /* 0x0000000210597210 */ /* 0x000fe20007f5e0ff */
[----:B--2---:R-:W-:Y:S04]  /*ab00*/  STL [R1+0x13c], R18 ;  /* 0x00013c1201007387 */ /* 0x004fe80000100800 */
[----:B------:R2:W-:Y:S01]  /*ab10*/  STL [R1+0x16a4], R15 ;  /* 0x0016a40f01007387 */ /* 0x0005e20000100800 */
[----:B-1----:R-:W-:-:S03]  /*ab20*/  IMAD.X R14, R10, 0x1, R6, P2 ;  /* 0x000000010a0e7824 */ /* 0x002fc600010e0606 */
[----:B------:R-:W-:Y:S01]  /*ab30*/  STL [R1+0x16b0], R89 ;  /* 0x0016b05901007387 */ /* 0x000fe20000100800 */
[----:B--2---:R-:W-:-:S05]  /*ab40*/  IMAD.MOV.U32 R15, RZ, RZ, R89 ;  /* 0x000000ffff0f7224 */ /* 0x004fca00078e0059 */
[----:B------:R-:W-:Y:S02]  /*ab50*/  @!P6 LOP3.LUT R15, R15, R14, RZ, 0x3c, !PT ;  /* 0x0000000e0f0fe212 */ /* 0x000fe400078e3cff */
[----:B------:R-:W-:Y:S02]  /*ab60*/  PRMT R90, RZ, 0x7610, R90 ;  /* 0x00007610ff5a7816 */ /* 0x000fe4000000005a */
[----:B------:R-:W-:Y:S01]  /*ab70*/  PRMT R88, RZ, 0x7610, R88 ;  /* 0x00007610ff587816 */ /* 0x000fe20000000058 */
[----:B----4-:R1:W-:Y:S02]  /*ab80*/  STL [R1+0x138], R92 ;  /* 0x0001385c01007387 */ /* 0x0103e40000100800 */
[----:B-1----:R-:W-:-:S05]  /*ab90*/  IADD3 R92, P5, PT, R16, R3, RZ ;  /* 0x00000003105c7210 */ /* 0x002fca0007fbe0ff */
[----:B------:R-:W-:Y:S04]  /*aba0*/  STL [R1+0x16b8], R92 ;  /* 0x0016b85c01007387 */ /* 0x000fe80000100800 */
[----:B------:R1:W-:Y:S01]  /*abb0*/  STL [R1+0x16ac], R14 ;  /* 0x0016ac0e01007387 */ /* 0x0003e20000100800 */
[----:B------:R-:W-:Y:S01]  /*abc0*/  IMAD.X R93, R10, 0x1, R7, P5 ;  /* 0x000000010a5d7824 */ /* 0x000fe200028e0607 */
[----:B-1----:R-:W-:-:S04]  /*abd0*/  @!P6 LOP3.LUT R14, R15, R14, RZ, 0x3c, !PT ;  /* 0x0000000e0f0ee212 */ /* 0x002fc800078e3cff */
[----:B------:R-:W-:-:S05]  /*abe0*/  @!P6 LOP3.LUT R15, R15, R14, RZ, 0x3c, !PT ;  /* 0x0000000e0f0fe212 */ /* 0x000fca00078e3cff */
[----:B------:R1:W2:Y:S02]  /*abf0*/  @!P6 LDG.E.U8 R90, desc[UR8][R14.64] ;  /* 0x000000080e5ae981 */ /* 0x0002a4000c1e1100 */
[----:B-1----:R-:W-:Y:S02]  /*ac00*/  @!P6 IMAD.MOV.U32 R14, RZ, RZ, R92 ;  /* 0x000000ffff0ee224 */ /* 0x002fe400078e005c */
[----:B------:R-:W-:-:S05]  /*ac10*/  @!P6 IMAD.MOV.U32 R15, RZ, RZ, R93 ;  /* 0x000000ffff0fe224 */ /* 0x000fca00078e005d */
[----:B------:R1:W3:Y:S01]  /*ac20*/  @!P6 LDG.E.U8 R88, desc[UR8][R14.64] ;  /* 0x000000080e58e981 */ /* 0x0002e2000c1e1100 */
[----:B------:R-:W-:Y:S01]  /*ac30*/  IADD3 R89, P5, PT, R16, R4, RZ ;  /* 0x0000000410597210 */ /* 0x000fe20007fbe0ff */
[----:B0-----:R-:W-:Y:S02]  /*ac40*/  VIADD R18, R77, 0xffffffcb ;  /* 0xffffffcb4d127836 */ /* 0x001fe40000000000 */
[----:B------:R-:W-:Y:S04]  /*ac50*/  STL [R1+0x16b4], R93 ;  /* 0x0016b45d01007387 */ /* 0x000fe80000100800 */
[----:B------:R-:W-:Y:S01]  /*ac60*/  STL [R1+0x16c0], R89 ;  /* 0x0016c05901007387 */ /* 0x000fe20000100800 */
[----:B------:R-:W-:Y:S01]  /*ac70*/  ISETP.GE.U32.AND P2, PT, R18, 0x7ffffecc, PT ;  /* 0x7ffffecc1200780c */ /* 0x000fe20003f46070 */
[----:B-1----:R-:W-:Y:S01]  /*ac80*/  @!P6 IMAD.MOV.U32 R14, RZ, RZ, R89 ;  /* 0x000000ffff0ee224 */ /* 0x002fe200078e0059 */
[----:B------:R-:W-:-:S02]  /*ac90*/  PRMT R18, RZ, 0x7610, R18 ;  /* 0x00007610ff127816 */ /* 0x000fc40000000012 */
[----:B------:R-:W-:Y:S02]  /*aca0*/  PRMT R86, RZ, 0x7610, R86 ;  /* 0x00007610ff567816 */ /* 0x000fe40000000056 */
[----:B------:R-:W-:Y:S01]  /*acb0*/  PRMT R87, RZ, 0x7610, R87 ;  /* 0x00007610ff577816 */ /* 0x000fe20000000057 */
[----:B--2---:R0:W-:Y:S02]  /*acc0*/  STL [R1+0x134], R90 ;  /* 0x0001345a01007387 */ /* 0x0041e40000100800 */
[----:B0-----:R-:W-:-:S04]  /*acd0*/  IMAD.X R90, R10, 0x1, R8, P5 ;  /* 0x000000010a5a7824 */ /* 0x001fc800028e0608 */
[----:B------:R-:W-:Y:S01]  /*ace0*/  @!P6 IMAD.MOV.U32 R15, RZ, RZ, R90 ;  /* 0x000000ffff0fe224 */ /* 0x000fe200078e005a */
[----:B---3--:R0:W-:Y:S04]  /*acf0*/  STL [R1+0x130], R88 ;  /* 0x0001305801007387 */ /* 0x0081e80000100800 */
[----:B------:R1:W2:Y:S01]  /*ad00*/  @!P6 LDG.E.U8 R18, desc[UR8][R14.64] ;  /* 0x000000080e12e981 */ /* 0x0002a2000c1e1100 */
[----:B0-----:R-:W-:Y:S01]  /*ad10*/  IADD3 R88, P5, PT, R16, R5, RZ ;  /* 0x0000000510587210 */ /* 0x001fe20007fbe0ff */
[----:B------:R-:W-:Y:S02]  /*ad20*/  IMAD R16, R78, 0x32, RZ ;  /* 0x000000324e107824 */ /* 0x000fe400078e02ff */
[----:B------:R0:W-:Y:S02]  /*ad30*/  STL [R1+0x16bc], R90 ;  /* 0x0016bc5a01007387 */ /* 0x0001e40000100800 */
[----:B------:R-:W-:Y:S01]  /*ad40*/  IMAD.X R89, R10, 0x1, R9, P5 ;  /* 0x000000010a597824 */ /* 0x000fe200028e0609 */
[----:B------:R-:W-:Y:S01]  /*ad50*/  SHF.R.S32.HI R10, RZ, 0x1f, R16 ;  /* 0x0000001fff0a7819 */ /* 0x000fe20000011410 */
[----:B-1----:R-:W-:-:S02]  /*ad60*/  @!P6 IMAD.MOV.U32 R14, RZ, RZ, R88 ;  /* 0x000000ffff0ee224 */ /* 0x002fc400078e0058 */
[----:B------:R-:W-:Y:S01]  /*ad70*/  @!P6 IMAD.MOV.U32 R15, RZ, RZ, R89 ;  /* 0x000000ffff0fe224 */ /* 0x000fe200078e0059 */
[----:B0-----:R-:W-:-:S04]  /*ad80*/  IADD3 R90, P5, PT, R16, R2, RZ ;  /* 0x00000002105a7210 */ /* 0x001fc80007fbe0ff */
[----:B------:R0:W3:Y:S01]  /*ad90*/  @!P6 LDG.E.U8 R86, desc[UR8][R14.64] ;  /* 0x000000080e56e981 */ /* 0x0000e2000c1e1100 */
[----:B------:R-:W-:Y:S02]  /*ada0*/  IMAD.X R92, R10, 0x1, R6, P5 ;  /* 0x000000010a5c7824 */ /* 0x000fe400028e0606 */
[----:B0-----:R-:W-:Y:S02]  /*adb0*/  @!P0 IMAD.MOV.U32 R14, RZ, RZ, R90 ;  /* 0x000000ffff0e8224 */ /* 0x001fe400078e005a */
[----:B------:R-:W-:-:S05]  /*adc0*/  @!P0 IMAD.MOV.U32 R15, RZ, RZ, R92 ;  /* 0x000000ffff0f8224 */ /* 0x000fca00078e005c */
[----:B------:R0:W4:Y:S04]  /*add0*/  @!P0 LDG.E.U8 R87, desc[UR8][R14.64] ;  /* 0x000000080e578981 */ /* 0x000128000c1e1100 */
[----:B------:R1:W-:Y:S01]  /*ade0*/  STL [R1+0x16c8], R88 ;  /* 0x0016c85801007387 */ /* 0x0003e20000100800 */
[----:B------:R-:W-:Y:S02]  /*adf0*/  PRMT R85, RZ, 0x7610, R85 ;  /* 0x00007610ff557816 */ /* 0x000fe40000000055 */
[----:B-1----:R-:W-:-:S05]  /*ae00*/  IADD3 R88, P6, PT, R16, R3, RZ ;  /* 0x0000000310587210 */ /* 0x002fca0007fde0ff */
[----:B0-----:R-:W-:Y:S01]  /*ae10*/  @!P0 IMAD.MOV.U32 R14, RZ, RZ, R88 ;  /* 0x000000ffff0e8224 */ /* 0x001fe200078e0058 */
[----:B--2---:R-:W-:Y:S04]  /*ae20*/  STL [R1+0x12c], R18 ;  /* 0x00012c1201007387 */ /* 0x004fe80000100800 */
[----:B------:R0:W-:Y:S02]  /*ae30*/  STL [R1+0x16c4], R89 ;  /* 0x0016c45901007387 */ /* 0x0001e40000100800 */
[----:B0-----:R-:W-:-:S04]  /*ae40*/  IMAD.X R89, R10, 0x1, R7, P6 ;  /* 0x000000010a597824 */ /* 0x001fc800030e0607 */
[----:B------:R-:W-:Y:S01]  /*ae50*/  @!P0 IMAD.MOV.U32 R15, RZ, RZ, R89 ;  /* 0x000000ffff0f8224 */ /* 0x000fe200078e0059 */
[----:B------:R-:W-:Y:S04]  /*ae60*/  STL [R1+0x16d0], R90 ;  /* 0x0016d05a01007387 */ /* 0x000fe80000100800 */
[----:B------:R-:W-:Y:S04]  /*ae70*/  STL [R1+0x16d8], R88 ;  /* 0x0016d85801007387 */ /* 0x000fe80000100800 */
[----:B------:R0:W2:Y:S04]  /*ae80*/  @!P0 LDG.E.U8 R85, desc[UR8][R14.64] ;  /* 0x000000080e558981 */ /* 0x0000a8000c1e1100 */
[----:B------:R-:W-:Y:S04]  /*ae90*/  STL [R1+0x16cc], R92 ;  /* 0x0016cc5c01007387 */ /* 0x000fe80000100800 */
[----:B---3--:R1:W-:Y:S01]  /*aea0*/  STL [R1+0x128], R86 ;  /* 0x0001285601007387 */ /* 0x0083e20000100800 */
[----:B------:R-:W-:-:S03]  /*aeb0*/  VIADD R18, R77, 0xffffffca ;  /* 0xffffffca4d127836 */ /* 0x000fc60000000000 */
[----:B------:R-:W-:Y:S01]  /*aec0*/  STL [R1+0x16d4], R89 ;  /* 0x0016d45901007387 */ /* 0x000fe20000100800 */
[----:B-1----:R-:W-:-:S05]  /*aed0*/  IADD3 R86, P6, PT, R16, R4, RZ ;  /* 0x0000000410567210 */ /* 0x002fca0007fde0ff */
[----:B------:R-:W-:Y:S01]  /*aee0*/  STL [R1+0x16e0], R86 ;  /* 0x0016e05601007387 */ /* 0x000fe20000100800 */
[----:B------:R-:W-:-:S03]  /*aef0*/  ISETP.GE.U32.AND P5, PT, R18, 0x7ffffecb, PT ;  /* 0x7ffffecb1200780c */ /* 0x000fc60003fa6070 */
[----:B----4-:R1:W-:Y:S01]  /*af00*/  STL [R1+0xb64], R87 ;  /* 0x000b645701007387 */ /* 0x0103e20000100800 */
[----:B------:R-:W-:Y:S01]  /*af10*/  PRMT R18, RZ, 0x7610, R18 ;  /* 0x00007610ff127816 */ /* 0x000fe20000000012 */
[----:B0-----:R-:W-:Y:S02]  /*af20*/  @!P0 IMAD.MOV.U32 R14, RZ, RZ, R86 ;  /* 0x000000ffff0e8224 */ /* 0x001fe400078e0056 */
[----:B-1----:R-:W-:-:S04]  /*af30*/  IMAD.X R87, R10, 0x1, R8, P6 ;  /* 0x000000010a577824 */ /* 0x002fc800030e0608 */
[----:B------:R-:W-:-:S05]  /*af40*/  @!P0 IMAD.MOV.U32 R15, RZ, RZ, R87 ;  /* 0x000000ffff0f8224 */ /* 0x000fca00078e0057 */
[----:B------:R0:W3:Y:S01]  /*af50*/  @!P0 LDG.E.U8 R18, desc[UR8][R14.64] ;  /* 0x000000080e128981 */ /* 0x0000e2000c1e1100 */
[----:B------:R-:W-:Y:S02]  /*af60*/  PRMT R83, RZ, 0x7610, R83 ;  /* 0x00007610ff537816 */ /* 0x000fe40000000053 */
[----:B------:R-:W-:Y:S02]  /*af70*/  PRMT R84, RZ, 0x7610, R84 ;  /* 0x00007610ff547816 */ /* 0x000fe40000000054 */
[----:B------:R-:W-:Y:S01]  /*af80*/  PRMT R82, RZ, 0x7610, R82 ;  /* 0x00007610ff527816 */ /* 0x000fe20000000052 */
[----:B--2---:R1:W-:Y:S04]  /*af90*/  STL [R1+0xb60], R85 ;  /* 0x000b605501007387 */ /* 0x0043e80000100800 */
[----:B------:R2:W-:Y:S01]  /*afa0*/  STL [R1+0x16dc], R87 ;  /* 0x0016dc5701007387 */ /* 0x0005e20000100800 */
[----:B-1----:R-:W-:Y:S01]  /*afb0*/  IADD3 R85, P6, PT, R16, R5, RZ ;  /* 0x0000000510557210 */ /* 0x002fe20007fde0ff */
[----:B------:R-:W-:-:S04]  /*afc0*/  IMAD R16, R78, 0x33, RZ ;  /* 0x000000334e107824 */ /* 0x000fc800078e02ff */
[----:B------:R-:W-:Y:S01]  /*afd0*/  IMAD.X R86, R10, 0x1, R9, P6 ;  /* 0x000000010a567824 */ /* 0x000fe200030e0609 */
[----:B------:R-:W-:Y:S02]  /*afe0*/  SHF.R.S32.HI R10, RZ, 0x1f, R16 ;  /* 0x0000001fff0a7819 */ /* 0x000fe40000011410 */
[----:B--2---:R-:W-:Y:S01]  /*aff0*/  IADD3 R87, P6, PT, R16, R2, RZ ;  /* 0x0000000210577210 */ /* 0x004fe20007fde0ff */
[----:B0-----:R-:W-:Y:S02]  /*b000*/  @!P0 IMAD.MOV.U32 R14, RZ, RZ, R85 ;  /* 0x000000ffff0e8224 */ /* 0x001fe400078e0055 */
[----:B------:R-:W-:Y:S02]  /*b010*/  @!P0 IMAD.MOV.U32 R15, RZ, RZ, R86 ;  /* 0x000000ffff0f8224 */ /* 0x000fe400078e0056 */
[----:B------:R-:W-:Y:S01]  /*b020*/  IMAD.X R88, R10, 0x1, R6, P6 ;  /* 0x000000010a587824 */ /* 0x000fe200030e0606 */
[----:B------:R0:W-:Y:S04]  /*b030*/  STL [R1+0x16e8], R85 ;  /* 0x0016e85501007387 */ /* 0x0001e80000100800 */
[----:B------:R1:W2:Y:S01]  /*b040*/  @!P0 LDG.E.U8 R83, desc[UR8][R14.64] ;  /* 0x000000080e538981 */ /* 0x0002a2000c1e1100 */
[----:B0-----:R-:W-:Y:S01]  /*b050*/  IADD3 R85, P0, PT, R16, R3, RZ ;  /* 0x0000000310557210 */ /* 0x001fe20007f1e0ff */
[----:B-1----:R-:W-:-:S02]  /*b060*/  @!P4 IMAD.MOV.U32 R14, RZ, RZ, R87 ;  /* 0x000000ffff0ec224 */ /* 0x002fc400078e0057 */
[----:B------:R-:W-:-:S05]  /*b070*/  @!P4 IMAD.MOV.U32 R15, RZ, RZ, R88 ;  /* 0x000000ffff0fc224 */ /* 0x000fca00078e0058 */
[----:B------:R0:W4:Y:S04]  /*b080*/  @!P4 LDG.E.U8 R84, desc[UR8][R14.64] ;  /* 0x000000080e54c981 */ /* 0x000128000c1e1100 */
[----:B---3--:R-:W-:Y:S04]  /*b090*/  STL [R1+0xb5c], R18 ;  /* 0x000b5c1201007387 */ /* 0x008fe80000100800 */
[----:B------:R1:W-:Y:S01]  /*b0a0*/  STL [R1+0x16e4], R86 ;  /* 0x0016e45601007387 */ /* 0x0003e20000100800 */
[----:B0-----:R-:W-:Y:S02]  /*b0b0*/  @!P4 IMAD.MOV.U32 R14, RZ, RZ, R85 ;  /* 0x000000ffff0ec224 */ /* 0x001fe400078e0055 */
[----:B-1----:R-:W-:-:S04]  /*b0c0*/  IMAD.X R86, R10, 0x1, R7, P0 ;  /* 0x000000010a567824 */ /* 0x002fc800000e0607 */
[----:B------:R-:W-:-:S05]  /*b0d0*/  @!P4 IMAD.MOV.U32 R15, RZ, RZ, R86 ;  /* 0x000000ffff0fc224 */ /* 0x000fca00078e0056 */
[----:B------:R0:W3:Y:S04]  /*b0e0*/  @!P4 LDG.E.U8 R82, desc[UR8][R14.64] ;  /* 0x000000080e52c981 */ /* 0x0000e8000c1e1100 */
[----:B------:R-:W-:Y:S04]  /*b0f0*/  STL [R1+0x16f0], R87 ;  /* 0x0016f05701007387 */ /* 0x000fe80000100800 */
[----:B------:R-:W-:Y:S04]  /*b100*/  STL [R1+0x16f8], R85 ;  /* 0x0016f85501007387 */ /* 0x000fe80000100800 */
[----:B------:R-:W-:Y:S01]  /*b110*/  STL [R1+0x16ec], R88 ;  /* 0x0016ec5801007387 */ /* 0x000fe20000100800 */
[----:B------:R-:W-:-:S05]  /*b120*/  VIADD R18, R77, 0xffffffc9 ;  /* 0xffffffc94d127836 */ /* 0x000fca0000000000 */
[----:B------:R-:W-:Y:S02]  /*b130*/  ISETP.GE.U32.AND P6, PT, R18, 0x7ffffeca, PT ;  /* 0x7ffffeca1200780c */ /* 0x000fe40003fc6070 */
[----:B------:R-:W-:Y:S02]  /*b140*/  PRMT R18, RZ, 0x7610, R18 ;  /* 0x00007610ff127816 */ /* 0x000fe40000000012 */
[----:B------:R-:W-:Y:S02]  /*b150*/  PRMT R80, RZ, 0x7610, R80 ;  /* 0x00007610ff507816 */ /* 0x000fe40000000050 */
[----:B------:R-:W-:Y:S01]  /*b160*/  PRMT R81, RZ, 0x7610, R81 ;  /* 0x00007610ff517816 */ /* 0x000fe20000000051 */
[----:B--2---:R1:W-:Y:S04]  /*b170*/  STL [R1+0xb58], R83 ;  /* 0x000b585301007387 */ /* 0x0043e80000100800 */
[----:B------:R-:W-:Y:S01]  /*b180*/  STL [R1+0x16f4], R86 ;  /* 0x0016f45601007387 */ /* 0x000fe20000100800 */
[----:B-1----:R-:W-:-:S05]  /*b190*/  IADD3 R83, P0, PT, R16, R4, RZ ;  /* 0x0000000410537210 */ /* 0x002fca0007f1e0ff */
[----:B------:R-:W-:Y:S04]  /*b1a0*/  STL [R1+0x1700], R83 ;  /* 0x0017005301007387 */ /* 0x000fe80000100800 */
[----:B----4-:R1:W-:Y:S01]  /*b1b0*/  STL [R1+0xb54], R84 ;  /* 0x000b545401007387 */ /* 0x0103e20000100800 */
[----:B0-----:R-:W-:Y:S02]  /*b1c0*/  @!P4 IMAD.MOV.U32 R14, RZ, RZ, R83 ;  /* 0x000000ffff0ec224 */ /* 0x001fe400078e0053 */
[----:B-1----:R-:W-:-:S04]  /*b1d0*/  IMAD.X R84, R10, 0x1, R8, P0 ;  /* 0x000000010a547824 */ /* 0x002fc800000e0608 */
[----:B------:R-:W-:-:S05]  /*b1e0*/  @!P4 IMAD.MOV.U32 R15, RZ, RZ, R84 ;  /* 0x000000ffff0fc224 */ /* 0x000fca00078e0054 */
[----:B------:R0:W2:Y:S04]  /*b1f0*/  @!P4 LDG.E.U8 R18, desc[UR8][R14.64] ;  /* 0x000000080e12c981 */ /* 0x0000a8000c1e1100 */
[----:B---3--:R1:W-:Y:S04]  /*b200*/  STL [R1+0xb50], R82 ;  /* 0x000b505201007387 */ /* 0x0083e80000100800 */
[----:B------:R3:W-:Y:S01]  /*b210*/  STL [R1+0x16fc], R84 ;  /* 0x0016fc5401007387 */ /* 0x0007e20000100800 */
[----:B-1----:R-:W-:Y:S01]  /*b220*/  IADD3 R82, P0, PT, R16, R5, RZ ;  /* 0x0000000510527210 */ /* 0x002fe20007f1e0ff */
[----:B------:R-:W-:-:S04]  /*b230*/  IMAD R16, R78, 0x34, RZ ;  /* 0x000000344e107824 */ /* 0x000fc800078e02ff */
[----:B------:R-:W-:Y:S01]  /*b240*/  IMAD.X R83, R10, 0x1, R9, P0 ;  /* 0x000000010a537824 */ /* 0x000fe200000e0609 */
[----:B------:R-:W-:Y:S02]  /*b250*/  SHF.R.S32.HI R10, RZ, 0x1f, R16 ;  /* 0x0000001fff0a7819 */ /* 0x000fe40000011410 */
[----:B---3--:R-:W-:Y:S01]  /*b260*/  IADD3 R84, P0, PT, R16, R2, RZ ;  /* 0x0000000210547210 */ /* 0x008fe20007f1e0ff */
[----:B0-----:R-:W-:Y:S02]  /*b270*/  @!P4 IMAD.MOV.U32 R14, RZ, RZ, R82 ;  /* 0x000000ffff0ec224 */ /* 0x001fe400078e0052 */
[----:B------:R-:W-:Y:S02]  /*b280*/  @!P4 IMAD.MOV.U32 R15, RZ, RZ, R83 ;  /* 0x000000ffff0fc224 */ /* 0x000fe400078e0053 */
[----:B------:R-:W-:-:S03]  /*b290*/  IMAD.X R85, R10, 0x1, R6, P0 ;  /* 0x000000010a557824 */ /* 0x000fc600000e0606 */
[----:B------:R0:W3:Y:S02]  /*b2a0*/  @!P4 LDG.E.U8 R80, desc[UR8][R14.64] ;  /* 0x000000080e50c981 */ /* 0x0000e4000c1e1100 */
        /* <DEDUP_REMOVED lines=467> */
[----:B------:R-:W-:Y:S01]  /*cfe0*/  @!P5 IMAD.MOV.U32 R15, RZ, RZ, R46 ;  /* 0x000000ffff0fd224 */ /* 0x000fe200078e002e */
[----:B------:R-:W-:Y:S04]  /*cff0*/  STL [R1+0x187c], R46 ;  /* 0x00187c2e01007387 */ /* 0x000fe80000100800 */
[----:B------:R0:W2:Y:S04]  /*d000*/  @!P5 LDG.E.U8 R18, desc[UR8][R14.64] ;  /* 0x000000080e12d981 */ /* 0x0000a8000c1e1100 */
[----:B---3--:R1:W-:Y:S02]  /*d010*/  STL [R1+0xab0], R44 ;  /* 0x000ab02c01007387 */ /* 0x0083e40000100800 */
[----:B-1----:R-:W-:Y:S01]  /*d020*/  IADD3 R44, P2, PT, R16, R5, RZ ;  /* 0x00000005102c7210 */ /* 0x002fe20007f5e0ff */
[----:B------:R-:W-:-:S04]  /*d030*/  IMAD.SHL.U32 R16, R78, 0x40, RZ ;  /* 0x000000404e107824 */ /* 0x000fc800078e00ff */
[----:B------:R-:W-:Y:S01]  /*d040*/  IMAD.X R45, R10, 0x1, R9, P2 ;  /* 0x000000010a2d7824 */ /* 0x000fe200010e0609 */
[----:B------:R-:W-:Y:S02]  /*d050*/  SHF.R.S32.HI R10, RZ, 0x1f, R16 ;  /* 0x0000001fff0a7819 */ /* 0x000fe40000011410 */
[----:B------:R-:W-:Y:S01]  /*d060*/  IADD3 R46, P2, PT, R16, R2, RZ ;  /* 0x00000002102e7210 */ /* 0x000fe20007f5e0ff */
        /* <DEDUP_REMOVED lines=194> */
[----:B--2---:R1:W-:Y:S02]  /*dc90*/  STL [R1+0xa80], R29 ;  /* 0x000a801d01007387 */ /* 0x0043e40000100800 */
[----:B-1----:R-:W-:Y:S01]  /*dca0*/  IADD3 R29, P2, PT, R16, R5, RZ ;  /* 0x00000005101d7210 */ /* 0x002fe20007f5e0ff */
[----:B------:R-:W-:Y:S01]  /*dcb0*/  IMAD R16, R78, 0x45, RZ ;  /* 0x000000454e107824 */ /* 0x000fe200078e02ff */
[----:B------:R1:W-:Y:S03]  /*dcc0*/  STL [R1+0x191c], R31 ;  /* 0x00191c1f01007387 */ /* 0x0003e60000100800 */
[----:B------:R-:W-:Y:S01]  /*dcd0*/  IMAD.X R30, R10, 0x1, R9, P2 ;  /* 0x000000010a1e7824 */ /* 0x000fe200010e0609 */
[----:B------:R-:W-:Y:S01]  /*dce0*/  SHF.R.S32.HI R10, RZ, 0x1f, R16 ;  /* 0x0000001fff0a7819 */ /* 0x000fe20000011410 */
[----:B0-----:R-:W-:-:S02]  /*dcf0*/  @!P5 IMAD.MOV.U32 R14, RZ, RZ, R29 ;  /* 0x000000ffff0ed224 */ /* 0x001fc400078e001d */
[----:B------:R-:W-:Y:S01]  /*dd00*/  @!P5 IMAD.MOV.U32 R15, RZ, RZ, R30 ;  /* 0x000000ffff0fd224 */ /* 0x000fe200078e001e */
[----:B-1----:R-:W-:Y:S01]  /*dd10*/  IADD3 R31, P2, PT, R16, R2, RZ ;  /* 0x00000002101f7210 */ /* 0x002fe20007f5e0ff */
[----:B------:R0:W-:Y:S04]  /*dd20*/  STL [R1+0x1928], R29 ;  /* 0x0019281d01007387 */ /* 0x0001e80000100800 */
[----:B------:R1:W2:Y:S01]  /*dd30*/  @!P5 LDG.E.U8 R26, desc[UR8][R14.64] ;  /* 0x000000080e1ad981 */ /* 0x0002a2000c1e1100 */
[----:B------:R-:W-:Y:S01]  /*dd40*/  IMAD.X R32, R10, 0x1, R6, P2 ;  /* 0x000000010a207824 */ /* 0x000fe200010e0606 */
[----:B0-----:R-:W-:Y:S01]  /*dd50*/  IADD3 R29, P5, PT, R16, R3, RZ ;  /* 0x00000003101d7210 */ /* 0x001fe20007fbe0ff */
[----:B-1----:R-:W-:Y:S02]  /*dd60*/  @!P6 IMAD.MOV.U32 R14, RZ, RZ, R31 ;  /* 0x000000ffff0ee224 */ /* 0x002fe400078e001f */
        /* <DEDUP_REMOVED lines=24> */
[----:B---3--:R1:W-:Y:S02]  /*def0*/  STL [R1+0xa70], R25 ;  /* 0x000a701901007387 */ /* 0x0083e40000100800 */
[----:B-1----:R-:W-:-:S05]  /*df00*/  IADD3 R25, P5, PT, R16, R5, RZ ;  /* 0x0000000510197210 */ /* 0x002fca0007fbe0ff */
[----:B------:R-:W-:Y:S02]  /*df10*/  IMAD.X R26, R10, 0x1, R9, P5 ;  /* 0x000000010a1a7824 */ /* 0x000fe400028e0609 */
[----:B0-----:R-:W-:Y:S02]  /*df20*/  @!P6 IMAD.MOV.U32 R14, RZ, RZ, R25 ;  /* 0x000000ffff0ee224 */ /* 0x001fe400078e0019 */
[----:B------:R-:W-:-:S05]  /*df30*/  @!P6 IMAD.MOV.U32 R15, RZ, RZ, R26 ;  /* 0x000000ffff0fe224 */ /* 0x000fca00078e001a */
[----:B------:R0:W3:Y:S01]  /*df40*/  @!P6 LDG.E.U8 R24, desc[UR8][R14.64] ;  /* 0x000000080e18e981 */ /* 0x0000e2000c1e1100 */
[----:B------:R-:W-:-:S03]  /*df50*/  IMAD R16, R78, 0x46, RZ ;  /* 0x000000464e107824 */ /* 0x000fc600078e02ff */
[----:B------:R1:W-:Y:S02]  /*df60*/  STL [R1+0x193c], R28 ;  /* 0x00193c1c01007387 */ /* 0x0003e40000100800 */
[----:B------:R-:W-:Y:S02]  /*df70*/  SHF.R.S32.HI R10, RZ, 0x1f, R16 ;  /* 0x0000001fff0a7819 */ /* 0x000fe40000011410 */
[----:B------:R-:W-:Y:S01]  /*df80*/  STL [R1+0x1948], R25 ;  /* 0x0019481901007387 */ /* 0x000fe20000100800 */
[----:B-1----:R-:W-:Y:S02]  /*df90*/  IADD3 R28, P5, PT, R16, R2, RZ ;  /* 0x00000002101c7210 */ /* 0x002fe40007fbe0ff */
[----:B------:R-:W-:-:S03]  /*dfa0*/  PRMT R27, RZ, 0x7610, R27 ;  /* 0x00007610ff1b7816 */ /* 0x000fc6000000001b */
[----:B------:R-:W-:Y:S02]  /*dfb0*/  IMAD.X R29, R10, 0x1, R6, P5 ;  /* 0x000000010a1d7824 */ /* 0x000fe400028e0606 */
[----:B0-----:R-:W-:Y:S02]  /*dfc0*/  @!P0 IMAD.MOV.U32 R14, RZ, RZ, R28 ;  /* 0x000000ffff0e8224 */ /* 0x001fe400078e001c */
[----:B------:R-:W-:Y:S01]  /*dfd0*/  @!P0 IMAD.MOV.U32 R15, RZ, RZ, R29 ;  /* 0x000000ffff0f8224 */ /* 0x000fe200078e001d */
[----:B------:R-:W-:-:S04]  /*dfe0*/  PRMT R23, RZ, 0x7610, R23 ;  /* 0x00007610ff177816 */ /* 0x000fc80000000017 */
[----:B------:R0:W4:Y:S04]  /*dff0*/  @!P0 LDG.E.U8 R27, desc[UR8][R14.64] ;  /* 0x000000080e1b8981 */ /* 0x000128000c1e1100 */
[----:B--2---:R-:W-:Y:S04]  /*e000*/  STL [R1+0xa6c], R18 ;  /* 0x000a6c1201007387 */ /* 0x004fe80000100800 */
[----:B------:R-:W-:Y:S04]  /*e010*/  STL [R1+0x1944], R26 ;  /* 0x0019441a01007387 */ /* 0x000fe80000100800 */
[----:B---3--:R1:W-:Y:S02]  /*e020*/  STL [R1+0xa68], R24 ;  /* 0x000a681801007387 */ /* 0x0083e40000100800 */
[----:B-1----:R-:W-:-:S05]  /*e030*/  IADD3 R24, P6, PT, R16, R3, RZ ;  /* 0x0000000310187210 */ /* 0x002fca0007fde0ff */
[----:B------:R-:W-:Y:S02]  /*e040*/  IMAD.X R26, R10, 0x1, R7, P6 ;  /* 0x000000010a1a7824 */ /* 0x000fe400030e0607 */
[----:B0-----:R-:W-:Y:S02]  /*e050*/  @!P0 IMAD.MOV.U32 R14, RZ, RZ, R24 ;  /* 0x000000ffff0e8224 */ /* 0x001fe400078e0018 */
[----:B------:R-:W-:-:S05]  /*e060*/  @!P0 IMAD.MOV.U32 R15, RZ, RZ, R26 ;  /* 0x000000ffff0f8224 */ /* 0x000fca00078e001a */
[----:B------:R0:W2:Y:S01]  /*e070*/  @!P0 LDG.E.U8 R23, desc[UR8][R14.64] ;  /* 0x000000080e178981 */ /* 0x0000a2000c1e1100 */
[----:B------:R-:W-:-:S03]  /*e080*/  IADD3 R25, P6, PT, R16, R4, RZ ;  /* 0x0000000410197210 */ /* 0x000fc60007fde0ff */
[----:B------:R-:W-:Y:S04]  /*e090*/  STL [R1+0x1950], R28 ;  /* 0x0019501c01007387 */ /* 0x000fe80000100800 */
[----:B------:R-:W-:Y:S04]  /*e0a0*/  STL [R1+0x1958], R24 ;  /* 0x0019581801007387 */ /* 0x000fe80000100800 */
[----:B------:R-:W-:Y:S04]  /*e0b0*/  STL [R1+0x194c], R29 ;  /* 0x00194c1d01007387 */ /* 0x000fe80000100800 */
[----:B------:R1:W-:Y:S01]  /*e0c0*/  STL [R1+0x1954], R26 ;  /* 0x0019541a01007387 */ /* 0x0003e20000100800 */
[----:B------:R-:W-:Y:S01]  /*e0d0*/  PRMT R21, RZ, 0x7610, R21 ;  /* 0x00007610ff157816 */ /* 0x000fe20000000015 */
[----:B0-----:R-:W-:-:S02]  /*e0e0*/  @!P0 IMAD.MOV.U32 R14, RZ, RZ, R25 ;  /* 0x000000ffff0e8224 */ /* 0x001fc400078e0019 */
[----:B------:R-:W-:Y:S01]  /*e0f0*/  STL [R1+0x1960], R25 ;  /* 0x0019601901007387 */ /* 0x000fe20000100800 */
[----:B-1----:R-:W-:-:S04]  /*e100*/  IMAD.X R26, R10, 0x1, R8, P6 ;  /* 0x000000010a1a7824 */ /* 0x002fc800030e0608 */
[----:B------:R-:W-:-:S05]  /*e110*/  @!P0 IMAD.MOV.U32 R15, RZ, RZ, R26 ;  /* 0x000000ffff0f8224 */ /* 0x000fca00078e001a */
[----:B------:R0:W3:Y:S01]  /*e120*/  @!P0 LDG.E.U8 R21, desc[UR8][R14.64] ;  /* 0x000000080e158981 */ /* 0x0000e2000c1e1100 */
[----:B------:R-:W-:-:S03]  /*e130*/  PRMT R20, RZ, 0x7610, R20 ;  /* 0x00007610ff147816 */ /* 0x000fc60000000014 */
[----:B--2---:R1:W-:Y:S02]  /*e140*/  STL [R1+0xa60], R23 ;  /* 0x000a601701007387 */ /* 0x0043e40000100800 */
[----:B-1----:R-:W-:-:S05]  /*e150*/  IADD3 R23, P6, PT, R16, R5, RZ ;  /* 0x0000000510177210 */ /* 0x002fca0007fde0ff */
[----:B------:R-:W-:Y:S02]  /*e160*/  IMAD.X R24, R10, 0x1, R9, P6 ;  /* 0x000000010a187824 */ /* 0x000fe400030e0609 */
[----:B0-----:R-:W-:Y:S02]  /*e170*/  @!P0 IMAD.MOV.U32 R14, RZ, RZ, R23 ;  /* 0x000000ffff0e8224 */ /* 0x001fe400078e0017 */
[----:B------:R-:W-:-:S05]  /*e180*/  @!P0 IMAD.MOV.U32 R15, RZ, RZ, R24 ;  /* 0x000000ffff0f8224 */ /* 0x000fca00078e0018 */
[----:B------:R0:W2:Y:S01]  /*e190*/  @!P0 LDG.E.U8 R20, desc[UR8][R14.64] ;  /* 0x000000080e148981 */ /* 0x0000a2000c1e1100 */
[----:B------:R-:W-:-:S03]  /*e1a0*/  IMAD R16, R78, 0x47, RZ ;  /* 0x000000474e107824 */ /* 0x000fc600078e02ff */
[----:B------:R-:W-:Y:S04]  /*e1b0*/  STL [R1+0x195c], R26 ;  /* 0x00195c1a01007387 */ /* 0x000fe80000100800 */
[----:B------:R1:W-:Y:S01]  /*e1c0*/  STL [R1+0x1968], R23 ;  /* 0x0019681701007387 */ /* 0x0003e20000100800 */
[----:B------:R-:W-:-:S03]  /*e1d0*/  SHF.R.S32.HI R10, RZ, 0x1f, R16 ;  /* 0x0000001fff0a7819 */ /* 0x000fc60000011410 */
[----:B------:R-:W-:Y:S04]  /*e1e0*/  STL [R1+0x1964], R24 ;  /* 0x0019641801007387 */ /* 0x000fe80000100800 */
[----:B---3--:R3:W-:Y:S01]  /*e1f0*/  STL [R1+0xa5c], R21 ;  /* 0x000a5c1501007387 */ /* 0x0087e20000100800 */
[----:B0-----:R-:W-:Y:S01]  /*e200*/  VIADD R14, R77, 0xffffff8f ;  /* 0xffffff8f4d0e7836 */ /* 0x001fe20000000000 */
[C---:B-1----:R-:W-:Y:S02]  /*e210*/  IADD3 R23, P0, PT, R16.reuse, R3, RZ ;  /* 0x0000000310177210 */ /* 0x042fe40007f1e0ff */
[----:B---3--:R-:W-:Y:S02]  /*e220*/  IADD3 R21, P6, PT, R16, R2, RZ ;  /* 0x0000000210157210 */ /* 0x008fe40007fde0ff */
[----:B------:R-:W-:-:S03]  /*e230*/  PRMT R19, RZ, 0x7610, R19 ;  /* 0x00007610ff137816 */ /* 0x000fc60000000013 */
[----:B------:R-:W-:Y:S01]  /*e240*/  IMAD.X R25, R10, 0x1, R6, P6 ;  /* 0x000000010a197824 */ /* 0x000fe200030e0606 */
[----:B------:R-:W-:Y:S01]  /*e250*/  STL [R1+0x1970], R21 ;  /* 0x0019701501007387 */ /* 0x000fe20000100800 */
[----:B------:R-:W-:Y:S01]  /*e260*/  ISETP.GE.U32.AND P6, PT, R14, 0x7ffffe90, PT ;  /* 0x7ffffe900e00780c */ /* 0x000fe20003fc6070 */
[----:B------:R-:W-:Y:S02]  /*e270*/  @!P4 IMAD.MOV.U32 R14, RZ, RZ, R21 ;  /* 0x000000ffff0ec224 */ /* 0x000fe400078e0015 */
[----:B------:R-:W-:Y:S01]  /*e280*/  STL [R1+0x1978], R23 ;  /* 0x0019781701007387 */ /* 0x000fe20000100800 */
[----:B------:R-:W-:Y:S02]  /*e290*/  @!P4 IMAD.MOV.U32 R15, RZ, RZ, R25 ;  /* 0x000000ffff0fc224 */ /* 0x000fe400078e0019 */
[----:B------:R-:W-:Y:S01]  /*e2a0*/  IMAD.X R24, R10, 0x1, R7, P0 ;  /* 0x000000010a187824 */ /* 0x000fe200000e0607 */
[----:B------:R-:W-:Y:S01]  /*e2b0*/  STL [R1+0x196c], R25 ;  /* 0x00196c1901007387 */ /* 0x000fe20000100800 */
[----:B------:R-:W-:-:S03]  /*e2c0*/  PRMT R22, RZ, 0x7610, R22 ;  /* 0x00007610ff167816 */ /* 0x000fc60000000016 */
[----:B------:R0:W3:Y:S01]  /*e2d0*/  @!P4 LDG.E.U8 R19, desc[UR8][R14.64] ;  /* 0x000000080e13c981 */ /* 0x0000e2000c1e1100 */
[----:B------:R-:W-:Y:S01]  /*e2e0*/  PRMT R17, RZ, 0x7610, R17 ;  /* 0x00007610ff117816 */ /* 0x000fe20000000011 */
[----:B0-----:R-:W-:Y:S02]  /*e2f0*/  @!P4 IMAD.MOV.U32 R14, RZ, RZ, R23 ;  /* 0x000000ffff0ec224 */ /* 0x001fe400078e0017 */
[----:B------:R-:W-:-:S05]  /*e300*/  @!P4 IMAD.MOV.U32 R15, RZ, RZ, R24 ;  /* 0x000000ffff0fc224 */ /* 0x000fca00078e0018 */
[----:B------:R0:W3:Y:S04]  /*e310*/  @!P4 LDG.E.U8 R22, desc[UR8][R14.64] ;  /* 0x000000080e16c981 */ /* 0x0000e8000c1e1100 */
[----:B--2---:R1:W-:Y:S02]  /*e320*/  STL [R1+0xa54], R20 ;  /* 0x000a541401007387 */ /* 0x0043e40000100800 */
[----:B-1----:R-:W-:-:S05]  /*e330*/  IADD3 R20, P0, PT, R16, R4, RZ ;  /* 0x0000000410147210 */ /* 0x002fca0007f1e0ff */
[----:B------:R-:W-:Y:S02]  /*e340*/  IMAD.X R21, R10, 0x1, R8, P0 ;  /* 0x000000010a157824 */ /* 0x000fe400000e0608 */
[----:B0-----:R-:W-:Y:S02]  /*e350*/  @!P4 IMAD.MOV.U32 R14, RZ, RZ, R20 ;  /* 0x000000ffff0ec224 */ /* 0x001fe400078e0014 */
[----:B------:R-:W-:-:S05]  /*e360*/  @!P4 IMAD.MOV.U32 R15, RZ, RZ, R21 ;  /* 0x000000ffff0fc224 */ /* 0x000fca00078e0015 */
[----:B------:R0:W2:Y:S04]  /*e370*/  @!P4 LDG.E.U8 R17, desc[UR8][R14.64] ;  /* 0x000000080e11c981 */ /* 0x0000a8000c1e1100 */
[----:B----4-:R-:W-:Y:S04]  /*e380*/  STL [R1+0xa64], R27 ;  /* 0x000a641b01007387 */ /* 0x010fe80000100800 */
[----:B------:R-:W-:Y:S04]  /*e390*/  STL [R1+0x1974], R24 ;  /* 0x0019741801007387 */ /* 0x000fe80000100800 */
[----:B------:R-:W-:Y:S04]  /*e3a0*/  STL [R1+0x1980], R20 ;  /* 0x0019801401007387 */ /* 0x000fe80000100800 */
[----:B---3--:R1:W-:Y:S02]  /*e3b0*/  STL [R1+0xa50], R19 ;  /* 0x000a501301007387 */ /* 0x0083e40000100800 */
[----:B-1----:R-:W-:-:S02]  /*e3c0*/  IADD3 R19, P0, PT, R16, R5, RZ ;  /* 0x0000000510137210 */ /* 0x002fc40007f1e0ff */
[----:B------:R-:W-:Y:S03]  /*e3d0*/  STL [R1+0x197c], R21 ;  /* 0x00197c1501007387 */ /* 0x000fe60000100800 */
[----:B------:R-:W-:Y:S01]  /*e3e0*/  IMAD.X R20, R10, 0x1, R9, P0 ;  /* 0x000000010a147824 */ /* 0x000fe200000e0609 */
[----:B------:R-:W-:Y:S01]  /*e3f0*/  STL [R1+0x1988], R19 ;  /* 0x0019881301007387 */ /* 0x000fe20000100800 */
[----:B------:R-:W-:-:S03]  /*e400*/  SHF.R.S32.HI R10, RZ, 0x1f, R78 ;  /* 0x0000001fff0a7819 */ /* 0x000fc6000001144e */
[----:B------:R-:W-:Y:S01]  /*e410*/  STL [R1+0x1984], R20 ;  /* 0x0019841401007387 */ /* 0x000fe20000100800 */
[----:B------:R-:W-:Y:S01]  /*e420*/  PRMT R13, RZ, 0x7610, R13 ;  /* 0x00007610ff0d7816 */ /* 0x000fe2000000000d */
[----:B0-----:R-:W-:Y:S02]  /*e430*/  @!P4 IMAD.MOV.U32 R14, RZ, RZ, R19 ;  /* 0x000000ffff0ec224 */ /* 0x001fe400078e0013 */
[----:B------:R-:W-:Y:S01]  /*e440*/  @!P4 IMAD.MOV.U32 R15, RZ, RZ, R20 ;  /* 0x000000ffff0fc224 */ /* 0x000fe200078e0014 */
[----:B------:R-:W-:-:S04]  /*e450*/  PRMT R11, RZ, 0x7610, R11 ;  /* 0x00007610ff0b7816 */ /* 0x000fc8000000000b */
[----:B------:R0:W3:Y:S04]  /*e460*/  @!P4 LDG.E.U8 R13, desc[UR8][R14.64] ;  /* 0x000000080e0dc981 */ /* 0x0000e8000c1e1100 */
[----:B--2---:R1:W-:Y:S02]  /*e470*/  STL [R1+0xa48], R17 ;  /* 0x000a481101007387 */ /* 0x0043e40000100800 */
[----:B-1----:R-:W-:-:S05]  /*e480*/  IADD3 R17, P0, PT, R2, R78, RZ ;  /* 0x0000004e02117210 */ /* 0x002fca0007f1e0ff */
[----:B------:R-:W-:Y:S02]  /*e490*/  IMAD.X R21, R10, 0x1, R6, P0 ;  /* 0x000000010a157824 */ /* 0x000fe400000e0606 */
[----:B0-----:R-:W-:Y:S02]  /*e4a0*/  @!P2 IMAD.MOV.U32 R14, RZ, RZ, R17 ;  /* 0x000000ffff0ea224 */ /* 0x001fe400078e0011 */
[----:B------:R-:W-:-:S05]  /*e4b0*/  @!P2 IMAD.MOV.U32 R15, RZ, RZ, R21 ;  /* 0x000000ffff0fa224 */ /* 0x000fca00078e0015 */
[----:B------:R0:W2:Y:S01]  /*e4c0*/  @!P2 LDG.E.U8 R11, desc[UR8][R14.64] ;  /* 0x000000080e0ba981 */ /* 0x0000a2000c1e1100 */
[----:B------:R-:W-:Y:S01]  /*e4d0*/  IADD3 R19, P4, PT, R3, R78, RZ ;  /* 0x0000004e03137210 */ /* 0x000fe20007f9e0ff */
[----:B------:R-:W-:Y:S02]  /*e4e0*/  VIADD R18, R77, 0xffffffb7 ;  /* 0xffffffb74d127836 */ /* 0x000fe40000000000 */
[----:B------:R-:W-:Y:S02]  /*e4f0*/  STL [R1+0xefc], R17 ;  /* 0x000efc1101007387 */ /* 0x000fe40000100800 */
[----:B------:R-:W-:Y:S02]  /*e500*/  IMAD.X R20, R10, 0x1, R7, P4 ;  /* 0x000000010a147824 */ /* 0x000fe400020e0607 */
[----:B------:R-:W-:Y:S04]  /*e510*/  STL [R1+0xf04], R19 ;  /* 0x000f041301007387 */ /* 0x000fe80000100800 */
[----:B------:R-:W-:Y:S01]  /*e520*/  STL [R1+0xef8], R21 ;  /* 0x000ef81501007387 */ /* 0x000fe20000100800 */
[----:B------:R-:W-:Y:S01]  /*e530*/  ISETP.GE.U32.AND P5, PT, R18, 0x7ffffeb8, PT ;  /* 0x7ffffeb81200780c */ /* 0x000fe20003fa6070 */
[----:B0-----:R-:W-:Y:S01]  /*e540*/  @!P2 IMAD.MOV.U32 R14, RZ, RZ, R19 ;  /* 0x000000ffff0ea224 */ /* 0x001fe200078e0013 */
[----:B------:R-:W-:Y:S01]  /*e550*/  PRMT R18, RZ, 0x7610, R18 ;  /* 0x00007610ff127816 */ /* 0x000fe20000000012 */
[----:B------:R-:W-:Y:S01]  /*e560*/  @!P2 IMAD.MOV.U32 R15, RZ, RZ, R20 ;  /* 0x000000ffff0fa224 */ /* 0x000fe200078e0014 */
[----:B------:R-:W-:-:S04]  /*e570*/  PRMT R12, RZ, 0x7610, R12 ;  /* 0x00007610ff0c7816 */ /* 0x000fc8000000000c */
[----:B------:R0:W4:Y:S04]  /*e580*/  @!P2 LDG.E.U8 R18, desc[UR8][R14.64] ;  /* 0x000000080e12a981 */ /* 0x000128000c1e1100 */
[----:B---3--:R1:W-:Y:S04]  /*e590*/  STL [R1+0xa44], R13 ;  /* 0x000a440d01007387 */ /* 0x0083e80000100800 */
[----:B------:R-:W-:Y:S01]  /*e5a0*/  STL [R1+0xf00], R20 ;  /* 0x000f001401007387 */ /* 0x000fe20000100800 */
[----:B-1----:R-:W-:-:S05]  /*e5b0*/  IADD3 R13, P4, PT, R4, R78, RZ ;  /* 0x0000004e040d7210 */ /* 0x002fca0007f9e0ff */
[----:B------:R-:W-:Y:S01]  /*e5c0*/  STL [R1+0xf0c], R13 ;  /* 0x000f0c0d01007387 */ /* 0x000fe20000100800 */
[----:B------:R-:W-:Y:S02]  /*e5d0*/  IMAD.X R17, R10, 0x1, R8, P4 ;  /* 0x000000010a117824 */ /* 0x000fe400020e0608 */
        /* <DEDUP_REMOVED lines=10> */
[----:B------:R-:W-:-:S03]  /*e680*/  VIADD R16, R77, 0xffffff97 ;  /* 0xffffff974d107836 */ /* 0x000fc60000000000 */
[----:B------:R-:W-:Y:S02]  /*e690*/  STL [R1+0xa4c], R22 ;  /* 0x000a4c1601007387 */ /* 0x000fe40000100800 */
[----:B------:R-:W-:Y:S01]  /*e6a0*/  ISETP.GE.U32.AND P0, PT, R16, 0x7ffffe98, PT ;  /* 0x7ffffe981000780c */ /* 0x000fe20003f06070 */
[C---:B------:R-:W-:Y:S01]  /*e6b0*/  IMAD R16, R78.reuse, 0x48, RZ ;  /* 0x000000484e107824 */ /* 0x040fe200078e02ff */
[----:B------:R-:W-:Y:S04]  /*e6c0*/  STL [R1+0xf08], R17 ;  /* 0x000f081101007387 */ /* 0x000fe80000100800 */
[----:B------:R-:W-:Y:S04]  /*e6d0*/  STL [R1+0xf14], R11 ;  /* 0x000f140b01007387 */ /* 0x000fe80000100800 */
[----:B------:R1:W-:Y:S02]  /*e6e0*/  STL [R1+0xf10], R10 ;  /* 0x000f100a01007387 */ /* 0x0003e40000100800 */
[----:B-1----:R-:W-:Y:S01]  /*e6f0*/  SHF.R.S32.HI R10, RZ, 0x1f, R16 ;  /* 0x0000001fff0a7819 */ /* 0x002fe20000011410 */
[----:B0-----:R-:W-:-:S05]  /*e700*/  IMAD R15, R78, 0x49, RZ ;  /* 0x000000494e0f7824 */ /* 0x001fca00078e02ff */
[----:B------:R-:W-:Y:S01]  /*e710*/  SHF.R.S32.HI R14, RZ, 0x1f, R15 ;  /* 0x0000001fff0e7819 */ /* 0x000fe2000001140f */
[----:B--2---:R0:W-:Y:S04]  /*e720*/  STL [R1+0xd8], R0 ;  /* 0x0000d80001007387 */ /* 0x0041e80000100800 */
[----:B----4-:R-:W-:Y:S01]  /*e730*/  STL [R1+0xe0], R18 ;  /* 0x0000e01201007387 */ /* 0x010fe20000100800 */
[----:B0-----:R-:W-:-:S05]  /*e740*/  IADD3 R0, P2, PT, R16, R2, RZ ;  /* 0x0000000210007210 */ /* 0x001fca0007f5e0ff */
[----:B------:R0:W-:Y:S01]  /*e750*/  STL [R1+0x1990], R0 ;  /* 0x0019900001007387 */ /* 0x0001e20000100800 */
[----:B------:R-:W-:-:S03]  /*e760*/  IMAD.X R11, R10, 0x1, R6, P2 ;  /* 0x000000010a0b7824 */ /* 0x000fc600010e0606 */
[----:B---3--:R1:W-:Y:S01]  /*e770*/  STL [R1+0xdc], R12 ;  /* 0x0000dc0c01007387 */ /* 0x0083e20000100800 */
[C---:B0-----:R-:W-:Y:S02]  /*e780*/  IADD3 R0, P2, PT, R16.reuse, R4, RZ ;  /* 0x0000000410007210 */ /* 0x041fe40007f5e0ff */
[----:B-1----:R-:W-:-:S05]  /*e790*/  IADD3 R12, P4, PT, R16, R3, RZ ;  /* 0x00000003100c7210 */ /* 0x002fca0007f9e0ff */
[----:B------:R0:W-:Y:S04]  /*e7a0*/  STL [R1+0x1998], R12 ;  /* 0x0019980c01007387 */ /* 0x0001e80000100800 */
[----:B------:R1:W-:Y:S04]  /*e7b0*/  STL [R1+0x198c], R11 ;  /* 0x00198c0b01007387 */ /* 0x0003e80000100800 */
[----:B------:R2:W-:Y:S01]  /*e7c0*/  STL [R1+0x19a0], R0 ;  /* 0x0019a00001007387 */ /* 0x0005e20000100800 */
[----:B0-----:R-:W-:Y:S01]  /*e7d0*/  IMAD.X R12, R10, 0x1, R7, P4 ;  /* 0x000000010a0c7824 */ /* 0x001fe200020e0607 */
[----:B-1----:R-:W-:-:S04]  /*e7e0*/  IADD3 R11, P4, PT, R16, R5, RZ ;  /* 0x00000005100b7210 */ /* 0x002fc80007f9e0ff */
[----:B------:R-:W-:Y:S01]  /*e7f0*/  STL [R1+0x1994], R12 ;  /* 0x0019940c01007387 */ /* 0x000fe20000100800 */
[C---:B--2---:R-:W-:Y:S01]  /*e800*/  IMAD.X R0, R10.reuse, 0x1, R8, P2 ;  /* 0x000000010a007824 */ /* 0x044fe200010e0608 */
[----:B------:R-:W-:Y:S02]  /*e810*/  IADD3 R48, P2, PT, R15, R2, RZ ;  /* 0x000000020f307210 */ /* 0x000fe40007f5e0ff */
[----:B------:R-:W-:Y:S01]  /*e820*/  STL [R1+0x19a8], R11 ;  /* 0x0019a80b01007387 */ /* 0x000fe20000100800 */
[----:B------:R-:W-:-:S03]  /*e830*/  IMAD.X R10, R10, 0x1, R9, P4 ;  /* 0x000000010a0a7824 */ /* 0x000fc600020e0609 */
[----:B------:R0:W-:Y:S04]  /*e840*/  STL [R1+0x199c], R0 ;  /* 0x00199c0001007387 */ /* 0x0001e80000100800 */
[----:B------:R-:W-:Y:S01]  /*e850*/  STL [R1+0x19b0], R48 ;  /* 0x0019b03001007387 */ /* 0x000fe20000100800 */
[----:B0-----:R-:W-:-:S03]  /*e860*/  IADD3 R0, P4, PT, R15, R3, RZ ;  /* 0x000000030f007210 */ /* 0x001fc60007f9e0ff */
[----:B------:R-:W-:Y:S04]  /*e870*/  STL [R1+0x19a4], R10 ;  /* 0x0019a40a01007387 */ /* 0x000fe80000100800 */
[----:B------:R-:W-:Y:S04]  /*e880*/  STL [R1+0x3df4], R48 ;  /* 0x003df43001007387 */ /* 0x000fe80000100800 */
[----:B------:R0:W-:Y:S01]  /*e890*/  STL [R1+0x19b8], R0 ;  /* 0x0019b80001007387 */ /* 0x0001e20000100800 */
[----:B------:R-:W-:Y:S02]  /*e8a0*/  IMAD R18, R78, 0x50, RZ ;  /* 0x000000504e127824 */ /* 0x000fe400078e02ff */
[----:B0-----:R-:W-:Y:S01]  /*e8b0*/  IMAD.X R0, R14, 0x1, R6, P2 ;  /* 0x000000010e007824 */ /* 0x001fe200010e0606 */
[----:B------:R-:W-:-:S04]  /*e8c0*/  IADD3 R47, P2, PT, R15, R4, RZ ;  /* 0x000000040f2f7210 */ /* 0x000fc80007f5e0ff */
[----:B------:R0:W-:Y:S01]  /*e8d0*/  STL [R1+0x19ac], R0 ;  /* 0x0019ac0001007387 */ /* 0x0001e20000100800 */
[C---:B------:R-:W-:Y:S01]  /*e8e0*/  IMAD.X R11, R14.reuse, 0x1, R8, P2 ;  /* 0x000000010e0b7824 */ /* 0x040fe200010e0608 */
[----:B------:R-:W-:Y:S02]  /*e8f0*/  SHF.R.S32.HI R10, RZ, 0x1f, R18 ;  /* 0x0000001fff0a7819 */ /* 0x000fe40000011412 */
[----:B------:R-:W-:Y:S01]  /*e900*/  STL [R1+0x19c0], R47 ;  /* 0x0019c02f01007387 */ /* 0x000fe20000100800 */
[----:B0-----:R-:W-:Y:S01]  /*e910*/  IMAD.X R0, R14, 0x1, R7, P4 ;  /* 0x000000010e007824 */ /* 0x001fe200020e0607 */
[----:B------:R-:W-:-:S04]  /*e920*/  IADD3 R45, P4, PT, R15, R5, RZ ;  /* 0x000000050f2d7210 */ /* 0x000fc80007f9e0ff */
[----:B------:R0:W-:Y:S01]  /*e930*/  STL [R1+0x19b4], R0 ;  /* 0x0019b40001007387 */ /* 0x0001e20000100800 */
[----:B------:R-:W-:Y:S01]  /*e940*/  IMAD.X R46, R14, 0x1, R9, P4 ;  /* 0x000000010e2e7824 */ /* 0x000fe200020e0609 */
[C---:B------:R-:W-:Y:S02]  /*e950*/  IADD3 R12, P4, PT, R18.reuse, R3, RZ ;  /* 0x00000003120c7210 */ /* 0x040fe40007f9e0ff */
[----:B------:R-:W-:Y:S01]  /*e960*/  STL [R1+0x3dfc], R47 ;  /* 0x003dfc2f01007387 */ /* 0x000fe20000100800 */
[----:B0-----:R-:W-:-:S03]  /*e970*/  IADD3 R0, P2, PT, R18, R2, RZ ;  /* 0x0000000212007210 */ /* 0x001fc60007f5e0ff */
[----:B------:R0:W-:Y:S04]  /*e980*/  STL [R1+0x19bc], R11 ;  /* 0x0019bc0b01007387 */ /* 0x0001e80000100800 */
[----:B------:R-:W-:Y:S04]  /*e990*/  STL [R1+0x19c8], R45 ;  /* 0x0019c82d01007387 */ /* 0x000fe80000100800 */
[----:B------:R1:W-:Y:S01]  /*e9a0*/  STL [R1+0x1a90], R0 ;  /* 0x001a900001007387 */ /* 0x0003e20000100800 */
[----:B0-----:R-:W-:-:S03]  /*e9b0*/  IMAD.X R11, R10, 0x1, R6, P2 ;  /* 0x000000010a0b7824 */ /* 0x001fc600010e0606 */
[----:B------:R-:W-:Y:S04]  /*e9c0*/  STL [R1+0x3e00], R45 ;  /* 0x003e002d01007387 */ /* 0x000fe80000100800 */
[----:B------:R0:W-:Y:S01]  /*e9d0*/  STL [R1+0x1a98], R12 ;  /* 0x001a980c01007387 */ /* 0x0001e20000100800 */
[----:B-1----:R-:W-:-:S03]  /*e9e0*/  IADD3 R0, P2, PT, R18, R4, RZ ;  /* 0x0000000412007210 */ /* 0x002fc60007f5e0ff */
[----:B------:R-:W-:Y:S01]  /*e9f0*/  STL [R1+0x19c4], R46 ;  /* 0x0019c42e01007387 */ /* 0x000fe20000100800 */
[----:B------:R-:W-:-:S03]  /*ea00*/  IMAD R16, R78, 0x51, RZ ;  /* 0x000000514e107824 */ /* 0x000fc600078e02ff */
[----:B------:R1:W-:Y:S01]  /*ea10*/  STL [R1+0x1a8c], R11 ;  /* 0x001a8c0b01007387 */ /* 0x0003e20000100800 */
[----:B0-----:R-:W-:-:S03]  /*ea20*/  IMAD.X R12, R10, 0x1, R7, P4 ;  /* 0x000000010a0c7824 */ /* 0x001fc600020e0607 */
[----:B------:R-:W-:Y:S04]  /*ea30*/  STL [R1+0x3e08], R46 ;  /* 0x003e082e01007387 */ /* 0x000fe80000100800 */
[----:B------:R0:W-:Y:S01]  /*ea40*/  STL [R1+0x1aa0], R0 ;  /* 0x001aa00001007387 */ /* 0x0001e20000100800 */
[----:B-1----:R-:W-:-:S03]  /*ea50*/  IADD3 R11, P4, PT, R18, R5, RZ ;  /* 0x00000005120b7210 */ /* 0x002fc60007f9e0ff */
[----:B------:R-:W-:Y:S01]  /*ea60*/  STL [R1+0x1a94], R12 ;  /* 0x001a940c01007387 */ /* 0x000fe20000100800 */
[----:B0-----:R-:W-:-:S03]  /*ea70*/  IMAD.X R0, R10, 0x1, R8, P2 ;  /* 0x000000010a007824 */ /* 0x001fc600010e0608 */
[----:B------:R-:W-:Y:S01]  /*ea80*/  STL [R1+0x1aa8], R11 ;  /* 0x001aa80b01007387 */ /* 0x000fe20000100800 */
[----:B------:R-:W-:-:S03]  /*ea90*/  IADD3 R29, P2, PT, R16, R2, RZ ;  /* 0x00000002101d7210 */ /* 0x000fc60007f5e0ff */
[----:B------:R0:W-:Y:S01]  /*eaa0*/  STL [R1+0x1a9c], R0 ;  /* 0x001a9c0001007387 */ /* 0x0001e20000100800 */
[----:B------:R-:W-:-:S03]  /*eab0*/  SHF.R.S32.HI R14, RZ, 0x1f, R16 ;  /* 0x0000001fff0e7819 */ /* 0x000fc60000011410 */
[----:B------:R-:W-:Y:S01]  /*eac0*/  STL [R1+0x1ab0], R29 ;  /* 0x001ab01d01007387 */ /* 0x000fe20000100800 */
[----:B0-----:R-:W-:Y:S01]  /*ead0*/  IMAD.X R0, R10, 0x1, R9, P4 ;  /* 0x000000010a007824 */ /* 0x001fe200020e0609 */
[----:B------:R-:W-:-:S04]  /*eae0*/  IADD3 R28, P4, PT, R16, R3, RZ ;  /* 0x00000003101c7210 */ /* 0x000fc80007f9e0ff */
[----:B------:R0:W-:Y:S01]  /*eaf0*/  STL [R1+0x1aa4], R0 ;  /* 0x001aa40001007387 */ /* 0x0001e20000100800 */
[----:B------:R-:W-:-:S03]  /*eb00*/  IMAD.X R11, R14, 0x1, R7, P4 ;  /* 0x000000010e0b7824 */ /* 0x000fc600020e0607 */
[----:B------:R-:W-:Y:S01]  /*eb10*/  STL [R1+0x3cbc], R29 ;  /* 0x003cbc1d01007387 */ /* 0x000fe20000100800 */
[----:B0-----:R-:W-:Y:S01]  /*eb20*/  IMAD.X R0, R14, 0x1, R6, P2 ;  /* 0x000000010e007824 */ /* 0x001fe200010e0606 */
[----:B------:R-:W-:-:S04]  /*eb30*/  IADD3 R20, P2, PT, R16, R4, RZ ;  /* 0x0000000410147210 */ /* 0x000fc80007f5e0ff */
[----:B------:R0:W-:Y:S04]  /*eb40*/  STL [R1+0x1aac], R0 ;  /* 0x001aac0001007387 */ /* 0x0001e80000100800 */
[----:B------:R-:W-:Y:S04]  /*eb50*/  STL [R1+0x1ab8], R28 ;  /* 0x001ab81c01007387 */ /* 0x000fe80000100800 */
[----:B------:R-:W-:Y:S01]  /*eb60*/  STL [R1+0x3cc8], R28 ;  /* 0x003cc81c01007387 */ /* 0x000fe20000100800 */
[----:B0-----:R-:W-:-:S03]  /*eb70*/  IADD3 R0, P4, PT, R16, R5, RZ ;  /* 0x0000000510007210 */ /* 0x001fc60007f9e0ff */
[----:B------:R-:W-:Y:S01]  /*eb80*/  STL [R1+0x1ac0], R20 ;  /* 0x001ac01401007387 */ /* 0x000fe20000100800 */
[----:B------:R-:W-:-:S03]  /*eb90*/  IMAD R15, R78, 0x58, RZ ;  /* 0x000000584e0f7824 */ /* 0x000fc600078e02ff */
[----:B------:R-:W-:Y:S04]  /*eba0*/  STL [R1+0x1ab4], R11 ;  /* 0x001ab40b01007387 */ /* 0x000fe80000100800 */
[----:B------:R-:W-:Y:S04]  /*ebb0*/  STL [R1+0x3c90], R20 ;  /* 0x003c901401007387 */ /* 0x000fe80000100800 */
[----:B------:R0:W-:Y:S01]  /*ebc0*/  STL [R1+0x1ac8], R0 ;  /* 0x001ac80001007387 */ /* 0x0001e20000100800 */
[----:B------:R-:W-:Y:S01]  /*ebd0*/  SHF.R.S32.HI R10, RZ, 0x1f, R15 ;  /* 0x0000001fff0a7819 */ /* 0x000fe2000001140f */
[----:B0-----:R-:W-:Y:S01]  /*ebe0*/  IMAD.X R0, R14, 0x1, R8, P2 ;  /* 0x000000010e007824 */ /* 0x001fe200010e0608 */
[----:B------:R-:W-:-:S04]  /*ebf0*/  IADD3 R11, P2, PT, R15, R2, RZ ;  /* 0x000000020f0b7210 */ /* 0x000fc80007f5e0ff */
[----:B------:R0:W-:Y:S04]  /*ec00*/  STL [R1+0x1abc], R0 ;  /* 0x001abc0001007387 */ /* 0x0001e80000100800 */
[----:B------:R1:W-:Y:S01]  /*ec10*/  STL [R1+0x1b90], R11 ;  /* 0x001b900b01007387 */ /* 0x0003e20000100800 */
[----:B0-----:R-:W-:Y:S01]  /*ec20*/  IMAD.X R0, R14, 0x1, R9, P4 ;  /* 0x000000010e007824 */ /* 0x001fe200020e0609 */
[----:B------:R-:W-:Y:S01]  /*ec30*/  IADD3 R12, P4, PT, R15, R3, RZ ;  /* 0x000000030f0c7210 */ /* 0x000fe20007f9e0ff */
[----:B-1----:R-:W-:-:S03]  /*ec40*/  IMAD.X R11, R10, 0x1, R6, P2 ;  /* 0x000000010a0b7824 */ /* 0x002fc600010e0606 */
[----:B------:R0:W-:Y:S01]  /*ec50*/  STL [R1+0x1ac4], R0 ;  /* 0x001ac40001007387 */ /* 0x0001e20000100800 */
[----:B------:R-:W-:-:S03]  /*ec60*/  IMAD R18, R78, 0x59, RZ ;  /* 0x000000594e127824 */ /* 0x000fc600078e02ff */
[----:B------:R1:W-:Y:S01]  /*ec70*/  STL [R1+0x1b98], R12 ;  /* 0x001b980c01007387 */ /* 0x0003e20000100800 */
[----:B0-----:R-:W-:-:S03]  /*ec80*/  IADD3 R0, P2, PT, R15, R4, RZ ;  /* 0x000000040f007210 */ /* 0x001fc60007f5e0ff */
[----:B------:R0:W-:Y:S01]  /*ec90*/  STL [R1+0x1b8c], R11 ;  /* 0x001b8c0b01007387 */ /* 0x0001e20000100800 */
[----:B-1----:R-:W-:-:S03]  /*eca0*/  IMAD.X R12, R10, 0x1, R7, P4 ;  /* 0x000000010a0c7824 */ /* 0x002fc600020e0607 */
[----:B------:R1:W-:Y:S01]  /*ecb0*/  STL [R1+0x1ba0], R0 ;  /* 0x001ba00001007387 */ /* 0x0003e20000100800 */
[----:B0-----:R-:W-:-:S03]  /*ecc0*/  IADD3 R11, P4, PT, R15, R5, RZ ;  /* 0x000000050f0b7210 */ /* 0x001fc60007f9e0ff */
[----:B------:R-:W-:Y:S01]  /*ecd0*/  STL [R1+0x1b94], R12 ;  /* 0x001b940c01007387 */ /* 0x000fe20000100800 */
[----:B-1----:R-:W-:-:S03]  /*ece0*/  IMAD.X R0, R10, 0x1, R8, P2 ;  /* 0x000000010a007824 */ /* 0x002fc600010e0608 */
[----:B------:R-:W-:Y:S01]  /*ecf0*/  STL [R1+0x1ba8], R11 ;  /* 0x001ba80b01007387 */ /* 0x000fe20000100800 */
[----:B------:R-:W-:Y:S02]  /*ed00*/  SHF.R.S32.HI R14, RZ, 0x1f, R18 ;  /* 0x0000001fff0e7819 */ /* 0x000fe40000011412 */
[----:B------:R-:W-:Y:S01]  /*ed10*/  IADD3 R28, P2, PT, R18, R2, RZ ;  /* 0x00000002121c7210 */ /* 0x000fe20007f5e0ff */
[----:B------:R0:W-:Y:S01]  /*ed20*/  STL [R1+0x1b9c], R0 ;  /* 0x001b9c0001007387 */ /* 0x0001e20000100800 */
[----:B------:R-:W-:-:S03]  /*ed30*/  IMAD R16, R78, 0x60, RZ ;  /* 0x000000604e107824 */ /* 0x000fc600078e02ff */
[----:B------:R-:W-:Y:S01]  /*ed40*/  STL [R1+0x1bb0], R28 ;  /* 0x001bb01c01007387 */ /* 0x000fe20000100800 */
[----:B------:R-:W-:Y:S02]  /*ed50*/  IMAD.X R33, R14, 0x1, R6, P2 ;  /* 0x000000010e217824 */ /* 0x000fe400010e0606 */
[----:B0-----:R-:W-:Y:S01]  /*ed60*/  IMAD.X R0, R10, 0x1, R9, P4 ;  /* 0x000000010a007824 */ /* 0x001fe200020e0609 */
[C---:B------:R-:W-:Y:S02]  /*ed70*/  IADD3 R31, P4, PT, R18.reuse, R3, RZ ;  /* 0x00000003121f7210 */ /* 0x040fe40007f9e0ff */
[----:B------:R-:W-:Y:S02]  /*ed80*/  IADD3 R30, P2, PT, R18, R4, RZ ;  /* 0x00000004121e7210 */ /* 0x000fe40007f5e0ff */
[----:B------:R0:W-:Y:S01]  /*ed90*/  STL [R1+0x1ba4], R0 ;  /* 0x001ba40001007387 */ /* 0x0001e20000100800 */
[----:B------:R-:W-:-:S03]  /*eda0*/  IMAD.X R32, R14, 0x1, R7, P4 ;  /* 0x000000010e207824 */ /* 0x000fc600020e0607 */
[----:B------:R-:W-:Y:S01]  /*edb0*/  STL [R1+0x3cdc], R28 ;  /* 0x003cdc1c01007387 */ /* 0x000fe20000100800 */
[----:B------:R-:W-:-:S03]  /*edc0*/  IMAD.X R29, R14, 0x1, R8, P2 ;  /* 0x000000010e1d7824 */ /* 0x000fc600010e0608 */
[----:B------:R-:W-:Y:S01]  /*edd0*/  STL [R1+0x1bb8], R31 ;  /* 0x001bb81f01007387 */ /* 0x000fe20000100800 */
[----:B0-----:R-:W-:-:S03]  /*ede0*/  IADD3 R0, P4, PT, R18, R5, RZ ;  /* 0x0000000512007210 */ /* 0x001fc60007f9e0ff */
[----:B------:R-:W-:Y:S01]  /*edf0*/  STL [R1+0x3cd0], R31 ;  /* 0x003cd01f01007387 */ /* 0x000fe20000100800 */
[----:B------:R-:W-:-:S03]  /*ee00*/  IADD3 R11, P2, PT, R16, R2, RZ ;  /* 0x00000002100b7210 */ /* 0x000fc60007f5e0ff */
[----:B------:R-:W-:Y:S04]  /*ee10*/  STL [R1+0x1bac], R33 ;  /* 0x001bac2101007387 */ /* 0x000fe80000100800 */
[----:B------:R-:W-:Y:S01]  /*ee20*/  STL [R1+0x3ce4], R33 ;  /* 0x003ce42101007387 */ /* 0x000fe20000100800 */
[----:B------:R-:W-:-:S03]  /*ee30*/  SHF.R.S32.HI R10, RZ, 0x1f, R16 ;  /* 0x0000001fff0a7819 */ /* 0x000fc60000011410 */
[----:B------:R-:W-:Y:S04]  /*ee40*/  STL [R1+0x1bc0], R30 ;  /* 0x001bc01e01007387 */ /* 0x000fe80000100800 */
[----:B------:R-:W-:Y:S04]  /*ee50*/  STL [R1+0x3cec], R30 ;  /* 0x003cec1e01007387 */ /* 0x000fe80000100800 */
[----:B------:R0:W-:Y:S04]  /*ee60*/  STL [R1+0x1bc8], R0 ;  /* 0x001bc80001007387 */ /* 0x0001e80000100800 */
[----:B------:R-:W-:Y:S04]  /*ee70*/  STL [R1+0x1bb4], R32 ;  /* 0x001bb42001007387 */ /* 0x000fe80000100800 */
[----:B------:R-:W-:Y:S01]  /*ee80*/  STL [R1+0x3cf4], R32 ;  /* 0x003cf42001007387 */ /* 0x000fe20000100800 */
[----:B0-----:R-:W-:-:S03]  /*ee90*/  IMAD.X R0, R14, 0x1, R9, P4 ;  /* 0x000000010e007824 */ /* 0x001fc600020e0609 */
[----:B------:R0:W-:Y:S01]  /*eea0*/  STL [R1+0x1c90], R11 ;  /* 0x001c900b01007387 */ /* 0x0001e20000100800 */
[----:B------:R-:W-:-:S03]  /*eeb0*/  IADD3 R12, P4, PT, R16, R3, RZ ;  /* 0x00000003100c7210 */ /* 0x000fc60007f9e0ff */
[----:B------:R-:W-:Y:S04]  /*eec0*/  STL [R1+0x1bbc], R29 ;  /* 0x001bbc1d01007387 */ /* 0x000fe80000100800 */
[----:B------:R-:W-:Y:S01]  /*eed0*/  STL [R1+0x3cfc], R29 ;  /* 0x003cfc1d01007387 */ /* 0x000fe20000100800 */
[----:B0-----:R-:W-:-:S03]  /*eee0*/  IMAD.X R11, R10, 0x1, R6, P2 ;  /* 0x000000010a0b7824 */ /* 0x001fc600010e0606 */
        /* <DEDUP_REMOVED lines=23> */
[----:B------:R-:W-:-:S03]  /*f060*/  IADD3 R31, P4, PT, R15, R5, RZ ;  /* 0x000000050f1f7210 */ /* 0x000fc60007f9e0ff */
[----:B------:R-:W-:Y:S01]  /*f070*/  STL [R1+0x1cb8], R36 ;  /* 0x001cb82401007387 */ /* 0x000fe20000100800 */
[----:B------:R-:W-:-:S03]  /*f080*/  IMAD.X R28, R14, 0x1, R8, P2 ;  /* 0x000000010e1c7824 */ /* 0x000fc600010e0608 */
[----:B------:R-:W-:Y:S01]  /*f090*/  STL [R1+0x3d08], R36 ;  /* 0x003d082401007387 */ /* 0x000fe20000100800 */
[----:B0-----:R-:W-:-:S03]  /*f0a0*/  IADD3 R0, P2, PT, R18, R2, RZ ;  /* 0x0000000212007210 */ /* 0x001fc60007f5e0ff */
[----:B------:R-:W-:Y:S01]  /*f0b0*/  STL [R1+0x1cac], R30 ;  /* 0x001cac1e01007387 */ /* 0x000fe20000100800 */
[----:B------:R-:W-:-:S03]  /*f0c0*/  SHF.R.S32.HI R10, RZ, 0x1f, R18 ;  /* 0x0000001fff0a7819 */ /* 0x000fc60000011412 */
[----:B------:R-:W-:Y:S01]  /*f0d0*/  STL [R1+0x3d0c], R30 ;  /* 0x003d0c1e01007387 */ /* 0x000fe20000100800 */
[----:B------:R-:W-:-:S03]  /*f0e0*/  IMAD.X R34, R14, 0x1, R9, P4 ;  /* 0x000000010e227824 */ /* 0x000fc600020e0609 */
[----:B------:R-:W-:Y:S01]  /*f0f0*/  STL [R1+0x1cc0], R35 ;  /* 0x001cc02301007387 */ /* 0x000fe20000100800 */
[----:B------:R-:W-:-:S03]  /*f100*/  IADD3 R12, P4, PT, R18, R3, RZ ;  /* 0x00000003120c7210 */ /* 0x000fc60007f9e0ff */
[----:B------:R-:W-:Y:S04]  /*f110*/  STL [R1+0x3d1c], R35 ;  /* 0x003d1c2301007387 */ /* 0x000fe80000100800 */
[----:B------:R-:W-:Y:S01]  /*f120*/  STL [R1+0x1cb4], R33 ;  /* 0x001cb42101007387 */ /* 0x000fe20000100800 */
[----:B------:R-:W-:-:S03]  /*f130*/  IMAD.X R11, R10, 0x1, R6, P2 ;  /* 0x000000010a0b7824 */ /* 0x000fc600010e0606 */
[----:B------:R-:W-:Y:S04]  /*f140*/  STL [R1+0x3d20], R33 ;  /* 0x003d202101007387 */ /* 0x000fe80000100800 */
[----:B------:R-:W-:Y:S04]  /*f150*/  STL [R1+0x1cc8], R31 ;  /* 0x001cc81f01007387 */ /* 0x000fe80000100800 */
[----:B------:R0:W-:Y:S04]  /*f160*/  STL [R1+0x1d90], R0 ;  /* 0x001d900001007387 */ /* 0x0001e80000100800 */
[----:B------:R-:W-:Y:S04]  /*f170*/  STL [R1+0x3d28], R31 ;  /* 0x003d281f01007387 */ /* 0x000fe80000100800 */
[----:B------:R-:W-:Y:S01]  /*f180*/  STL [R1+0x1cbc], R28 ;  /* 0x001cbc1c01007387 */ /* 0x000fe20000100800 */
[----:B0-----:R-:W-:-:S03]  /*f190*/  IADD3 R0, P2, PT, R18, R4, RZ ;  /* 0x0000000412007210 */ /* 0x001fc60007f5e0ff */
[----:B------:R-:W-:Y:S04]  /*f1a0*/  STL [R1+0x3d2c], R28 ;  /* 0x003d2c1c01007387 */ /* 0x000fe80000100800 */
[----:B------:R0:W-:Y:S04]  /*f1b0*/  STL [R1+0x1d98], R12 ;  /* 0x001d980c01007387 */ /* 0x0001e80000100800 */
        /* <DEDUP_REMOVED lines=8> */
[----:B------:R-:W-:Y:S01]  /*f240*/  SHF.R.S32.HI R14, RZ, 0x1f, R16 ;  /* 0x0000001fff0e7819 */ /* 0x000fe20000011410 */
[----:B0-----:R-:W-:Y:S02]  /*f250*/  IMAD.X R0, R10, 0x1, R8, P2 ;  /* 0x000000010a007824 */ /* 0x001fe400010e0608 */
[----:B------:R-:W-:Y:S01]  /*f260*/  STL [R1+0x1da8], R11 ;  /* 0x001da80b01007387 */ /* 0x000fe20000100800 */
[----:B------:R-:W-:-:S03]  /*f270*/  IADD3 R36, P2, PT, R16, R2, RZ ;  /* 0x0000000210247210 */ /* 0x000fc60007f5e0ff */
[----:B------:R0:W-:Y:S02]  /*f280*/  STL [R1+0x1d9c], R0 ;  /* 0x001d9c0001007387 */ /* 0x0001e40000100800 */
[----:B------:R-:W-:Y:S01]  /*f290*/  IMAD.X R30, R14, 0x1, R6, P2 ;  /* 0x000000010e1e7824 */ /* 0x000fe200010e0606 */
[----:B------:R-:W-:Y:S01]  /*f2a0*/  IADD3 R39, P2, PT, R16, R4, RZ ;  /* 0x0000000410277210 */ /* 0x000fe20007f5e0ff */
[----:B------:R-:W-:Y:S01]  /*f2b0*/  STL [R1+0x1db0], R36 ;  /* 0x001db02401007387 */ /* 0x000fe20000100800 */
[----:B0-----:R-:W-:Y:S01]  /*f2c0*/  IMAD.X R0, R10, 0x1, R9, P4 ;  /* 0x000000010a007824 */ /* 0x001fe200020e0609 */
[----:B------:R-:W-:Y:S01]  /*f2d0*/  IADD3 R37, P4, PT, R16, R3, RZ ;  /* 0x0000000310257210 */ /* 0x000fe20007f9e0ff */
[----:B------:R-:W-:-:S03]  /*f2e0*/  IMAD R15, R78, 0x70, RZ ;  /* 0x000000704e0f7824 */ /* 0x000fc600078e02ff */
        /* <DEDUP_REMOVED lines=10> */
[----:B------:R-:W-:Y:S04]  /*f390*/  STL [R1+0x3e1c], R30 ;  /* 0x003e1c1e01007387 */ /* 0x000fe80000100800 */
        /* <DEDUP_REMOVED lines=8> */
[----:B------:R0:W-:Y:S04]  /*f420*/  STL [R1+0x1e90], R0 ;  /* 0x001e900001007387 */ /* 0x0001e80000100800 */
[----:B------:R-:W-:Y:S04]  /*f430*/  STL [R1+0x3e30], R38 ;  /* 0x003e302601007387 */ /* 0x000fe80000100800 */
[----:B------:R-:W-:Y:S01]  /*f440*/  STL [R1+0x3e54], R38 ;  /* 0x003e542601007387 */ /* 0x000fe20000100800 */
[----:B0-----:R-:W-:-:S03]  /*f450*/  IADD3 R0, P2, PT, R15, R4, RZ ;  /* 0x000000040f007210 */ /* 0x001fc60007f5e0ff */
[----:B------:R-:W-:Y:S04]  /*f460*/  STL [R1+0x1dbc], R29 ;  /* 0x001dbc1d01007387 */ /* 0x000fe80000100800 */
        /* <DEDUP_REMOVED lines=57> */
[C---:B------:R-:W-:Y:S02]  /*f800*/  IADD3 R26, P2, PT, R15.reuse, R2, RZ ;  /* 0x000000020f1a7210 */ /* 0x040fe40007f5e0ff */
[----:B------:R-:W-:Y:S01]  /*f810*/  SHF.R.S32.HI R14, RZ, 0x1f, R15 ;  /* 0x0000001fff0e7819 */ /* 0x000fe2000001140f */
[----:B------:R0:W-:Y:S04]  /*f820*/  STL [R1+0x1f9c], R0 ;  /* 0x001f9c0001007387 */ /* 0x0001e80000100800 */
[----:B------:R-:W-:Y:S01]  /*f830*/  STL [R1+0x1fb0], R26 ;  /* 0x001fb01a01007387 */ /* 0x000fe20000100800 */
[----:B------:R-:W-:Y:S02]  /*f840*/  IMAD.X R27, R14, 0x1, R6, P2 ;  /* 0x000000010e1b7824 */ /* 0x000fe400010e0606 */
[----:B0-----:R-:W-:Y:S01]  /*f850*/  IMAD.X R0, R10, 0x1, R9, P4 ;  /* 0x000000010a007824 */ /* 0x001fe200020e0609 */
[----:B------:R-:W-:-:S04]  /*f860*/  IADD3 R25, P4, PT, R15, R3, RZ ;  /* 0x000000030f197210 */ /* 0x000fc80007f9e0ff */
[----:B------:R0:W-:Y:S04]  /*f870*/  STL [R1+0x1fa4], R0 ;  /* 0x001fa40001007387 */ /* 0x0001e80000100800 */
[----:B------:R-:W-:Y:S01]  /*f880*/  STL [R1+0x3e6c], R26 ;  /* 0x003e6c1a01007387 */ /* 0x000fe20000100800 */
[----:B0-----:R-:W-:-:S03]  /*f890*/  IADD3 R0, P2, PT, R15, R4, RZ ;  /* 0x000000040f007210 */ /* 0x001fc60007f5e0ff */
[----:B------:R-:W-:Y:S01]  /*f8a0*/  STL [R1+0x1fb8], R25 ;  /* 0x001fb81901007387 */ /* 0x000fe20000100800 */
[----:B------:R-:W-:-:S03]  /*f8b0*/  IMAD.SHL.U32 R18, R78, 0x80, RZ ;  /* 0x000000804e127824 */ /* 0x000fc600078e00ff */
[----:B------:R0:W-:Y:S01]  /*f8c0*/  STL [R1+0x1fc0], R0 ;  /* 0x001fc00001007387 */ /* 0x0001e20000100800 */
[----:B------:R-:W-:-:S03]  /*f8d0*/  IMAD.X R11, R14, 0x1, R8, P2 ;  /* 0x000000010e0b7824 */ /* 0x000fc600010e0608 */
[----:B------:R-:W-:Y:S01]  /*f8e0*/  STL [R1+0x3e70], R25 ;  /* 0x003e701901007387 */ /* 0x000fe20000100800 */
[----:B0-----:R-:W-:-:S03]  /*f8f0*/  IMAD.X R0, R14, 0x1, R7, P4 ;  /* 0x000000010e007824 */ /* 0x001fc600020e0607 */
[----:B------:R-:W-:Y:S01]  /*f900*/  STL [R1+0x1fac], R27 ;  /* 0x001fac1b01007387 */ /* 0x000fe20000100800 */
[----:B------:R-:W-:-:S03]  /*f910*/  IADD3 R80, P4, PT, R15, R5, RZ ;  /* 0x000000050f507210 */ /* 0x000fc60007f9e0ff */
[----:B------:R-:W-:Y:S01]  /*f920*/  STL [R1+0x3e74], R27 ;  /* 0x003e741b01007387 */ /* 0x000fe20000100800 */
[----:B------:R-:W-:-:S03]  /*f930*/  SHF.R.S32.HI R10, RZ, 0x1f, R18 ;  /* 0x0000001fff0a7819 */ /* 0x000fc60000011412 */
[----:B------:R0:W-:Y:S01]  /*f940*/  STL [R1+0x1fb4], R0 ;  /* 0x001fb40001007387 */ /* 0x0001e20000100800 */
[----:B------:R-:W-:-:S03]  /*f950*/  IMAD.X R81, R14, 0x1, R9, P4 ;  /* 0x000000010e517824 */ /* 0x000fc600020e0609 */
[----:B------:R1:W-:Y:S01]  /*f960*/  STL [R1+0x1fbc], R11 ;  /* 0x001fbc0b01007387 */ /* 0x0003e20000100800 */
[----:B0-----:R-:W-:-:S03]  /*f970*/  IADD3 R0, P2, PT, R18, R2, RZ ;  /* 0x0000000212007210 */ /* 0x001fc60007f5e0ff */
[----:B------:R-:W-:Y:S01]  /*f980*/  STL [R1+0x1fc8], R80 ;  /* 0x001fc85001007387 */ /* 0x000fe20000100800 */
[----:B-1----:R-:W-:-:S03]  /*f990*/  IADD3 R11, P4, PT, R18, R3, RZ ;  /* 0x00000003120b7210 */ /* 0x002fc60007f9e0ff */
[----:B------:R0:W-:Y:S04]  /*f9a0*/  STL [R1+0x2090], R0 ;  /* 0x0020900001007387 */ /* 0x0001e80000100800 */
[----:B------:R-:W-:Y:S01]  /*f9b0*/  STL [R1+0x3c98], R80 ;  /* 0x003c985001007387 */ /* 0x000fe20000100800 */
[----:B0-----:R-:W-:Y:S01]  /*f9c0*/  IMAD.X R0, R10, 0x1, R6, P2 ;  /* 0x000000010a007824 */ /* 0x001fe200010e0606 */
[----:B------:R-:W-:Y:S02]  /*f9d0*/  IADD3 R41, P2, PT, R18, R4, RZ ;  /* 0x0000000412297210 */ /* 0x000fe40007f5e0ff */
[----:B------:R0:W-:Y:S04]  /*f9e0*/  STL [R1+0x2098], R11 ;  /* 0x0020980b01007387 */ /* 0x0001e80000100800 */
[----:B------:R-:W-:Y:S04]  /*f9f0*/  STL [R1+0x1fc4], R81 ;  /* 0x001fc45101007387 */ /* 0x000fe80000100800 */
[----:B------:R1:W-:Y:S04]  /*fa00*/  STL [R1+0x208c], R0 ;  /* 0x00208c0001007387 */ /* 0x0003e80000100800 */
[----:B------:R2:W-:Y:S04]  /*fa10*/  STL [R1+0x3ca0], R81 ;  /* 0x003ca05101007387 */ /* 0x0005e80000100800 */
[----:B------:R-:W-:Y:S01]  /*fa20*/  STL [R1+0x20a0], R41 ;  /* 0x0020a02901007387 */ /* 0x000fe20000100800 */
[----:B0-----:R-:W-:-:S03]  /*fa30*/  IMAD.X R11, R10, 0x1, R7, P4 ;  /* 0x000000010a0b7824 */ /* 0x001fc600020e0607 */
[----:B------:R-:W-:Y:S01]  /*fa40*/  STL [R1+0x3e80], R41 ;  /* 0x003e802901007387 */ /* 0x000fe20000100800 */
[----:B------:R-:W-:-:S03]  /*fa50*/  IMAD R16, R78, 0x81, RZ ;  /* 0x000000814e107824 */ /* 0x000fc600078e02ff */
[----:B------:R-:W-:Y:S01]  /*fa60*/  STL [R1+0x3e8c], R41 ;  /* 0x003e8c2901007387 */ /* 0x000fe20000100800 */
[----:B-1----:R-:W-:-:S03]  /*fa70*/  IMAD.X R0, R10, 0x1, R8, P2 ;  /* 0x000000010a007824 */ /* 0x002fc600010e0608 */
[----:B------:R-:W-:Y:S01]  /*fa80*/  STL [R1+0x3e98], R41 ;  /* 0x003e982901007387 */ /* 0x000fe20000100800 */
[----:B------:R-:W-:-:S03]  /*fa90*/  IADD3 R27, P4, PT, R18, R5, RZ ;  /* 0x00000005121b7210 */ /* 0x000fc60007f9e0ff */
[----:B------:R-:W-:Y:S04]  /*faa0*/  STL [R1+0x3ea4], R41 ;  /* 0x003ea42901007387 */ /* 0x000fe80000100800 */
[----:B------:R-:W-:Y:S04]  /*fab0*/  STL [R1+0x3eb0], R41 ;  /* 0x003eb02901007387 */ /* 0x000fe80000100800 */
[----:B------:R-:W-:Y:S01]  /*fac0*/  STL [R1+0x3ebc], R41 ;  /* 0x003ebc2901007387 */ /* 0x000fe20000100800 */
[----:B------:R-:W-:-:S03]  /*fad0*/  IADD3 R24, P2, PT, R16, R2, RZ ;  /* 0x0000000210187210 */ /* 0x000fc60007f5e0ff */
[----:B------:R-:W-:Y:S01]  /*fae0*/  STL [R1+0x3ec8], R41 ;  /* 0x003ec82901007387 */ /* 0x000fe20000100800 */
[----:B------:R-:W-:-:S03]  /*faf0*/  SHF.R.S32.HI R14, RZ, 0x1f, R16 ;  /* 0x0000001fff0e7819 */ /* 0x000fc60000011410 */
[----:B------:R-:W-:Y:S04]  /*fb00*/  STL [R1+0x3ed4], R41 ;  /* 0x003ed42901007387 */ /* 0x000fe80000100800 */
[----:B------:R-:W-:Y:S04]  /*fb10*/  STL [R1+0x2094], R11 ;  /* 0x0020940b01007387 */ /* 0x000fe80000100800 */
[----:B------:R0:W-:Y:S01]  /*fb20*/  STL [R1+0x209c], R0 ;  /* 0x00209c0001007387 */ /* 0x0001e20000100800 */
[----:B--2---:R-:W-:-:S03]  /*fb30*/  IMAD.X R81, R14, 0x1, R6, P2 ;  /* 0x000000010e517824 */ /* 0x004fc600010e0606 */
[----:B------:R-:W-:Y:S01]  /*fb40*/  STL [R1+0x20a8], R27 ;  /* 0x0020a81b01007387 */ /* 0x000fe20000100800 */
[----:B0-----:R-:W-:Y:S01]  /*fb50*/  IMAD.X R0, R10, 0x1, R9, P4 ;  /* 0x000000010a007824 */ /* 0x001fe200020e0609 */
[----:B------:R-:W-:Y:S02]  /*fb60*/  IADD3 R23, P4, PT, R16, R3, RZ ;  /* 0x0000000310177210 */ /* 0x000fe40007f9e0ff */
[----:B------:R-:W-:Y:S01]  /*fb70*/  STL [R1+0x20b0], R24 ;  /* 0x0020b01801007387 */ /* 0x000fe20000100800 */
[----:B------:R-:W-:-:S03]  /*fb80*/  IMAD R15, R78, 0x88, RZ ;  /* 0x000000884e0f7824 */ /* 0x000fc600078e02ff */
[----:B------:R0:W-:Y:S01]  /*fb90*/  STL [R1+0x20a4], R0 ;  /* 0x0020a40001007387 */ /* 0x0001e20000100800 */
[----:B------:R-:W-:Y:S01]  /*fba0*/  IMAD.X R80, R14, 0x1, R7, P4 ;  /* 0x000000010e507824 */ /* 0x000fe200020e0607 */
[C---:B------:R-:W-:Y:S02]  /*fbb0*/  IADD3 R12, P4, PT, R16.reuse, R5, RZ ;  /* 0x00000005100c7210 */ /* 0x040fe40007f9e0ff */
[----:B------:R-:W-:Y:S02]  /*fbc0*/  SHF.R.S32.HI R10, RZ, 0x1f, R15 ;  /* 0x0000001fff0a7819 */ /* 0x000fe4000001140f */
[----:B0-----:R-:W-:Y:S01]  /*fbd0*/  IADD3 R0, P2, PT, R16, R4, RZ ;  /* 0x0000000410007210 */ /* 0x001fe20007f5e0ff */
[----:B------:R-:W-:-:S04]  /*fbe0*/  IMAD.X R13, R14, 0x1, R9, P4 ;  /* 0x000000010e0d7824 */ /* 0x000fc800020e0609 */
[----:B------:R-:W-:Y:S01]  /*fbf0*/  IMAD.X R11, R14, 0x1, R8, P2 ;  /* 0x000000010e0b7824 */ /* 0x000fe200010e0608 */
[C---:B------:R-:W-:Y:S02]  /*fc00*/  IADD3 R26, P2, PT, R15.reuse, R2, RZ ;  /* 0x000000020f1a7210 */ /* 0x040fe40007f5e0ff */
[C---:B------:R-:W-:Y:S01]  /*fc10*/  IADD3 R35, P4, PT, R15.reuse, R3, RZ ;  /* 0x000000030f237210 */ /* 0x040fe20007f9e0ff */
[----:B------:R-:W-:Y:S02]  /*fc20*/  IMAD R19, R78, 0x89, RZ ;  /* 0x000000894e137824 */ /* 0x000fe400078e02ff */
[C---:B------:R-:W-:Y:S01]  /*fc30*/  IMAD.X R25, R10.reuse, 0x1, R6, P2 ;  /* 0x000000010a197824 */ /* 0x040fe200010e0606 */
[C---:B------:R-:W-:Y:S01]  /*fc40*/  IADD3 R38, P2, PT, R15.reuse, R4, RZ ;  /* 0x000000040f267210 */ /* 0x040fe20007f5e0ff */
[----:B------:R-:W-:Y:S01]  /*fc50*/  IMAD.X R42, R10, 0x1, R7, P4 ;  /* 0x000000010a2a7824 */ /* 0x000fe200020e0607 */
[----:B------:R-:W-:Y:S01]  /*fc60*/  IADD3 R28, P4, PT, R15, R5, RZ ;  /* 0x000000050f1c7210 */ /* 0x000fe20007f9e0ff */
[----:B------:R-:W-:Y:S01]  /*fc70*/  IMAD R16, R78, 0x90, RZ ;  /* 0x000000904e107824 */ /* 0x000fe200078e02ff */
[----:B------:R-:W-:Y:S01]  /*fc80*/  SHF.R.S32.HI R17, RZ, 0x1f, R19 ;  /* 0x0000001fff117819 */ /* 0x000fe20000011413 */
[C---:B------:R-:W-:Y:S01]  /*fc90*/  IMAD.X R44, R10.reuse, 0x1, R8, P2 ;  /* 0x000000010a2c7824 */ /* 0x040fe200010e0608 */
[C---:B------:R-:W-:Y:S01]  /*fca0*/  IADD3 R22, P2, PT, R19.reuse, R2, RZ ;  /* 0x0000000213167210 */ /* 0x040fe20007f5e0ff */
[----:B------:R-:W-:Y:S01]  /*fcb0*/  IMAD.X R43, R10, 0x1, R9, P4 ;  /* 0x000000010a2b7824 */ /* 0x000fe200020e0609 */
[----:B------:R-:W-:-:S02]  /*fcc0*/  IADD3 R21, P4, PT, R19, R3, RZ ;  /* 0x0000000313157210 */ /* 0x000fc40007f9e0ff */
[----:B------:R-:W-:Y:S01]  /*fcd0*/  SHF.R.S32.HI R14, RZ, 0x1f, R16 ;  /* 0x0000001fff0e7819 */ /* 0x000fe20000011410 */
[C-C-:B------:R-:W-:Y:S01]  /*fce0*/  IMAD.X R20, R17.reuse, 0x1, R6.reuse, P2 ;  /* 0x0000000111147824 */ /* 0x140fe200010e0606 */
[C---:B------:R-:W-:Y:S01]  /*fcf0*/  IADD3 R31, P2, PT, R16.reuse, R2, RZ ;  /* 0x00000002101f7210 */ /* 0x040fe20007f5e0ff */
[--C-:B------:R-:W-:Y:S01]  /*fd00*/  IMAD.X R19, R17, 0x1, R7.reuse, P4 ;  /* 0x0000000111137824 */ /* 0x100fe200020e0607 */
[----:B------:R-:W-:Y:S01]  /*fd10*/  IADD3 R29, P4, PT, R16, R3, RZ ;  /* 0x00000003101d7210 */ /* 0x000fe20007f9e0ff */
[----:B------:R-:W-:Y:S02]  /*fd20*/  IMAD R15, R78, 0x98, RZ ;  /* 0x000000984e0f7824 */ /* 0x000fe400078e02ff */
[----:B------:R-:W-:Y:S01]  /*fd30*/  IMAD.X R33, R14, 0x1, R6, P2 ;  /* 0x000000010e217824 */ /* 0x000fe200010e0606 */
[----:B------:R-:W-:Y:S01]  /*fd40*/  IADD3 R88, P2, PT, R16, R4, RZ ;  /* 0x0000000410587210 */ /* 0x000fe20007f5e0ff */
[----:B------:R-:W-:Y:S01]  /*fd50*/  IMAD.X R32, R14, 0x1, R7, P4 ;  /* 0x000000010e207824 */ /* 0x000fe200020e0607 */
[----:B------:R-:W-:-:S02]  /*fd60*/  IADD3 R30, P4, PT, R16, R5, RZ ;  /* 0x00000005101e7210 */ /* 0x000fc40007f9e0ff */
[----:B------:R-:W-:Y:S01]  /*fd70*/  SHF.R.S32.HI R10, RZ, 0x1f, R15 ;  /* 0x0000001fff0a7819 */ /* 0x000fe2000001140f */
[C---:B------:R-:W-:Y:S01]  /*fd80*/  IMAD.X R40, R14.reuse, 0x1, R8, P2 ;  /* 0x000000010e287824 */ /* 0x040fe200010e0608 */
[C---:B------:R-:W-:Y:S01]  /*fd90*/  IADD3 R36, P2, PT, R15.reuse, R2, RZ ;  /* 0x000000020f247210 */ /* 0x040fe20007f5e0ff */
[----:B------:R-:W-:Y:S01]  /*fda0*/  STL [R1+0x20b8], R23 ;  /* 0x0020b81701007387 */ /* 0x000fe20000100800 */
[----:B------:R-:W-:Y:S01]  /*fdb0*/  IMAD.X R39, R14, 0x1, R9, P4 ;  /* 0x000000010e277824 */ /* 0x000fe200020e0609 */
[C---:B------:R-:W-:Y:S02]  /*fdc0*/  IADD3 R46, P4, PT, R15.reuse, R3, RZ ;  /* 0x000000030f2e7210 */ /* 0x040fe40007f9e0ff */
[----:B------:R-:W-:Y:S01]  /*fdd0*/  STL [R1+0x20ac], R81 ;  /* 0x0020ac5101007387 */ /* 0x000fe20000100800 */
[----:B------:R-:W-:Y:S01]  /*fde0*/  IMAD.X R37, R10, 0x1, R6, P2 ;  /* 0x000000010a257824 */ /* 0x000fe200010e0606 */
[----:B------:R-:W-:Y:S02]  /*fdf0*/  IADD3 R47, P2, PT, R15, R4, RZ ;  /* 0x000000040f2f7210 */ /* 0x000fe40007f5e0ff */
[----:B------:R-:W-:Y:S01]  /*fe00*/  STL [R1+0x20c0], R0 ;  /* 0x0020c00001007387 */ /* 0x000fe20000100800 */
[----:B------:R-:W-:-:S03]  /*fe10*/  IMAD R16, R78, 0xa0, RZ ;  /* 0x000000a04e107824 */ /* 0x000fc600078e02ff */
[----:B------:R-:W-:Y:S01]  /*fe20*/  STL [R1+0x20b4], R80 ;  /* 0x0020b45001007387 */ /* 0x000fe20000100800 */
[----:B------:R-:W-:-:S03]  /*fe30*/  IMAD.X R34, R10, 0x1, R7, P4 ;  /* 0x000000010a227824 */ /* 0x000fc600020e0607 */
[----:B------:R-:W-:Y:S01]  /*fe40*/  STL [R1+0x20c8], R12 ;  /* 0x0020c80c01007387 */ /* 0x000fe20000100800 */
[----:B------:R-:W-:-:S03]  /*fe50*/  IADD3 R73, P4, PT, R15, R5, RZ ;  /* 0x000000050f497210 */ /* 0x000fc60007f9e0ff */
[----:B------:R-:W-:Y:S01]  /*fe60*/  STL [R1+0x20bc], R11 ;  /* 0x0020bc0b01007387 */ /* 0x000fe20000100800 */
[----:B------:R-:W-:-:S03]  /*fe70*/  IMAD.X R45, R10, 0x1, R8, P2 ;  /* 0x000000010a2d7824 */ /* 0x000fc600010e0608 */
[----:B------:R-:W-:Y:S01]  /*fe80*/  STL [R1+0x2190], R26 ;  /* 0x0021901a01007387 */ /* 0x000fe20000100800 */
[----:B------:R-:W-:-:S03]  /*fe90*/  SHF.R.S32.HI R14, RZ, 0x1f, R16 ;  /* 0x0000001fff0e7819 */ /* 0x000fc60000011410 */
[----:B------:R-:W-:Y:S01]  /*fea0*/  STL [R1+0x20c4], R13 ;  /* 0x0020c40d01007387 */ /* 0x000fe20000100800 */
[----:B------:R-:W-:-:S03]  /*feb0*/  IADD3 R83, P2, PT, R16, R2, RZ ;  /* 0x0000000210537210 */ /* 0x000fc60007f5e0ff */
[----:B------:R-:W-:Y:S01]  /*fec0*/  STL [R1+0x2198], R35 ;  /* 0x0021982301007387 */ /* 0x000fe20000100800 */
[----:B------:R-:W-:-:S03]  /*fed0*/  IMAD.X R48, R10, 0x1, R9, P4 ;  /* 0x000000010a307824 */ /* 0x000fc600020e0609 */
[----:B------:R-:W-:Y:S01]  /*fee0*/  STL [R1+0x218c], R25 ;  /* 0x00218c1901007387 */ /* 0x000fe20000100800 */
[----:B------:R-:W-:-:S03]  /*fef0*/  IADD3 R92, P4, PT, R16, R3, RZ ;  /* 0x00000003105c7210 */ /* 0x000fc60007f9e0ff */
[----:B------:R-:W-:Y:S04]  /*ff00*/  STL [R1+0x21a0], R38 ;  /* 0x0021a02601007387 */ /* 0x000fe80000100800 */
[----:B------:R-:W-:Y:S01]  /*ff10*/  STL [R1+0x2194], R42 ;  /* 0x0021942a01007387 */ /* 0x000fe20000100800 */
[----:B------:R-:W-:-:S03]  /*ff20*/  IMAD.X R76, R14, 0x1, R6, P2 ;  /* 0x000000010e4c7824 */ /* 0x000fc600010e0606 */
[----:B------:R-:W-:Y:S01]  /*ff30*/  STL [R1+0x21a8], R28 ;  /* 0x0021a81c01007387 */ /* 0x000fe20000100800 */
[----:B------:R-:W-:-:S03]  /*ff40*/  IADD3 R89, P2, PT, R16, R4, RZ ;  /* 0x0000000410597210 */ /* 0x000fc60007f5e0ff */
[----:B------:R-:W-:Y:S01]  /*ff50*/  STL [R1+0x219c], R44 ;  /* 0x00219c2c01007387 */ /* 0x000fe20000100800 */
[----:B------:R-:W-:-:S03]  /*ff60*/  IMAD R15, R78, 0xa8, RZ ;  /* 0x000000a84e0f7824 */ /* 0x000fc600078e02ff */
        /* <DEDUP_REMOVED lines=86> */
[----:B------:R-:W-:Y:S04]  /*104d0*/  STL [R1+0x278c], R62 ;  /* 0x00278c3e01007387 */ /* 0x000fe80000100800 */
[----:B------:R-:W-:Y:S01]  /*104e0*/  STL [R1+0x27a0], R53 ;  /* 0x0027a03501007387 */ /* 0x000fe20000100800 */
[----:B------:R-:W-:-:S03]  /*104f0*/  VIADD R15, R77, 0xffffff9f ;  /* 0xffffff9f4d0f7836 */ /* 0x000fc60000000000 */
[----:B------:R-:W-:Y:S01]  /*10500*/  STL [R1+0x2794], R60 ;  /* 0x0027943c01007387 */ /* 0x000fe20000100800 */
[----:B------:R-:W-:-:S03]  /*10510*/  IMAD.X R56, R14, 0x1, R7, P4 ;  /* 0x000000010e387824 */ /* 0x000fc600020e0607 */
[----:B------:R-:W-:Y:S01]  /*10520*/  STL [R1+0x27a8], R78 ;  /* 0x0027a84e01007387 */ /* 0x000fe20000100800 */
[----:B------:R-:W-:-:S03]  /*10530*/  IADD3 R49, P4, PT, R16, R5, RZ ;  /* 0x0000000510317210 */ /* 0x000fc60007f9e0ff */
[----:B------:R-:W-:Y:S01]  /*10540*/  STL [R1+0x279c], R54 ;  /* 0x00279c3601007387 */ /* 0x000fe20000100800 */
[----:B------:R-:W-:-:S03]  /*10550*/  IMAD.X R51, R14, 0x1, R8, P2 ;  /* 0x000000010e337824 */ /* 0x000fc600010e0608 */
[----:B------:R-:W-:Y:S04]  /*10560*/  STL [R1+0x2890], R57 ;  /* 0x0028903901007387 */ /* 0x000fe80000100800 */
[----:B------:R-:W-:Y:S01]  /*10570*/  STL [R1+0x27a4], R52 ;  /* 0x0027a43401007387 */ /* 0x000fe20000100800 */
[----:B------:R-:W-:-:S03]  /*10580*/  ISETP.GE.U32.AND P2, PT, R15, 0x7ffffea0, PT ;  /* 0x7ffffea00f00780c */ /* 0x000fc60003f46070 */
[----:B------:R-:W-:Y:S04]  /*10590*/  STL [R1+0x2898], R55 ;  /* 0x0028983701007387 */ /* 0x000fe80000100800 */
[----:B------:R-:W-:Y:S04]  /*105a0*/  STL [R1+0x288c], R58 ;  /* 0x00288c3a01007387 */ /* 0x000fe80000100800 */
[----:B------:R-:W-:Y:S01]  /*105b0*/  STL [R1+0x28a0], R18 ;  /* 0x0028a01201007387 */ /* 0x000fe20000100800 */
[----:B------:R-:W-:-:S03]  /*105c0*/  IMAD.X R50, R14, 0x1, R9, P4 ;  /* 0x000000010e327824 */ /* 0x000fc600020e0609 */
[----:B------:R-:W-:Y:S04]  /*105d0*/  STL [R1+0x2894], R56 ;  /* 0x0028943801007387 */ /* 0x000fe80000100800 */
[----:B------:R-:W2:Y:S04]  /*105e0*/  LDL R15, [R1+0x1998] ;  /* 0x00199800010f7983 */ /* 0x000ea80000100800 */
[----:B------:R-:W-:Y:S04]  /*105f0*/  STL [R1+0x28a8], R49 ;  /* 0x0028a83101007387 */ /* 0x000fe80000100800 */
[----:B------:R-:W-:Y:S04]  /*10600*/  STL [R1+0x289c], R51 ;  /* 0x00289c3301007387 */ /* 0x000fe80000100800 */
[----:B------:R-:W2:Y:S01]  /*10610*/  LDL R14, [R1+0x1994] ;  /* 0x00199400010e7983 */ /* 0x000ea20000100800 */
[----:B------:R-:W-:-:S02]  /*10620*/  PRMT R91, RZ, 0x7610, R91 ;  /* 0x00007610ff5b7816 */ /* 0x000fc4000000005b */
[----:B--2---:R-:W-:-:S04]  /*10630*/  @!P5 LOP3.LUT R15, R15, R14, RZ, 0x3c, !PT ;  /* 0x0000000e0f0fd212 */ /* 0x004fc800078e3cff */
[----:B------:R-:W-:-:S04]  /*10640*/  @!P5 LOP3.LUT R14, R15, R14, RZ, 0x3c, !PT ;  /* 0x0000000e0f0ed212 */ /* 0x000fc800078e3cff */
[----:B------:R-:W-:-:S05]  /*10650*/  @!P5 LOP3.LUT R15, R15, R14, RZ, 0x3c, !PT ;  /* 0x0000000e0f0fd212 */ /* 0x000fca00078e3cff */
[----:B------:R-:W2:Y:S04]  /*10660*/  @!P5 LDG.E.U8 R91, desc[UR8][R14.64] ;  /* 0x000000080e5bd981 */ /* 0x000ea8000c1e1100 */
[----:B------:R-:W-:Y:S04]  /*10670*/  STL [R1+0x28a4], R50 ;  /* 0x0028a43201007387 */ /* 0x000fe80000100800 */
[----:B--2---:R0:W-:Y:S04]  /*10680*/  STL [R1+0xd0], R91 ;  /* 0x0000d05b01007387 */ /* 0x0041e80000100800 */
[----:B0-----:R-:W2:Y:S04]  /*10690*/  LDL.LU R91, [R1+0x3ed8] ;  /* 0x003ed800015b7983 */ /* 0x001ea80000300800 */
[----:B------:R-:W3:Y:S04]  /*106a0*/  LDL R14, [R1+0x198c] ;  /* 0x00198c00010e7983 */ /* 0x000ee80000100800 */
[----:B------:R-:W3:Y:S01]  /*106b0*/  LDL R15, [R1+0x1990] ;  /* 0x00199000010f7983 */ /* 0x000ee20000100800 */
[----:B------:R-:W-:-:S02]  /*106c0*/  PRMT R41, RZ, 0x7610, R41 ;  /* 0x00007610ff297816 */ /* 0x000fc40000000029 */
[----:B---3--:R-:W-:-:S04]  /*106d0*/  @!P5 LOP3.LUT R15, R15, R14, RZ, 0x3c, !PT ;  /* 0x0000000e0f0fd212 */ /* 0x008fc800078e3cff */
[----:B------:R-:W-:-:S04]  /*106e0*/  @!P5 LOP3.LUT R14, R15, R14, RZ, 0x3c, !PT ;  /* 0x0000000e0f0ed212 */ /* 0x000fc800078e3cff */
[----:B------:R-:W-:-:S05]  /*106f0*/  @!P5 LOP3.LUT R15, R15, R14, RZ, 0x3c, !PT ;  /* 0x0000000e0f0fd212 */ /* 0x000fca00078e3cff */
[----:B------:R-:W3:Y:S04]  /*10700*/  @!P5 LDG.E.U8 R41, desc[UR8][R14.64] ;  /* 0x000000080e29d981 */ /* 0x000ee8000c1e1100 */
[----:B---3--:R0:W-:Y:S04]  /*10710*/  STL [R1+0xd4], R41 ;  /* 0x0000d42901007387 */ /* 0x0081e80000100800 */
[----:B0-----:R-:W3:Y:S04]  /*10720*/  LDL.LU R41, [R1+0x3ed4] ;  /* 0x003ed40001297983 */ /* 0x001ee80000300800 */
[----:B------:R-:W4:Y:S04]  /*10730*/  LDL R14, [R1+0x199c] ;  /* 0x00199c00010e7983 */ /* 0x000f280000100800 */
[----:B------:R-:W4:Y:S01]  /*10740*/  LDL R15, [R1+0x19a0] ;  /* 0x0019a000010f7983 */ /* 0x000f220000100800 */
[----:B--2---:R-:W-:-:S02]  /*10750*/  PRMT R91, RZ, 0x7610, R91 ;  /* 0x00007610ff5b7816 */ /* 0x004fc4000000005b */
[----:B----4-:R-:W-:-:S04]  /*10760*/  @!P5 LOP3.LUT R15, R15, R14, RZ, 0x3c, !PT ;  /* 0x0000000e0f0fd212 */ /* 0x010fc800078e3cff */
[----:B------:R-:W-:-:S04]  /*10770*/  @!P5 LOP3.LUT R14, R15, R14, RZ, 0x3c, !PT ;  /* 0x0000000e0f0ed212 */ /* 0x000fc800078e3cff */
[----:B------:R-:W-:-:S05]  /*10780*/  @!P5 LOP3.LUT R15, R15, R14, RZ, 0x3c, !PT ;  /* 0x0000000e0f0fd212 */ /* 0x000fca00078e3cff */
[----:B------:R-:W2:Y:S04]  /*10790*/  @!P5 LDG.E.U8 R91, desc[UR8][R14.64] ;  /* 0x000000080e5bd981 */ /* 0x000ea8000c1e1100 */
[----:B--2---:R0:W-:Y:S04]  /*107a0*/  STL [R1+0xcc], R91 ;  /* 0x0000cc5b01007387 */ /* 0x0041e80000100800 */
[----:B0-----:R-:W2:Y:S04]  /*107b0*/  LDL.LU R91, [R1+0x3ed0] ;  /* 0x003ed000015b7983 */ /* 0x001ea80000300800 */
[----:B------:R-:W4:Y:S04]  /*107c0*/  LDL R14, [R1+0x19a4] ;  /* 0x0019a400010e7983 */ /* 0x000f280000100800 */
[----:B------:R-:W4:Y:S01]  /*107d0*/  LDL R15, [R1+0x19a8] ;  /* 0x0019a800010f7983 */ /* 0x000f220000100800 */
[----:B------:R-:W-:-:S05]  /*107e0*/  VIADD R10, R77, 0xffffffa7 ;  /* 0xffffffa74d0a7836 */ /* 0x000fca0000000000 */
[----:B------:R-:W-:Y:S02]  /*107f0*/  ISETP.GE.U32.AND P4, PT, R10, 0x7ffffea8, PT ;  /* 0x7ffffea80a00780c */ /* 0x000fe40003f86070 */
[----:B------:R-:W-:Y:S02]  /*10800*/  PRMT R10, RZ, 0x7610, R10 ;  /* 0x00007610ff0a7816 */ /* 0x000fe4000000000a */
[----:B----4-:R-:W-:-:S04]  /*10810*/  @!P5 LOP3.LUT R15, R15, R14, RZ, 0x3c, !PT ;  /* 0x0000000e0f0fd212 */ /* 0x010fc800078e3cff */
[----:B------:R-:W-:-:S04]  /*10820*/  @!P5 LOP3.LUT R14, R15, R14, RZ, 0x3c, !PT ;  /* 0x0000000e0f0ed212 */ /* 0x000fc800078e3cff */
[----:B------:R-:W-:-:S05]  /*10830*/  @!P5 LOP3.LUT R15, R15, R14, RZ, 0x3c, !PT ;  /* 0x0000000e0f0fd212 */ /* 0x000fca00078e3cff */
[----:B------:R-:W4:Y:S04]  /*10840*/  @!P5 LDG.E.U8 R10, desc[UR8][R14.64] ;  /* 0x000000080e0ad981 */ /* 0x000f28000c1e1100 */
[----:B----4-:R0:W-:Y:S04]  /*10850*/  STL [R1+0xc8], R10 ;  /* 0x0000c80a01007387 */ /* 0x0101e80000100800 */
[----:B------:R-:W4:Y:S04]  /*10860*/  LDL R14, [R1+0x1e8c] ;  /* 0x001e8c00010e7983 */ /* 0x000f280000100800 */
[----:B------:R-:W4:Y:S01]  /*10870*/  LDL R15, [R1+0x1e90] ;  /* 0x001e9000010f7983 */ /* 0x000f220000100800 */
[----:B--2---:R-:W-:Y:S01]  /*10880*/  PRMT R91, RZ, 0x7610, R91 ;  /* 0x00007610ff5b7816 */ /* 0x004fe2000000005b */
[----:B0-----:R-:W0:Y:S01]  /*10890*/  LDC R10, c[0x0][0x3a0] ;  /* 0x0000e800ff0a7b82 */ /* 0x001e220000000800 */
[----:B----4-:R-:W-:-:S04]  /*108a0*/  @!P6 LOP3.LUT R15, R15, R14, RZ, 0x3c, !PT ;  /* 0x0000000e0f0fe212 */ /* 0x010fc800078e3cff */
[----:B------:R-:W-:-:S04]  /*108b0*/  @!P6 LOP3.LUT R14, R15, R14, RZ, 0x3c, !PT ;  /* 0x0000000e0f0ee212 */ /* 0x000fc800078e3cff */
[----:B------:R-:W-:-:S05]  /*108c0*/  @!P6 LOP3.LUT R15, R15, R14, RZ, 0x3c, !PT ;  /* 0x0000000e0f0fe212 */ /* 0x000fca00078e3cff */
[----:B------:R-:W2:Y:S04]  /*108d0*/  @!P6 LDG.E.U8 R91, desc[UR8][R14.64] ;  /* 0x000000080e5be981 */ /* 0x000ea8000c1e1100 */
[----:B--2---:R1:W-:Y:S04]  /*108e0*/  STL [R1+0xc4], R91 ;  /* 0x0000c45b01007387 */ /* 0x0043e80000100800 */
[----:B-1----:R-:W2:Y:S04]  /*108f0*/  LDL.LU R91, [R1+0x3ecc] ;  /* 0x003ecc00015b7983 */ /* 0x002ea80000300800 */
[----:B------:R-:W4:Y:S04]  /*10900*/  LDL R14, [R1+0x1e94] ;  /* 0x001e9400010e7983 */ /* 0x000f280000100800 */
[----:B------:R-:W4:Y:S01]  /*10910*/  LDL R15, [R1+0x1e98] ;  /* 0x001e9800010f7983 */ /* 0x000f220000100800 */
[----:B---3--:R-:W-:-:S02]  /*10920*/  PRMT R41, RZ, 0x7610, R41 ;  /* 0x00007610ff297816 */ /* 0x008fc40000000029 */
[----:B----4-:R-:W-:-:S04]  /*10930*/  @!P6 LOP3.LUT R15, R15, R14, RZ, 0x3c, !PT ;  /* 0x0000000e0f0fe212 */ /* 0x010fc800078e3cff */
[----:B------:R-:W-:-:S04]  /*10940*/  @!P6 LOP3.LUT R14, R15, R14, RZ, 0x3c, !PT ;  /* 0x0000000e0f0ee212 */ /* 0x000fc800078e3cff */
[----:B------:R-:W-:-:S05]  /*10950*/  @!P6 LOP3.LUT R15, R15, R14, RZ, 0x3c, !PT ;  /* 0x0000000e0f0fe212 */ /* 0x000fca00078e3cff */
[----:B------:R-:W3:Y:S04]  /*10960*/  @!P6 LDG.E.U8 R41, desc[UR8][R14.64] ;  /* 0x000000080e29e981 */ /* 0x000ee8000c1e1100 */
[----:B---3--:R1:W-:Y:S04]  /*10970*/  STL [R1+0xc0], R41 ;  /* 0x0000c02901007387 */ /* 0x0083e80000100800 */
[----:B-1----:R-:W3:Y:S04]  /*10980*/  LDL.LU R41, [R1+0x3ec8] ;  /* 0x003ec80001297983 */ /* 0x002ee80000300800 */
        /* <DEDUP_REMOVED lines=11> */
[----:B0-----:R-:W-:-:S05]  /*10a40*/  VIADD R10, R10, 0xffffffaf ;  /* 0xffffffaf0a0a7836 */ /* 0x001fca0000000000 */
        /* <DEDUP_REMOVED lines=216> */
[----:B------:R-:W4:Y:S01]  /*117d0*/  LDL R15, [R1+0x209c] ;  /* 0x00209c00010f7983 */ /* 0x000f220000100800 */
[----:B--2---:R-:W-:Y:S01]  /*117e0*/  PRMT R91, RZ, 0x7610, R91 ;  /* 0x00007610ff5b7816 */ /* 0x004fe2000000005b */
[----:B---3--:R-:W-:-:S02]  /*117f0*/  @!P0 IMAD.MOV.U32 R14, RZ, RZ, R41 ;  /* 0x000000ffff0e8224 */ /* 0x008fc400078e0029 */
[----:B------:R-:W2:Y:S04]  /*11800*/  LDL.LU R41, [R1+0x3e7c] ;  /* 0x003e7c0001297983 */ /* 0x000ea80000300800 */
[----:B----4-:R-:W3:Y:S01]  /*11810*/  @!P0 LDG.E.U8 R91, desc[UR8][R14.64] ;  /* 0x000000080e5b8981 */ /* 0x010ee2000c1e1100 */
[----:B0-----:R-:W-:-:S03]  /*11820*/  VIADD R10, R10, 0xffffff5f ;  /* 0xffffff5f0a0a7836 */ /* 0x001fc60000000000 */
[----:B---3--:R0:W-:Y:S04]  /*11830*/  STL [R1+0x5c], R91 ;  /* 0x00005c5b01007387 */ /* 0x0081e80000100800 */
[----:B0-----:R-:W3:Y:S04]  /*11840*/  LDL.LU R91, [R1+0x3e78] ;  /* 0x003e7800015b7983 */ /* 0x001ee80000300800 */
[----:B------:R-:W4:Y:S01]  /*11850*/  LDL R15, [R1+0x20a4] ;  /* 0x0020a400010f7983 */ /* 0x000f220000100800 */
[----:B------:R-:W-:Y:S01]  /*11860*/  ISETP.GE.U32.AND P6, PT, R10, 0x7ffffe60, PT ;  /* 0x7ffffe600a00780c */ /* 0x000fe20003fc6070 */
[----:B------:R-:W-:Y:S01]  /*11870*/  @!P0 IMAD.MOV.U32 R14, RZ, RZ, R27 ;  /* 0x000000ffff0e8224 */ /* 0x000fe200078e001b */
[----:B------:R-:W-:Y:S01]  /*11880*/  PRMT R10, RZ, 0x7610, R10 ;  /* 0x00007610ff0a7816 */ /* 0x000fe2000000000a */
[----:B------:R-:W2:Y:S01]  /*11890*/  LDL.LU R27, [R1+0x3e74] ;  /* 0x003e7400011b7983 */ /* 0x000ea20000300800 */
[----:B---3--:R-:W-:-:S04]  /*118a0*/  PRMT R91, RZ, 0x7610, R91 ;  /* 0x00007610ff5b7816 */ /* 0x008fc8000000005b */
[----:B----4-:R0:W3:Y:S02]  /*118b0*/  @!P0 LDG.E.U8 R10, desc[UR8][R14.64] ;  /* 0x000000080e0a8981 */ /* 0x0100e4000c1e1100 */
[----:B0-----:R-:W-:Y:S02]  /*118c0*/  @!P2 IMAD.MOV.U32 R14, RZ, RZ, R26 ;  /* 0x000000ffff0ea224 */ /* 0x001fe400078e001a */
[----:B------:R-:W-:-:S05]  /*118d0*/  @!P2 IMAD.MOV.U32 R15, RZ, RZ, R25 ;  /* 0x000000ffff0fa224 */ /* 0x000fca00078e0019 */
[----:B------:R0:W4:Y:S04]  /*118e0*/  @!P2 LDG.E.U8 R91, desc[UR8][R14.64] ;  /* 0x000000080e5ba981 */ /* 0x000128000c1e1100 */
[----:B---3--:R1:W-:Y:S04]  /*118f0*/  STL [R1+0x58], R10 ;  /* 0x0000580a01007387 */ /* 0x0083e80000100800 */
[----:B------:R-:W3:Y:S04]  /*11900*/  LDL.LU R25, [R1+0x3e70] ;  /* 0x003e700001197983 */ /* 0x000ee80000300800 */
[----:B------:R-:W3:Y:S01]  /*11910*/  LDL.LU R26, [R1+0x3e6c] ;  /* 0x003e6c00011a7983 */ /* 0x000ee20000300800 */
[----:B--2---:R-:W-:Y:S01]  /*11920*/  PRMT R41, RZ, 0x7610, R41 ;  /* 0x00007610ff297816 */ /* 0x004fe20000000029 */
[----:B0-----:R-:W-:Y:S01]  /*11930*/  @!P2 IMAD.MOV.U32 R14, RZ, RZ, R35 ;  /* 0x000000ffff0ea224 */ /* 0x001fe200078e0023 */
[----:B-1----:R-:W0:Y:S01]  /*11940*/  LDC R10, c[0x0][0x3a0] ;  /* 0x0000e800ff0a7b82 */ /* 0x002e220000000800 */
[----:B----4-:R1:W-:Y:S04]  /*11950*/  STL [R1+0x54], R91 ;  /* 0x0000545b01007387 */ /* 0x0103e80000100800 */
[----:B-1----:R-:W2:Y:S01]  /*11960*/  LDL.LU R91, [R1+0x3e68] ;  /* 0x003e6800015b7983 */ /* 0x002ea20000300800 */
[----:B------:R-:W-:-:S03]  /*11970*/  @!P2 IMAD.MOV.U32 R15, RZ, RZ, R42 ;  /* 0x000000ffff0fa224 */ /* 0x000fc600078e002a */
[----:B------:R-:W4:Y:S04]  /*11980*/  LDL.LU R42, [R1+0x3e64] ;  /* 0x003e6400012a7983 */ /* 0x000f280000300800 */
[----:B------:R1:W3:Y:S04]  /*11990*/  @!P2 LDG.E.U8 R41, desc[UR8][R14.64] ;  /* 0x000000080e29a981 */ /* 0x0002e8000c1e1100 */
[----:B------:R-:W4:Y:S01]  /*119a0*/  LDL.LU R35, [R1+0x3e60] ;  /* 0x003e600001237983 */ /* 0x000f220000300800 */
[----:B-1----:R-:W-:Y:S02]  /*119b0*/  @!P2 IMAD.MOV.U32 R14, RZ, RZ, R38 ;  /* 0x000000ffff0ea224 */ /* 0x002fe400078e0026 */
[----:B------:R-:W-:Y:S01]  /*119c0*/  @!P2 IMAD.MOV.U32 R15, RZ, RZ, R44 ;  /* 0x000000ffff0fa224 */ /* 0x000fe200078e002c */
[----:B--2---:R-:W-:-:S06]  /*119d0*/  PRMT R91, RZ, 0x7610, R91 ;  /* 0x00007610ff5b7816 */ /* 0x004fcc000000005b */
[----:B------:R-:W2:Y:S04]  /*119e0*/  @!P2 LDG.E.U8 R91, desc[UR8][R14.64] ;  /* 0x000000080e5ba981 */ /* 0x000ea8000c1e1100 */
[----:B---3--:R1:W-:Y:S04]  /*119f0*/  STL [R1+0x50], R41 ;  /* 0x0000502901007387 */ /* 0x0083e80000100800 */
[----:B-1----:R-:W3:Y:S04]  /*11a00*/  LDL.LU R41, [R1+0x3e5c] ;  /* 0x003e5c0001297983 */ /* 0x002ee80000300800 */
[----:B------:R-:W3:Y:S04]  /*11a10*/  LDL.LU R44, [R1+0x3e58] ;  /* 0x003e5800012c7983 */ /* 0x000ee80000300800 */
[----:B------:R-:W3:Y:S04]  /*11a20*/  LDL.LU R38, [R1+0x3e54] ;  /* 0x003e540001267983 */ /* 0x000ee80000300800 */
[----:B--2---:R1:W-:Y:S04]  /*11a30*/  STL [R1+0x4c], R91 ;  /* 0x00004c5b01007387 */ /* 0x0043e80000100800 */
[----:B-1----:R-:W2:Y:S01]  /*11a40*/  LDL.LU R91, [R1+0x3e50] ;  /* 0x003e5000015b7983 */ /* 0x002ea20000300800 */
[----:B0-----:R-:W-:-:S02]  /*11a50*/  VIADD R10, R10, 0xffffff57 ;  /* 0xffffff570a0a7836 */ /* 0x001fc40000000000 */
[----:B------:R-:W-:-:S03]  /*11a60*/  @!P2 IMAD.MOV.U32 R14, RZ, RZ, R28 ;  /* 0x000000ffff0ea224 */ /* 0x000fc600078e001c */
[----:B------:R-:W-:Y:S01]  /*11a70*/  ISETP.GE.U32.AND P0, PT, R10, 0x7ffffe58, PT ;  /* 0x7ffffe580a00780c */ /* 0x000fe20003f06070 */
[----:B------:R-:W-:Y:S01]  /*11a80*/  @!P2 IMAD.MOV.U32 R15, RZ, RZ, R43 ;  /* 0x000000ffff0fa224 */ /* 0x000fe200078e002b */
[----:B------:R-:W-:Y:S01]  /*11a90*/  PRMT R10, RZ, 0x7610, R10 ;  /* 0x00007610ff0a7816 */ /* 0x000fe2000000000a */
[----:B------:R-:W3:Y:S04]  /*11aa0*/  LDL.LU R43, [R1+0x3e4c] ;  /* 0x003e4c00012b7983 */ /* 0x000ee80000300800 */
[----:B------:R-:W3:Y:S04]  /*11ab0*/  LDL.LU R28, [R1+0x3e48] ;  /* 0x003e4800011c7983 */ /* 0x000ee80000300800 */
[----:B------:R0:W3:Y:S02]  /*11ac0*/  @!P2 LDG.E.U8 R10, desc[UR8][R14.64] ;  /* 0x000000080e0aa981 */ /* 0x0000e4000c1e1100 */
[----:B0-----:R-:W-:-:S02]  /*11ad0*/  @!P4 IMAD.MOV.U32 R14, RZ, RZ, R31 ;  /* 0x000000ffff0ec224 */ /* 0x001fc400078e001f */
[----:B------:R-:W-:Y:S01]  /*11ae0*/  @!P4 IMAD.MOV.U32 R15, RZ, RZ, R33 ;  /* 0x000000ffff0fc224 */ /* 0x000fe200078e0021 */
[----:B--2---:R-:W-:-:S06]  /*11af0*/  PRMT R91, RZ, 0x7610, R91 ;  /* 0x00007610ff5b7816 */ /* 0x004fcc000000005b */
[----:B------:R0:W2:Y:S04]  /*11b00*/  @!P4 LDG.E.U8 R91, desc[UR8][R14.64] ;  /* 0x000000080e5bc981 */ /* 0x0000a8000c1e1100 */
[----:B---3--:R1:W-:Y:S04]  /*11b10*/  STL [R1+0x48], R10 ;  /* 0x0000480a01007387 */ /* 0x0083e80000100800 */
[----:B------:R-:W3:Y:S04]  /*11b20*/  LDL.LU R33, [R1+0x3e44] ;  /* 0x003e440001217983 */ /* 0x000ee80000300800 */
[----:B------:R-:W3:Y:S01]  /*11b30*/  LDL.LU R31, [R1+0x3e40] ;  /* 0x003e4000011f7983 */ /* 0x000ee20000300800 */
[----:B------:R-:W-:Y:S01]  /*11b40*/  PRMT R38, RZ, 0x7610, R38 ;  /* 0x00007610ff267816 */ /* 0x000fe20000000026 */
[----:B0-----:R-:W-:Y:S01]  /*11b50*/  @!P4 IMAD.MOV.U32 R14, RZ, RZ, R29 ;  /* 0x000000ffff0ec224 */ /* 0x001fe200078e001d */
[----:B-1----:R-:W0:Y:S01]  /*11b60*/  LDC R10, c[0x0][0x3a0] ;  /* 0x0000e800ff0a7b82 */ /* 0x002e220000000800 */
[----:B--2---:R1:W-:Y:S04]  /*11b70*/  STL [R1+0x44], R91 ;  /* 0x0000445b01007387 */ /* 0x0043e80000100800 */
[----:B-1----:R-:W2:Y:S01]  /*11b80*/  LDL.LU R91, [R1+0x3e3c] ;  /* 0x003e3c00015b7983 */ /* 0x002ea20000300800 */
[----:B------:R-:W-:-:S03]  /*11b90*/  @!P4 IMAD.MOV.U32 R15, RZ, RZ, R32 ;  /* 0x000000ffff0fc224 */ /* 0x000fc600078e0020 */
[----:B------:R-:W3:Y:S04]  /*11ba0*/  LDL.LU R32, [R1+0x3e38] ;  /* 0x003e380001207983 */ /* 0x000ee80000300800 */
        /* <DEDUP_REMOVED lines=17> */
[----:B------:R-:W4:Y:S01]  /*11cc0*/  LDL.LU R39, [R1+0x3e20] ;  /* 0x003e200001277983 */ /* 0x000f220000300800 */
[----:B---3--:R-:W-:-:S03]  /*11cd0*/  PRMT R88, RZ, 0x7610, R88 ;  /* 0x00007610ff587816 */ /* 0x008fc60000000058 */
[----:B------:R-:W3:Y:S04]  /*11ce0*/  LDL.LU R30, [R1+0x3e1c] ;  /* 0x003e1c00011e7983 */ /* 0x000ee80000300800 */
[----:B------:R0:W3:Y:S02]  /*11cf0*/  @!P4 LDG.E.U8 R10, desc[UR8][R14.64] ;  /* 0x000000080e0ac981 */ /* 0x0000e4000c1e1100 */
[----:B0-----:R-:W-:Y:S02]  /*11d00*/  @!P5 IMAD.MOV.U32 R14, RZ, RZ, R36 ;  /* 0x000000ffff0ed224 */ /* 0x001fe400078e0024 */
[----:B------:R-:W-:Y:S01]  /*11d10*/  @!P5 IMAD.MOV.U32 R15, RZ, RZ, R37 ;  /* 0x000000ffff0fd224 */ /* 0x000fe200078e0025 */
[----:B--2---:R-:W-:-:S06]  /*11d20*/  PRMT R91, RZ, 0x7610, R91 ;  /* 0x00007610ff5b7816 */ /* 0x004fcc000000005b */
[----:B------:R0:W2:Y:S02]  /*11d30*/  @!P5 LDG.E.U8 R91, desc[UR8][R14.64] ;  /* 0x000000080e5bd981 */ /* 0x0000a4000c1e1100 */
[----:B0-----:R-:W-:Y:S02]  /*11d40*/  @!P5 IMAD.MOV.U32 R14, RZ, RZ, R46 ;  /* 0x000000ffff0ed224 */ /* 0x001fe400078e002e */
[----:B------:R-:W-:-:S05]  /*11d50*/  @!P5 IMAD.MOV.U32 R15, RZ, RZ, R34 ;  /* 0x000000ffff0fd224 */ /* 0x000fca00078e0022 */
[----:B------:R-:W4:Y:S04]  /*11d60*/  @!P5 LDG.E.U8 R88, desc[UR8][R14.64] ;  /* 0x000000080e58d981 */ /* 0x000f28000c1e1100 */
[----:B---3--:R0:W-:Y:S04]  /*11d70*/  STL [R1+0x38], R10 ;  /* 0x0000380a01007387 */ /* 0x0081e80000100800 */
[----:B------:R-:W3:Y:S04]  /*11d80*/  LDL.LU R37, [R1+0x3e18] ;  /* 0x003e180001257983 */ /* 0x000ee80000300800 */
[----:B------:R-:W3:Y:S01]  /*11d90*/  LDL.LU R36, [R1+0x3e14] ;  /* 0x003e140001247983 */ /* 0x000ee20000300800 */
[----:B0-----:R-:W0:Y:S03]  /*11da0*/  LDC R10, c[0x0][0x3a0] ;  /* 0x0000e800ff0a7b82 */ /* 0x001e260000000800 */
[----:B--2---:R1:W-:Y:S04]  /*11db0*/  STL [R1+0x34], R91 ;  /* 0x0000345b01007387 */ /* 0x0043e80000100800 */
[----:B-1----:R-:W2:Y:S04]  /*11dc0*/  LDL.LU R91, [R1+0x3e10] ;  /* 0x003e1000015b7983 */ /* 0x002ea80000300800 */
[----:B------:R-:W3:Y:S04]  /*11dd0*/  LDL.LU R34, [R1+0x3e0c] ;  /* 0x003e0c0001227983 */ /* 0x000ee80000300800 */
[----:B------:R-:W3:Y:S04]  /*11de0*/  LDL.LU R46, [R1+0x3e08] ;  /* 0x003e0800012e7983 */ /* 0x000ee80000300800 */
[----:B----4-:R1:W-:Y:S04]  /*11df0*/  STL [R1+0x30], R88 ;  /* 0x0000305801007387 */ /* 0x0103e80000100800 */
[----:B-1----:R-:W4:Y:S01]  /*11e00*/  LDL.LU R88, [R1+0x3e04] ;  /* 0x003e040001587983 */ /* 0x002f220000300800 */
[----:B------:R-:W-:-:S02]  /*11e10*/  @!P5 IMAD.MOV.U32 R14, RZ, RZ, R47 ;  /* 0x000000ffff0ed224 */ /* 0x000fc400078e002f */
[----:B------:R-:W-:Y:S02]  /*11e20*/  @!P5 IMAD.MOV.U32 R15, RZ, RZ, R45 ;  /* 0x000000ffff0fd224 */ /* 0x000fe400078e002d */
[----:B0-----:R-:W-:Y:S01]  /*11e30*/  VIADD R10, R10, 0xffffff47 ;  /* 0xffffff470a0a7836 */ /* 0x001fe20000000000 */
[----:B------:R-:W3:Y:S04]  /*11e40*/  LDL.LU R45, [R1+0x3e00] ;  /* 0x003e0000012d7983 */ /* 0x000ee80000300800 */
[----:B------:R-:W-:Y:S01]  /*11e50*/  ISETP.GE.U32.AND P4, PT, R10, 0x7ffffe48, PT ;  /* 0x7ffffe480a00780c */ /* 0x000fe20003f86070 */
[----:B------:R-:W3:Y:S01]  /*11e60*/  LDL.LU R47, [R1+0x3dfc] ;  /* 0x003dfc00012f7983 */ /* 0x000ee20000300800 */
[----:B------:R-:W-:Y:S02]  /*11e70*/  PRMT R10, RZ, 0x7610, R10 ;  /* 0x00007610ff0a7816 */ /* 0x000fe4000000000a */
[----:B--2---:R-:W-:-:S06]  /*11e80*/  PRMT R91, RZ, 0x7610, R91 ;  /* 0x00007610ff5b7816 */ /* 0x004fcc000000005b */
[----:B------:R0:W2:Y:S02]  /*11e90*/  @!P5 LDG.E.U8 R91, desc[UR8][R14.64] ;  /* 0x000000080e5bd981 */ /* 0x0000a4000c1e1100 */
[----:B0-----:R-:W-:Y:S02]  /*11ea0*/  @!P5 IMAD.MOV.U32 R14, RZ, RZ, R73 ;  /* 0x000000ffff0ed224 */ /* 0x001fe400078e0049 */
[----:B------:R-:W-:Y:S01]  /*11eb0*/  @!P5 IMAD.MOV.U32 R15, RZ, RZ, R48 ;  /* 0x000000ffff0fd224 */ /* 0x000fe200078e0030 */
[----:B----4-:R-:W-:-:S04]  /*11ec0*/  PRMT R88, RZ, 0x7610, R88 ;  /* 0x00007610ff587816 */ /* 0x010fc80000000058 */
[----:B------:R0:W4:Y:S02]  /*11ed0*/  @!P5 LDG.E.U8 R10, desc[UR8][R14.64] ;  /* 0x000000080e0ad981 */ /* 0x000124000c1e1100 */
[----:B0-----:R-:W-:Y:S02]  /*11ee0*/  @!P6 IMAD.MOV.U32 R14, RZ, RZ, R83 ;  /* 0x000000ffff0ee224 */ /* 0x001fe400078e0053 */
[----:B------:R-:W-:-:S05]  /*11ef0*/  @!P6 IMAD.MOV.U32 R15, RZ, RZ, R76 ;  /* 0x000000ffff0fe224 */ /* 0x000fca00078e004c */
[----:B------:R0:W3:Y:S04]  /*11f00*/  @!P6 LDG.E.U8 R88, desc[UR8][R14.64] ;  /* 0x000000080e58e981 */ /* 0x0000e8000c1e1100 */
[----:B--2---:R1:W-:Y:S04]  /*11f10*/  STL [R1+0x2c], R91 ;  /* 0x00002c5b01007387 */ /* 0x0043e80000100800 */
[----:B-1----:R-:W2:Y:S04]  /*11f20*/  LDL.LU R91, [R1+0x3df8] ;  /* 0x003df800015b7983 */ /* 0x002ea80000300800 */
[----:B------:R-:W2:Y:S04]  /*11f30*/  LDL.LU R48, [R1+0x3df4] ;  /* 0x003df40001307983 */ /* 0x000ea80000300800 */
[----:B------:R-:W2:Y:S04]  /*11f40*/  LDL.LU R73, [R1+0x3df0] ;  /* 0x003df00001497983 */ /* 0x000ea80000300800 */
[----:B----4-:R1:W-:Y:S04]  /*11f50*/  STL [R1+0x28], R10 ;  /* 0x0000280a01007387 */ /* 0x0103e80000100800 */
[----:B------:R-:W4:Y:S04]  /*11f60*/  LDL.LU R76, [R1+0x3dec] ;  /* 0x003dec00014c7983 */ /* 0x000f280000300800 */
[----:B------:R-:W4:Y:S01]  /*11f70*/  LDL.LU R83, [R1+0x3de8] ;  /* 0x003de80001537983 */ /* 0x000f220000300800 */
[----:B0-----:R-:W-:Y:S01]  /*11f80*/  @!P6 IMAD.MOV.U32 R14, RZ, RZ, R92 ;  /* 0x000000ffff0ee224 */ /* 0x001fe200078e005c */
[----:B-1----:R-:W0:Y:S02]  /*11f90*/  LDC R10, c[0x0][0x3a0] ;  /* 0x0000e800ff0a7b82 */ /* 0x002e240000000800 */
[----:B---3--:R1:W-:Y:S04]  /*11fa0*/  STL [R1+0x24], R88 ;  /* 0x0000245801007387 */ /* 0x0083e80000100800 */
[----:B-1----:R-:W3:Y:S01]  /*11fb0*/  LDL.LU R88, [R1+0x3de4] ;  /* 0x003de40001587983 */ /* 0x002ee20000300800 */
[----:B------:R-:W-:-:S03]  /*11fc0*/  @!P6 IMAD.MOV.U32 R15, RZ, RZ, R93 ;  /* 0x000000ffff0fe224 */ /* 0x000fc600078e005d */
[----:B------:R-:W4:Y:S04]  /*11fd0*/  LDL.LU R93, [R1+0x3de0] ;  /* 0x003de000015d7983 */ /* 0x000f280000300800 */
[----:B------:R-:W4:Y:S01]  /*11fe0*/  LDL.LU R92, [R1+0x3ddc] ;  /* 0x003ddc00015c7983 */ /* 0x000f220000300800 */
[----:B0-----:R-:W-:-:S05]  /*11ff0*/  VIADD R10, R10, 0xffffff3f ;  /* 0xffffff3f0a0a7836 */ /* 0x001fca0000000000 */
[----:B------:R-:W-:Y:S02]  /*12000*/  ISETP.GE.U32.AND P5, PT, R10, 0x7ffffe40, PT ;  /* 0x7ffffe400a00780c */ /* 0x000fe40003fa6070 */
[----:B------:R-:W-:Y:S02]  /*12010*/  PRMT R10, RZ, 0x7610, R10 ;  /* 0x00007610ff0a7816 */ /* 0x000fe4000000000a */
[----:B--2---:R-:W-:-:S06]  /*12020*/  PRMT R91, RZ, 0x7610, R91 ;  /* 0x00007610ff5b7816 */ /* 0x004fcc000000005b */
[----:B------:R0:W2:Y:S02]  /*12030*/  @!P6 LDG.E.U8 R91, desc[UR8][R14.64] ;  /* 0x000000080e5be981 */ /* 0x0000a4000c1e1100 */
[----:B0-----:R-:W-:Y:S02]  /*12040*/  @!P6 IMAD.MOV.U32 R14, RZ, RZ, R89 ;  /* 0x000000ffff0ee224 */ /* 0x001fe400078e0059 */
[----:B------:R-:W-:Y:S01]  /*12050*/  @!P6 IMAD.MOV.U32 R15, RZ, RZ, R90 ;  /* 0x000000ffff0fe224 */ /* 0x000fe200078e005a */
[----:B---3--:R-:W-:-:S06]  /*12060*/  PRMT R88, RZ, 0x7610, R88 ;  /* 0x00007610ff587816 */ /* 0x008fcc0000000058 */
[----:B------:R0:W3:Y:S02]  /*12070*/  @!P6 LDG.E.U8 R88, desc[UR8][R14.64] ;  /* 0x000000080e58e981 */ /* 0x0000e4000c1e1100 */
[----:B0-----:R-:W-:Y:S02]  /*12080*/  @!P6 IMAD.MOV.U32 R14, RZ, RZ, R86 ;  /* 0x000000ffff0ee224 */ /* 0x001fe400078e0056 */
[----:B------:R-:W-:-:S05]  /*12090*/  @!P6 IMAD.MOV.U32 R15, RZ, RZ, R87 ;  /* 0x000000ffff0fe224 */ /* 0x000fca00078e0057 */
[----:B------:R0:W3:Y:S01]  /*120a0*/  @!P6 LDG.E.U8 R10, desc[UR8][R14.64] ;  /* 0x000000080e0ae981 */ /* 0x0000e2000c1e1100 */
[----:B----4-:R-:W-:Y:S01]  /*120b0*/  PRMT R83, RZ, 0x7610, R83 ;  /* 0x00007610ff537816 */ /* 0x010fe20000000053 */
[----:B0-----:R-:W-:Y:S02]  /*120c0*/  @!P0 IMAD.MOV.U32 R14, RZ, RZ, R84 ;  /* 0x000000ffff0e8224 */ /* 0x001fe400078e0054 */
[----:B------:R-:W-:-:S05]  /*120d0*/  @!P0 IMAD.MOV.U32 R15, RZ, RZ, R85 ;  /* 0x000000ffff0f8224 */ /* 0x000fca00078e0055 */
[----:B------:R0:W4:Y:S04]  /*120e0*/  @!P0 LDG.E.U8 R83, desc[UR8][R14.64] ;  /* 0x000000080e538981 */ /* 0x000128000c1e1100 */
[----:B--2---:R1:W-:Y:S04]  /*120f0*/  STL [R1+0x20], R91 ;  /* 0x0000205b01007387 */ /* 0x0043e80000100800 */
[----:B-1----:R-:W2:Y:S04]  /*12100*/  LDL.LU R91, [R1+0x3dd8] ;  /* 0x003dd800015b7983 */ /* 0x002ea80000300800 */
[----:B------:R-:W2:Y:S04]  /*12110*/  LDL.LU R90, [R1+0x3dd4] ;  /* 0x003dd400015a7983 */ /* 0x000ea80000300800 */
[----:B------:R-:W2:Y:S04]  /*12120*/  LDL.LU R89, [R1+0x3dd0] ;  /* 0x003dd00001597983 */ /* 0x000ea80000300800 */
[----:B---3--:R1:W-:Y:S04]  /*12130*/  STL [R1+0x1c], R88 ;  /* 0x00001c5801007387 */ /* 0x0083e80000100800 */
[----:B-1----:R-:W3:Y:S04]  /*12140*/  LDL.LU R88, [R1+0x3dcc] ;  /* 0x003dcc0001587983 */ /* 0x002ee80000300800 */
[----:B------:R-:W3:Y:S04]  /*12150*/  LDL.LU R87, [R1+0x3dc8] ;  /* 0x003dc80001577983 */ /* 0x000ee80000300800 */
[----:B------:R-:W3:Y:S04]  /*12160*/  LDL.LU R86, [R1+0x3dc4] ;  /* 0x003dc40001567983 */ /* 0x000ee80000300800 */
[----:B------:R1:W-:Y:S04]  /*12170*/  STL [R1+0x18], R10 ;  /* 0x0000180a01007387 */ /* 0x0003e80000100800 */
[----:B------:R-:W3:Y:S01]  /*12180*/  LDL.LU R85, [R1+0x3dc0] ;  /* 0x003dc00001557983 */ /* 0x000ee20000300800 */
[----:B------:R-:W-:Y:S01]  /*12190*/  PRMT R76, RZ, 0x7610, R76 ;  /* 0x00007610ff4c7816 */ /* 0x000fe2000000004c */
[----:B0-----:R-:W-:-:S02]  /*121a0*/  @!P0 IMAD.MOV.U32 R14, RZ, RZ, R79 ;  /* 0x000000ffff0e8224 */ /* 0x001fc400078e004f */
[----:B------:R-:W-:Y:S01]  /*121b0*/  @!P0 IMAD.MOV.U32 R15, RZ, RZ, R82 ;  /* 0x000000ffff0f8224 */ /* 0x000fe200078e0052 */
[----:B------:R-:W-:Y:S01]  /*121c0*/  PRMT R73, RZ, 0x7610, R73 ;  /* 0x00007610ff497816 */ /* 0x000fe20000000049 */
[----:B-1----:R-:W0:Y:S01]  /*121d0*/  LDC R10, c[0x0][0x3a0] ;  /* 0x0000e800ff0a7b82 */ /* 0x002e220000000800 */
[----:B------:R-:W-:Y:S01]  /*121e0*/  PRMT R77, RZ, 0x7610, R77 ;  /* 0x00007610ff4d7816 */ /* 0x000fe2000000004d */
[----:B------:R-:W3:Y:S04]  /*121f0*/  LDL.LU R84, [R1+0x3dbc] ;  /* 0x003dbc0001547983 */ /* 0x000ee80000300800 */
[----:B------:R1:W3:Y:S02]  /*12200*/  @!P0 LDG.E.U8 R76, desc[UR8][R14.64] ;  /* 0x000000080e4c8981 */ /* 0x0002e4000c1e1100 */
[----:B-1----:R-:W-:-:S02]  /*12210*/  @!P0 IMAD.MOV.U32 R14, RZ, RZ, R74 ;  /* 0x000000ffff0e8224 */ /* 0x002fc400078e004a */
[----:B------:R-:W-:-:S05]  /*12220*/  @!P0 IMAD.MOV.U32 R15, RZ, RZ, R75 ;  /* 0x000000ffff0f8224 */ /* 0x000fca00078e004b */
[----:B------:R1:W3:Y:S01]  /*12230*/  @!P0 LDG.E.U8 R73, desc[UR8][R14.64] ;  /* 0x000000080e498981 */ /* 0x0002e2000c1e1100 */
[----:B0-----:R-:W-:-:S05]  /*12240*/  VIADD R10, R10, 0xffffff37 ;  /* 0xffffff370a0a7836 */ /* 0x001fca0000000000 */
[----:B------:R-:W-:Y:S02]  /*12250*/  ISETP.GE.U32.AND P6, PT, R10, 0x7ffffe38, PT ;  /* 0x7ffffe380a00780c */ /* 0x000fe40003fc6070 */
[----:B------:R-:W-:Y:S01]  /*12260*/  PRMT R10, RZ, 0x7610, R10 ;  /* 0x00007610ff0a7816 */ /* 0x000fe2000000000a */
[----:B-1----:R-:W-:Y:S02]  /*12270*/  @!P0 IMAD.MOV.U32 R14, RZ, RZ, R71 ;  /* 0x000000ffff0e8224 */ /* 0x002fe400078e0047 */
[----:B------:R-:W-:-:S05]  /*12280*/  @!P0 IMAD.MOV.U32 R15, RZ, RZ, R72 ;  /* 0x000000ffff0f8224 */ /* 0x000fca00078e0048 */
[----:B------:R0:W3:Y:S01]  /*12290*/  @!P0 LDG.E.U8 R10, desc[UR8][R14.64] ;  /* 0x000000080e0a8981 */ /* 0x0000e2000c1e1100 */
[----:B------:R-:W-:Y:S01]  /*122a0*/  PRMT R16, RZ, 0x7610, R16 ;  /* 0x00007610ff107816 */ /* 0x000fe20000000010 */
[----:B0-----:R-:W-:Y:S02]  /*122b0*/  @!P2 IMAD.MOV.U32 R14, RZ, RZ, R69 ;  /* 0x000000ffff0ea224 */ /* 0x001fe400078e0045 */
        /* <DEDUP_REMOVED lines=9> */
[----:B------:R0:W3:Y:S02]  /*12350*/  @!P2 LDG.E.U8 R93, desc[UR8][R14.64] ;  /* 0x000000080e5da981 */ /* 0x0000e4000c1e1100 */
[----:B0-----:R-:W-:Y:S02]  /*12360*/  @!P2 IMAD.MOV.U32 R14, RZ, RZ, R63 ;  /* 0x000000ffff0ea224 */ /* 0x001fe400078e003f */
[----:B------:R-:W-:-:S05]  /*12370*/  @!P2 IMAD.MOV.U32 R15, RZ, RZ, R64 ;  /* 0x000000ffff0fa224 */ /* 0x000fca00078e0040 */
[----:B------:R0:W3:Y:S02]  /*12380*/  @!P2 LDG.E.U8 R92, desc[UR8][R14.64] ;  /* 0x000000080e5ca981 */ /* 0x0000e4000c1e1100 */
[----:B0-----:R-:W-:Y:S02]  /*12390*/  @!P4 IMAD.MOV.U32 R14, RZ, RZ, R61 ;  /* 0x000000ffff0ec224 */ /* 0x001fe400078e003d */
[----:B------:R-:W-:Y:S01]  /*123a0*/  @!P4 IMAD.MOV.U32 R15, RZ, RZ, R62 ;  /* 0x000000ffff0fc224 */ /* 0x000fe200078e003e */
[----:B----4-:R0:W-:Y:S04]  /*123b0*/  STL [R1+0x14], R83 ;  /* 0x0000145301007387 */ /* 0x0101e80000100800 */
[----:B0-----:R-:W4:Y:S04]  /*123c0*/  LDL.LU R83, [R1+0x3db8] ;  /* 0x003db80001537983 */ /* 0x001f280000300800 */
[----:B------:R-:W4:Y:S04]  /*123d0*/  LDL.LU R82, [R1+0x3db4] ;  /* 0x003db40001527983 */ /* 0x000f280000300800 */
[----:B------:R-:W4:Y:S01]  /*123e0*/  LDL.LU R79, [R1+0x3db0] ;  /* 0x003db000014f7983 */ /* 0x000f220000300800 */
[----:B--2---:R-:W-:-:S02]  /*123f0*/  PRMT R91, RZ, 0x7610, R91 ;  /* 0x00007610ff5b7816 */ /* 0x004fc4000000005b */
[----:B------:R-:W-:-:S04]  /*12400*/  PRMT R90, RZ, 0x7610, R90 ;  /* 0x00007610ff5a7816 */ /* 0x000fc8000000005a */
[----:B------:R0:W2:Y:S01]  /*12410*/  @!P4 LDG.E.U8 R91, desc[UR8][R14.64] ;  /* 0x000000080e5bc981 */ /* 0x0000a2000c1e1100 */
[----:B------:R-:W-:Y:S01]  /*12420*/  PRMT R89, RZ, 0x7610, R89 ;  /* 0x00007610ff597816 */ /* 0x000fe20000000059 */
[----:B0-----:R-:W-:Y:S02]  /*12430*/  @!P4 IMAD.MOV.U32 R14, RZ, RZ, R59 ;  /* 0x000000ffff0ec224 */ /* 0x001fe400078e003b */
[----:B------:R-:W-:-:S05]  /*12440*/  @!P4 IMAD.MOV.U32 R15, RZ, RZ, R60 ;  /* 0x000000ffff0fc224 */ /* 0x000fca00078e003c */
[----:B------:R0:W2:Y:S02]  /*12450*/  @!P4 LDG.E.U8 R90, desc[UR8][R14.64] ;  /* 0x000000080e5ac981 */ /* 0x0000a4000c1e1100 */
[----:B0-----:R-:W-:Y:S02]  /*12460*/  @!P5 IMAD.MOV.U32 R14, RZ, RZ, R57 ;  /* 0x000000ffff0ed224 */ /* 0x001fe400078e0039 */
[----:B------:R-:W-:Y:S01]  /*12470*/  @!P5 IMAD.MOV.U32 R15, RZ, RZ, R58 ;  /* 0x000000ffff0fd224 */ /* 0x000fe200078e003a */
[----:B---3--:R-:W-:-:S04]  /*12480*/  PRMT R88, RZ, 0x7610, R88 ;  /* 0x00007610ff587816 */ /* 0x008fc80000000058 */
        /* <DEDUP_REMOVED lines=11> */
[----:B------:R-:W-:Y:S01]  /*12540*/  @!P4 IMAD.MOV.U32 R15, RZ, RZ, R52 ;  /* 0x000000ffff0fc224 */ /* 0x000fe200078e0034 */
[----:B------:R0:W-:Y:S01]  /*12550*/  STL [R1+0x10], R76 ;  /* 0x0000104c01007387 */ /* 0x0001e20000100800 */
[----:B------:R-:W1:Y:S03]  /*12560*/  LDC R78, c[0x0][0x3a8] ;  /* 0x0000ea00ff4e7b82 */ /* 0x000e660000000800 */
[----:B------:R0:W3:Y:S04]  /*12570*/  @!P4 LDG.E.U8 R86, desc[UR8][R14.64] ;  /* 0x000000080e56c981 */ /* 0x0000e8000c1e1100 */
[----:B0-----:R-:W3:Y:S01]  /*12580*/  LDL.LU R76, [R1+0x3dac] ;  /* 0x003dac00014c7983 */ /* 0x001ee20000300800 */
[----:B------:R-:W-:-:S03]  /*12590*/  @!P5 IMAD.MOV.U32 R14, RZ, RZ, R18 ;  /* 0x000000ffff0ed224 */ /* 0x000fc600078e0012 */
[----:B------:R-:W3:Y:S01]  /*125a0*/  LDL.LU R75, [R1+0x3da8] ;  /* 0x003da800014b7983 */ /* 0x000ee20000300800 */
[----:B------:R-:W-:-:S03]  /*125b0*/  @!P5 IMAD.MOV.U32 R15, RZ, RZ, R51 ;  /* 0x000000ffff0fd224 */ /* 0x000fc600078e0033 */
[----:B------:R-:W3:Y:S04]  /*125c0*/  LDL.LU R74, [R1+0x3da4] ;  /* 0x003da400014a7983 */ /* 0x000ee80000300800 */
[----:B------:R0:W3:Y:S04]  /*125d0*/  @!P5 LDG.E.U8 R85, desc[UR8][R14.64] ;  /* 0x000000080e55d981 */ /* 0x0000e8000c1e1100 */
[----:B------:R0:W-:Y:S04]  /*125e0*/  STL [R1+0xc], R73 ;  /* 0x00000c4901007387 */ /* 0x0001e80000100800 */
[----:B0-----:R-:W3:Y:S04]  /*125f0*/  LDL.LU R73, [R1+0x3da0] ;  /* 0x003da00001497983 */ /* 0x001ee80000300800 */
[----:B------:R-:W3:Y:S04]  /*12600*/  LDL.LU R72, [R1+0x3d9c] ;  /* 0x003d9c0001487983 */ /* 0x000ee80000300800 */
[----:B------:R-:W3:Y:S04]  /*12610*/  LDL.LU R71, [R1+0x3d98] ;  /* 0x003d980001477983 */ /* 0x000ee80000300800 */
[----:B------:R0:W-:Y:S04]  /*12620*/  STL [R1+0x8], R10 ;  /* 0x0000080a01007387 */ /* 0x0001e80000100800 */
[----:B------:R-:W3:Y:S04]  /*12630*/  LDL.LU R70, [R1+0x3d94] ;  /* 0x003d940001467983 */ /* 0x000ee80000300800 */
[----:B------:R-:W3:Y:S01]  /*12640*/  LDL.LU R69, [R1+0x3d90] ;  /* 0x003d900001457983 */ /* 0x000ee20000300800 */
[----:B0-----:R-:W0:Y:S03]  /*12650*/  LDC R10, c[0x0][0x3a0] ;  /* 0x0000e800ff0a7b82 */ /* 0x001e260000000800 */
[----:B------:R1:W-:Y:S04]  /*12660*/  STL [R1+0x4], R77 ;  /* 0x0000044d01007387 */ /* 0x0003e80000100800 */
[----:B------:R-:W3:Y:S04]  /*12670*/  LDL.LU R68, [R1+0x3d8c] ;  /* 0x003d8c0001447983 */ /* 0x000ee80000300800 */
[----:B------:R-:W3:Y:S01]  /*12680*/  LDL.LU R67, [R1+0x3d88] ;  /* 0x003d880001437983 */ /* 0x000ee20000300800 */
[----:B-1----:R-:W1:Y:S03]  /*12690*/  LDC R77, c[0x0][0x3a0] ;  /* 0x0000e800ff4d7b82 */ /* 0x002e660000000800 */
[----:B------:R-:W3:Y:S04]  /*126a0*/  LDL.LU R66, [R1+0x3d84] ;  /* 0x003d840001427983 */ /* 0x000ee80000300800 */
[----:B------:R-:W3:Y:S04]  /*126b0*/  LDL.LU R65, [R1+0x3d80] ;  /* 0x003d800001417983 */ /* 0x000ee80000300800 */
[----:B------:R-:W-:Y:S04]  /*126c0*/  STL [R1+0x3bb0], R93 ;  /* 0x003bb05d01007387 */ /* 0x000fe80000100800 */
[----:B------:R-:W3:Y:S04]  /*126d0*/  LDL.LU R64, [R1+0x3d7c] ;  /* 0x003d7c0001407983 */ /* 0x000ee80000300800 */
[----:B------:R-:W3:Y:S01]  /*126e0*/  LDL.LU R63, [R1+0x3d78] ;  /* 0x003d7800013f7983 */ /* 0x000ee20000300800 */
[----:B0-----:R-:W-:-:S03]  /*126f0*/  VIADD R10, R10, 0xffffff2f ;  /* 0xffffff2f0a0a7836 */ /* 0x001fc60000000000 */
[----:B------:R-:W-:Y:S04]  /*12700*/  STL [R1+0x3bb4], R92 ;  /* 0x003bb45c01007387 */ /* 0x000fe80000100800 */
[----:B------:R-:W3:Y:S04]  /*12710*/  LDL.LU R62, [R1+0x3d74] ;  /* 0x003d7400013e7983 */ /* 0x000ee80000300800 */
[----:B------:R-:W3:Y:S01]  /*12720*/  LDL.LU R61, [R1+0x3d70] ;  /* 0x003d7000013d7983 */ /* 0x000ee20000300800 */
[----:B------:R-:W-:Y:S01]  /*12730*/  ISETP.GE.U32.AND P0, PT, R10, 0x7ffffe30, PT ;  /* 0x7ffffe300a00780c */ /* 0x000fe20003f06070 */
[----:B-1----:R-:W-:Y:S01]  /*12740*/  VIADD R10, R77, 0xffffff27 ;  /* 0xffffff274d0a7836 */ /* 0x002fe20000000000 */
[----:B------:R-:W-:Y:S01]  /*12750*/  PRMT R84, RZ, 0x7610, R84 ;  /* 0x00007610ff547816 */ /* 0x000fe20000000054 */
[----:B------:R-:W-:-:S02]  /*12760*/  @!P5 IMAD.MOV.U32 R14, RZ, RZ, R49 ;  /* 0x000000ffff0ed224 */ /* 0x000fc400078e0031 */
[----:B------:R-:W-:Y:S01]  /*12770*/  @!P5 IMAD.MOV.U32 R15, RZ, RZ, R50 ;  /* 0x000000ffff0fd224 */ /* 0x000fe200078e0032 */
[----:B------:R-:W-:-:S04]  /*12780*/  ISETP.GE.U32.AND P2, PT, R10, 0x7ffffe28, PT ;  /* 0x7ffffe280a00780c */ /* 0x000fc80003f46070 */
[----:B------:R0:W3:Y:S01]  /*12790*/  @!P5 LDG.E.U8 R84, desc[UR8][R14.64] ;  /* 0x000000080e54d981 */ /* 0x0000e2000c1e1100 */
[----:B----4-:R-:W-:Y:S01]  /*127a0*/  PRMT R83, RZ, 0x7610, R83 ;  /* 0x00007610ff537816 */ /* 0x010fe20000000053 */
[----:B------:R-:W-:Y:S01]  /*127b0*/  VIADD R18, R77, 0xffffff1f ;  /* 0xffffff1f4d127836 */ /* 0x000fe20000000000 */
[----:B------:R-:W-:Y:S02]  /*127c0*/  PRMT R82, RZ, 0x7610, R82 ;  /* 0x00007610ff527816 */ /* 0x000fe40000000052 */
[----:B------:R-:W-:Y:S01]  /*127d0*/  PRMT R79, RZ, 0x7610, R79 ;  /* 0x00007610ff4f7816 */ /* 0x000fe2000000004f */
[----:B--2---:R-:W-:Y:S04]  /*127e0*/  STL [R1+0x3bb8], R91 ;  /* 0x003bb85b01007387 */ /* 0x004fe80000100800 */
[----:B------:R-:W2:Y:S04]  /*127f0*/  LDL.LU R60, [R1+0x3d6c] ;  /* 0x003d6c00013c7983 */ /* 0x000ea80000300800 */
[----:B------:R-:W4:Y:S04]  /*12800*/  LDL.LU R59, [R1+0x3d68] ;  /* 0x003d6800013b7983 */ /* 0x000f280000300800 */
[----:B------:R-:W-:Y:S04]  /*12810*/  STL [R1+0x3bbc], R90 ;  /* 0x003bbc5a01007387 */ /* 0x000fe80000100800 */
[----:B------:R-:W2:Y:S04]  /*12820*/  LDL.LU R58, [R1+0x3d64] ;  /* 0x003d6400013a7983 */ /* 0x000ea80000300800 */
[----:B------:R-:W2:Y:S04]  /*12830*/  LDL.LU R57, [R1+0x3d60] ;  /* 0x003d600001397983 */ /* 0x000ea80000300800 */
[----:B------:R1:W-:Y:S04]  /*12840*/  STL [R1], R16 ;  /* 0x0000001001007387 */ /* 0x0003e80000100800 */
[----:B---3--:R-:W-:Y:S04]  /*12850*/  STL [R1+0x3bc0], R89 ;  /* 0x003bc05901007387 */ /* 0x008fe80000100800 */
[----:B------:R-:W3:Y:S01]  /*12860*/  LDL.LU R56, [R1+0x3d5c] ;  /* 0x003d5c0001387983 */ /* 0x000ee20000300800 */
[----:B-1----:R-:W-:-:S03]  /*12870*/  IMAD R16, R78, 0xc8, RZ ;  /* 0x000000c84e107824 */ /* 0x002fc600078e02ff */
[----:B------:R-:W2:Y:S02]  /*12880*/  LDL.LU R55, [R1+0x3d58] ;  /* 0x003d580001377983 */ /* 0x000ea40000300800 */
[----:B------:R-:W-:Y:S02]  /*12890*/  SHF.R.S32.HI R10, RZ, 0x1f, R16 ;  /* 0x0000001fff0a7819 */ /* 0x000fe40000011410 */
[----:B------:R1:W-:Y:S04]  /*128a0*/  STL [R1+0x3bc4], R88 ;  /* 0x003bc45801007387 */ /* 0x0003e80000100800 */
[----:B------:R-:W2:Y:S04]  /*128b0*/  LDL.LU R54, [R1+0x3d54] ;  /* 0x003d540001367983 */ /* 0x000ea80000300800 */
[----:B------:R-:W2:Y:S01]  /*128c0*/  LDL.LU R53, [R1+0x3d50] ;  /* 0x003d500001357983 */ /* 0x000ea20000300800 */
[----:B-1----:R-:W-:-:S05]  /*128d0*/  IADD3 R88, P4, PT, R16, R2, RZ ;  /* 0x0000000210587210 */ /* 0x002fca0007f9e0ff */
[----:B------:R-:W-:Y:S01]  /*128e0*/  IMAD.X R89, R10, 0x1, R6, P4 ;  /* 0x000000010a597824 */ /* 0x000fe200020e0606 */
[----:B------:R-:W-:Y:S04]  /*128f0*/  STL [R1+0x3bc8], R87 ;  /* 0x003bc85701007387 */ /* 0x000fe80000100800 */
[----:B------:R-:W2:Y:S01]  /*12900*/  LDL.LU R52, [R1+0x3d4c] ;  /* 0x003d4c0001347983 */ /* 0x000ea20000300800 */
[----:B0-----:R-:W-:Y:S02]  /*12910*/  @!P6 IMAD.MOV.U32 R14, RZ, RZ, R88 ;  /* 0x000000ffff0ee224 */ /* 0x001fe400078e0058 */
[----:B------:R-:W-:-:S05]  /*12920*/  @!P6 IMAD.MOV.U32 R15, RZ, RZ, R89 ;  /* 0x000000ffff0fe224 */ /* 0x000fca00078e0059 */
[----:B------:R0:W2:Y:S04]  /*12930*/  @!P6 LDG.E.U8 R83, desc[UR8][R14.64] ;  /* 0x000000080e53e981 */ /* 0x0000a8000c1e1100 */
[----:B------:R1:W-:Y:S04]  /*12940*/  STL [R1+0x3bcc], R86 ;  /* 0x003bcc5601007387 */ /* 0x0003e80000100800 */
[----:B------:R-:W3:Y:S01]  /*12950*/  LDL.LU R51, [R1+0x3d48] ;  /* 0x003d480001337983 */ /* 0x000ee20000300800 */
[----:B-1----:R-:W-:-:S05]  /*12960*/  IADD3 R86, P5, PT, R16, R3, RZ ;  /* 0x0000000310567210 */ /* 0x002fca0007fbe0ff */
[----:B------:R-:W-:Y:S02]  /*12970*/  IMAD.X R87, R10, 0x1, R7, P5 ;  /* 0x000000010a577824 */ /* 0x000fe400028e0607 */
[----:B0-----:R-:W-:Y:S01]  /*12980*/  @!P6 IMAD.MOV.U32 R14, RZ, RZ, R86 ;  /* 0x000000ffff0ee224 */ /* 0x001fe200078e0056 */
[----:B------:R0:W-:Y:S01]  /*12990*/  STL [R1+0x3bd0], R85 ;  /* 0x003bd05501007387 */ /* 0x0001e20000100800 */
[----:B------:R-:W-:Y:S01]  /*129a0*/  @!P6 IMAD.MOV.U32 R15, RZ, RZ, R87 ;  /* 0x000000ffff0fe224 */ /* 0x000fe200078e0057 */
[----:B------:R-:W-:Y:S02]  /*129b0*/  ISETP.GE.U32.AND P4, PT, R18, 0x7ffffe20, PT ;  /* 0x7ffffe201200780c */ /* 0x000fe40003f86070 */
[----:B------:R-:W3:Y:S04]  /*129c0*/  LDL.LU R50, [R1+0x3d44] ;  /* 0x003d440001327983 */ /* 0x000ee80000300800 */
[----:B------:R1:W3:Y:S01]  /*129d0*/  @!P6 LDG.E.U8 R82, desc[UR8][R14.64] ;  /* 0x000000080e52e981 */ /* 0x0002e2000c1e1100 */
[----:B0-----:R-:W-:-:S03]  /*129e0*/  IADD3 R85, P5, PT, R16, R4, RZ ;  /* 0x0000000410557210 */ /* 0x001fc60007fbe0ff */
[----:B------:R-:W4:Y:S02]  /*129f0*/  LDL.LU R49, [R1+0x3d40] ;  /* 0x003d400001317983 */ /* 0x000f240000300800 */
[----:B------:R-:W-:Y:S02]  /*12a00*/  IMAD.X R18, R10, 0x1, R8, P5 ;  /* 0x000000010a127824 */ /* 0x000fe400028e0608 */
[----:B-1----:R-:W-:Y:S02]  /*12a10*/  @!P6 IMAD.MOV.U32 R14, RZ, RZ, R85 ;  /* 0x000000ffff0ee224 */ /* 0x002fe400078e0055 */
[----:B------:R-:W-:-:S05]  /*12a20*/  @!P6 IMAD.MOV.U32 R15, RZ, RZ, R18 ;  /* 0x000000ffff0fe224 */ /* 0x000fca00078e0012 */
[----:B------:R0:W4:Y:S01]  /*12a30*/  @!P6 LDG.E.U8 R79, desc[UR8][R14.64] ;  /* 0x000000080e4fe981 */ /* 0x000122000c1e1100 */
[----:B------:R-:W-:Y:S02]  /*12a40*/  PRMT R76, RZ, 0x7610, R76 ;  /* 0x00007610ff4c7816 */ /* 0x000fe4000000004c */
[----:B------:R-:W-:Y:S02]  /*12a50*/  PRMT R75, RZ, 0x7610, R75 ;  /* 0x00007610ff4b7816 */ /* 0x000fe4000000004b */
[----:B------:R-:W-:Y:S02]  /*12a60*/  PRMT R74, RZ, 0x7610, R74 ;  /* 0x00007610ff4a7816 */ /* 0x000fe4000000004a */
[----:B------:R-:W-:Y:S01]  /*12a70*/  PRMT R73, RZ, 0x7610, R73 ;  /* 0x00007610ff497816 */ /* 0x000fe20000000049 */
[----:B------:R-:W-:Y:S04]  /*12a80*/  STL [R1+0x3bd4], R84 ;  /* 0x003bd45401007387 */ /* 0x000fe80000100800 */
[----:B------:R-:W-:Y:S04]  /*12a90*/  STL [R1+0x2990], R88 ;  /* 0x0029905801007387 */ /* 0x000fe80000100800 */
[----:B------:R-:W-:Y:S04]  /*12aa0*/  STL [R1+0x29a8], R86 ;  /* 0x0029a85601007387 */ /* 0x000fe80000100800 */
[----:B------:R-:W-:Y:S04]  /*12ab0*/  STL [R1+0x298c], R89 ;  /* 0x00298c5901007387 */ /* 0x000fe80000100800 */
[----:B------:R-:W-:Y:S04]  /*12ac0*/  STL [R1+0x29a4], R87 ;  /* 0x0029a45701007387 */ /* 0x000fe80000100800 */
[----:B--2---:R1:W-:Y:S04]  /*12ad0*/  STL [R1+0x3bd8], R83 ;  /* 0x003bd85301007387 */ /* 0x0043e80000100800 */
[----:B------:R-:W-:Y:S01]  /*12ae0*/  STL [R1+0x29c0], R85 ;  /* 0x0029c05501007387 */ /* 0x000fe20000100800 */
[----:B-1----:R-:W-:Y:S01]  /*12af0*/  IADD3 R83, P5, PT, R16, R5, RZ ;  /* 0x0000000510537210 */ /* 0x002fe20007fbe0ff */
[----:B------:R-:W-:-:S04]  /*12b00*/  IMAD R16, R78, 0xd0, RZ ;  /* 0x000000d04e107824 */ /* 0x000fc800078e02ff */
[----:B0-----:R-:W-:Y:S01]  /*12b10*/  @!P6 IMAD.MOV.U32 R14, RZ, RZ, R83 ;  /* 0x000000ffff0ee224 */ /* 0x001fe200078e0053 */
[----:B---3--:R0:W-:Y:S04]  /*12b20*/  STL [R1+0x3bdc], R82 ;  /* 0x003bdc5201007387 */ /* 0x0081e80000100800 */
[----:B------:R-:W-:Y:S01]  /*12b30*/  STL [R1+0x29bc], R18 ;  /* 0x0029bc1201007387 */ /* 0x000fe20000100800 */
[----:B0-----:R-:W-:Y:S01]  /*12b40*/  IMAD.X R82, R10, 0x1, R9, P5 ;  /* 0x000000010a527824 */ /* 0x001fe200028e0609 */
[----:B------:R-:W-:Y:S02]  /*12b50*/  SHF.R.S32.HI R10, RZ, 0x1f, R16 ;  /* 0x0000001fff0a7819 */ /* 0x000fe40000011410 */
[----:B------:R-:W-:Y:S01]  /*12b60*/  IADD3 R84, P5, PT, R16, R2, RZ ;  /* 0x0000000210547210 */ /* 0x000fe20007fbe0ff */
[----:B------:R-:W-:Y:S01]  /*12b70*/  @!P6 IMAD.MOV.U32 R15, RZ, RZ, R82 ;  /* 0x000000ffff0fe224 */ /* 0x000fe200078e0052 */
[----:B------:R-:W-:Y:S03]  /*12b80*/  STL [R1+0x29d8], R83 ;  /* 0x0029d85301007387 */ /* 0x000fe60000100800 */
[----:B------:R-:W-:Y:S01]  /*12b90*/  IMAD.X R85, R10, 0x1, R6, P5 ;  /* 0x000000010a557824 */ /* 0x000fe200028e0606 */
[----:B----4-:R-:W-:Y:S04]  /*12ba0*/  STL [R1+0x3be0], R79 ;  /* 0x003be04f01007387 */ /* 0x010fe80000100800 */
[----:B------:R0:W-:Y:S04]  /*12bb0*/  STL [R1+0x29d4], R82 ;  /* 0x0029d45201007387 */ /* 0x0001e80000100800 */
[----:B------:R1:W2:Y:S01]  /*12bc0*/  @!P6 LDG.E.U8 R76, desc[UR8][R14.64] ;  /* 0x000000080e4ce981 */ /* 0x0002a2000c1e1100 */
[----:B0-----:R-:W-:Y:S01]  /*12bd0*/  IADD3 R82, P6, PT, R16, R3, RZ ;  /* 0x0000000310527210 */ /* 0x001fe20007fde0ff */
[----:B-1----:R-:W-:-:S02]  /*12be0*/  @!P0 IMAD.MOV.U32 R14, RZ, RZ, R84 ;  /* 0x000000ffff0e8224 */ /* 0x002fc400078e0054 */
[----:B------:R-:W-:Y:S02]  /*12bf0*/  @!P0 IMAD.MOV.U32 R15, RZ, RZ, R85 ;  /* 0x000000ffff0f8224 */ /* 0x000fe400078e0055 */
[----:B------:R-:W-:Y:S01]  /*12c00*/  IMAD.X R83, R10, 0x1, R7, P6 ;  /* 0x000000010a537824 */ /* 0x000fe200030e0607 */
[----:B------:R-:W-:Y:S01]  /*12c10*/  IADD3 R79, P6, PT, R16, R4, RZ ;  /* 0x00000004104f7210 */ /* 0x000fe20007fde0ff */
[----:B------:R-:W-:Y:S01]  /*12c20*/  VIADD R18, R77, 0xffffff17 ;  /* 0xffffff174d127836 */ /* 0x000fe20000000000 */
[----:B------:R0:W3:Y:S04]  /*12c30*/  @!P0 LDG.E.U8 R75, desc[UR8][R14.64] ;  /* 0x000000080e4b8981 */ /* 0x0000e8000c1e1100 */
[----:B------:R-:W-:Y:S01]  /*12c40*/  ISETP.GE.U32.AND P5, PT, R18, 0x7ffffe18, PT ;  /* 0x7ffffe181200780c */ /* 0x000fe20003fa6070 */
[----:B------:R-:W-:-:S02]  /*12c50*/  IMAD.X R18, R10, 0x1, R8, P6 ;  /* 0x000000010a127824 */ /* 0x000fc400030e0608 */
[----:B0-----:R-:W-:Y:S02]  /*12c60*/  @!P0 IMAD.MOV.U32 R14, RZ, RZ, R82 ;  /* 0x000000ffff0e8224 */ /* 0x001fe400078e0052 */
[----:B------:R-:W-:-:S05]  /*12c70*/  @!P0 IMAD.MOV.U32 R15, RZ, RZ, R83 ;  /* 0x000000ffff0f8224 */ /* 0x000fca00078e0053 */
[----:B------:R0:W4:Y:S02]  /*12c80*/  @!P0 LDG.E.U8 R74, desc[UR8][R14.64] ;  /* 0x000000080e4a8981 */ /* 0x000124000c1e1100 */
[----:B0-----:R-:W-:Y:S02]  /*12c90*/  @!P0 IMAD.MOV.U32 R14, RZ, RZ, R79 ;  /* 0x000000ffff0e8224 */ /* 0x001fe400078e004f */
[----:B------:R-:W-:-:S05]  /*12ca0*/  @!P0 IMAD.MOV.U32 R15, RZ, RZ, R18 ;  /* 0x000000ffff0f8224 */ /* 0x000fca00078e0012 */
[----:B------:R0:W4:Y:S01]  /*12cb0*/  @!P0 LDG.E.U8 R73, desc[UR8][R14.64] ;  /* 0x000000080e498981 */ /* 0x000122000c1e1100 */
[----:B------:R-:W-:Y:S02]  /*12cc0*/  PRMT R72, RZ, 0x7610, R72 ;  /* 0x00007610ff487816 */ /* 0x000fe40000000048 */
[----:B------:R-:W-:Y:S02]  /*12cd0*/  PRMT R71, RZ, 0x7610, R71 ;  /* 0x00007610ff477816 */ /* 0x000fe40000000047 */
[----:B------:R-:W-:Y:S02]  /*12ce0*/  PRMT R70, RZ, 0x7610, R70 ;  /* 0x00007610ff467816 */ /* 0x000fe40000000046 */
[----:B------:R-:W-:Y:S01]  /*12cf0*/  PRMT R69, RZ, 0x7610, R69 ;  /* 0x00007610ff457816 */ /* 0x000fe20000000045 */
[----:B--2---:R-:W-:Y:S04]  /*12d00*/  STL [R1+0x3be4], R76 ;  /* 0x003be44c01007387 */ /* 0x004fe80000100800 */
[----:B------:R-:W-:Y:S04]  /*12d10*/  STL [R1+0x2c00], R84 ;  /* 0x002c005401007387 */ /* 0x000fe80000100800 */
[----:B------:R-:W-:Y:S04]  /*12d20*/  STL [R1+0x2c08], R82 ;  /* 0x002c085201007387 */ /* 0x000fe80000100800 */
[----:B------:R-:W-:Y:S04]  /*12d30*/  STL [R1+0x2bfc], R85 ;  /* 0x002bfc5501007387 */ /* 0x000fe80000100800 */
[----:B------:R-:W-:Y:S04]  /*12d40*/  STL [R1+0x2c04], R83 ;  /* 0x002c045301007387 */ /* 0x000fe80000100800 */
[----:B---3--:R1:W-:Y:S04]  /*12d50*/  STL [R1+0x3be8], R75 ;  /* 0x003be84b01007387 */ /* 0x0083e80000100800 */
[----:B------:R-:W-:Y:S01]  /*12d60*/  STL [R1+0x2c10], R79 ;  /* 0x002c104f01007387 */ /* 0x000fe20000100800 */
[----:B-1----:R-:W-:Y:S01]  /*12d70*/  IADD3 R75, P6, PT, R16, R5, RZ ;  /* 0x00000005104b7210 */ /* 0x002fe20007fde0ff */
[----:B------:R-:W-:-:S02]  /*12d80*/  IMAD R16, R78, 0xd8, RZ ;  /* 0x000000d84e107824 */ /* 0x000fc400078e02ff */
[----:B----4-:R1:W-:Y:S02]  /*12d90*/  STL [R1+0x3bec], R74 ;  /* 0x003bec4a01007387 */ /* 0x0103e40000100800 */
[----:B0-----:R-:W-:Y:S02]  /*12da0*/  @!P0 IMAD.MOV.U32 R14, RZ, RZ, R75 ;  /* 0x000000ffff0e8224 */ /* 0x001fe400078e004b */
[----:B------:R-:W-:Y:S01]  /*12db0*/  STL [R1+0x2c0c], R18 ;  /* 0x002c0c1201007387 */ /* 0x000fe20000100800 */
[----:B-1----:R-:W-:Y:S01]  /*12dc0*/  IMAD.X R74, R10, 0x1, R9, P6 ;  /* 0x000000010a4a7824 */ /* 0x002fe200030e0609 */
[----:B------:R-:W-:Y:S02]  /*12dd0*/  SHF.R.S32.HI R10, RZ, 0x1f, R16 ;  /* 0x0000001fff0a7819 */ /* 0x000fe40000011410 */
[----:B------:R-:W-:Y:S01]  /*12de0*/  IADD3 R76, P6, PT, R16, R2, RZ ;  /* 0x00000002104c7210 */ /* 0x000fe20007fde0ff */
[----:B------:R-:W-:Y:S01]  /*12df0*/  @!P0 IMAD.MOV.U32 R15, RZ, RZ, R74 ;  /* 0x000000ffff0f8224 */ /* 0x000fe200078e004a */
[----:B------:R-:W-:Y:S03]  /*12e00*/  STL [R1+0x2c18], R75 ;  /* 0x002c184b01007387 */ /* 0x000fe60000100800 */
[----:B------:R-:W-:Y:S01]  /*12e10*/  IMAD.X R79, R10, 0x1, R6, P6 ;  /* 0x000000010a4f7824 */ /* 0x000fe200030e0606 */
[----:B------:R-:W-:Y:S04]  /*12e20*/  STL [R1+0x3bf0], R73 ;  /* 0x003bf04901007387 */ /* 0x000fe80000100800 */
        /* <DEDUP_REMOVED lines=84> */
[----:B------:R-:W-:-:S03]  /*13370*/  IMAD.X R67, R10, 0x1, R7, P4 ;  /* 0x000000010a437824 */ /* 0x000fc600020e0607 */
[----:B------:R0:W3:Y:S02]  /*13380*/  @!P5 LDG.E.U8 R63, desc[UR8][R14.64] ;  /* 0x000000080e3fd981 */ /* 0x0000e4000c1e1100 */
[----:B0-----:R-:W-:Y:S02]  /*13390*/  @!P5 IMAD.MOV.U32 R14, RZ, RZ, R66 ;  /* 0x000000ffff0ed224 */ /* 0x001fe400078e0042 */
[----:B------:R-:W-:-:S05]  /*133a0*/  @!P5 IMAD.MOV.U32 R15, RZ, RZ, R67 ;  /* 0x000000ffff0fd224 */ /* 0x000fca00078e0043 */
[----:B------:R0:W4:Y:S01]  /*133b0*/  @!P5 LDG.E.U8 R62, desc[UR8][R14.64] ;  /* 0x000000080e3ed981 */ /* 0x000122000c1e1100 */
[----:B------:R-:W-:Y:S02]  /*133c0*/  IADD3 R65, P4, PT, R16, R4, RZ ;  /* 0x0000000410417210 */ /* 0x000fe40007f9e0ff */
[----:B------:R-:W-:-:S03]  /*133d0*/  PRMT R61, RZ, 0x7610, R61 ;  /* 0x00007610ff3d7816 */ /* 0x000fc6000000003d */
[----:B0-----:R-:W-:Y:S01]  /*133e0*/  @!P5 IMAD.MOV.U32 R14, RZ, RZ, R65 ;  /* 0x000000ffff0ed224 */ /* 0x001fe200078e0041 */
[----:B------:R-:W-:Y:S01]  /*133f0*/  PRMT R60, RZ, 0x7610, R60 ;  /* 0x00007610ff3c7816 */ /* 0x000fe2000000003c */
[----:B--2---:R0:W-:Y:S04]  /*13400*/  STL [R1+0x3c14], R64 ;  /* 0x003c144001007387 */ /* 0x0041e80000100800 */
[----:B------:R-:W-:Y:S04]  /*13410*/  STL [R1+0x2e40], R68 ;  /* 0x002e404401007387 */ /* 0x000fe80000100800 */
[----:B------:R-:W-:Y:S01]  /*13420*/  STL [R1+0x2e48], R66 ;  /* 0x002e484201007387 */ /* 0x000fe20000100800 */
[----:B0-----:R-:W-:-:S03]  /*13430*/  IMAD.X R64, R10, 0x1, R8, P4 ;  /* 0x000000010a407824 */ /* 0x001fc600020e0608 */
[----:B------:R-:W-:Y:S01]  /*13440*/  STL [R1+0x2e3c], R69 ;  /* 0x002e3c4501007387 */ /* 0x000fe20000100800 */
[----:B------:R-:W-:-:S03]  /*13450*/  @!P5 IMAD.MOV.U32 R15, RZ, RZ, R64 ;  /* 0x000000ffff0fd224 */ /* 0x000fc600078e0040 */
[----:B------:R-:W-:Y:S04]  /*13460*/  STL [R1+0x2e44], R67 ;  /* 0x002e444301007387 */ /* 0x000fe80000100800 */
[----:B---3--:R0:W-:Y:S04]  /*13470*/  STL [R1+0x3c18], R63 ;  /* 0x003c183f01007387 */ /* 0x0081e80000100800 */
[----:B------:R-:W-:Y:S04]  /*13480*/  STL [R1+0x2e50], R65 ;  /* 0x002e504101007387 */ /* 0x000fe80000100800 */
[----:B------:R1:W2:Y:S01]  /*13490*/  @!P5 LDG.E.U8 R61, desc[UR8][R14.64] ;  /* 0x000000080e3dd981 */ /* 0x0002a2000c1e1100 */
[----:B0-----:R-:W-:-:S03]  /*134a0*/  IADD3 R63, P4, PT, R16, R5, RZ ;  /* 0x00000005103f7210 */ /* 0x001fc60007f9e0ff */
[----:B----4-:R0:W-:Y:S02]  /*134b0*/  STL [R1+0x3c1c], R62 ;  /* 0x003c1c3e01007387 */ /* 0x0101e40000100800 */
[----:B-1----:R-:W-:Y:S02]  /*134c0*/  @!P5 IMAD.MOV.U32 R14, RZ, RZ, R63 ;  /* 0x000000ffff0ed224 */ /* 0x002fe400078e003f */
[----:B0-----:R-:W-:-:S04]  /*134d0*/  IMAD.X R62, R10, 0x1, R9, P4 ;  /* 0x000000010a3e7824 */ /* 0x001fc800020e0609 */
[----:B------:R-:W-:-:S05]  /*134e0*/  @!P5 IMAD.MOV.U32 R15, RZ, RZ, R62 ;  /* 0x000000ffff0fd224 */ /* 0x000fca00078e003e */
[----:B------:R0:W3:Y:S01]  /*134f0*/  @!P5 LDG.E.U8 R60, desc[UR8][R14.64] ;  /* 0x000000080e3cd981 */ /* 0x0000e2000c1e1100 */
[----:B------:R-:W-:-:S05]  /*13500*/  VIADD R18, R77, 0xffffffb6 ;  /* 0xffffffb64d127836 */ /* 0x000fca0000000000 */
[----:B------:R-:W-:Y:S01]  /*13510*/  ISETP.GE.U32.AND P2, PT, R18, 0x7ffffeb7, PT ;  /* 0x7ffffeb71200780c */ /* 0x000fe20003f46070 */
[----:B------:R-:W-:Y:S01]  /*13520*/  IMAD R18, R78, 0xf0, RZ ;  /* 0x000000f04e127824 */ /* 0x000fe200078e02ff */
[----:B------:R1:W-:Y:S04]  /*13530*/  STL [R1+0x2e4c], R64 ;  /* 0x002e4c4001007387 */ /* 0x0003e80000100800 */
[----:B------:R-:W-:Y:S01]  /*13540*/  SHF.R.S32.HI R16, RZ, 0x1f, R18 ;  /* 0x0000001fff107819 */ /* 0x000fe20000011412 */
[----:B------:R-:W-:Y:S01]  /*13550*/  STL [R1+0x2e58], R63 ;  /* 0x002e583f01007387 */ /* 0x000fe20000100800 */
[----:B-1----:R-:W-:Y:S02]  /*13560*/  IADD3 R64, P4, PT, R18, R2, RZ ;  /* 0x0000000212407210 */ /* 0x002fe40007f9e0ff */
[----:B------:R-:W-:-:S03]  /*13570*/  PRMT R59, RZ, 0x7610, R59 ;  /* 0x00007610ff3b7816 */ /* 0x000fc6000000003b */
[----:B------:R-:W-:Y:S02]  /*13580*/  IMAD.X R65, R16, 0x1, R6, P4 ;  /* 0x0000000110417824 */ /* 0x000fe400020e0606 */
[----:B0-----:R-:W-:Y:S02]  /*13590*/  @!P6 IMAD.MOV.U32 R14, RZ, RZ, R64 ;  /* 0x000000ffff0ee224 */ /* 0x001fe400078e0040 */
[----:B------:R-:W-:Y:S01]  /*135a0*/  @!P6 IMAD.MOV.U32 R15, RZ, RZ, R65 ;  /* 0x000000ffff0fe224 */ /* 0x000fe200078e0041 */
[----:B------:R-:W-:-:S04]  /*135b0*/  PRMT R58, RZ, 0x7610, R58 ;  /* 0x00007610ff3a7816 */ /* 0x000fc8000000003a */
[----:B------:R0:W4:Y:S01]  /*135c0*/  @!P6 LDG.E.U8 R59, desc[UR8][R14.64] ;  /* 0x000000080e3be981 */ /* 0x000122000c1e1100 */
[----:B------:R-:W-:-:S03]  /*135d0*/  PRMT R57, RZ, 0x7610, R57 ;  /* 0x00007610ff397816 */ /* 0x000fc60000000039 */
[----:B--2---:R-:W-:Y:S04]  /*135e0*/  STL [R1+0x3c20], R61 ;  /* 0x003c203d01007387 */ /* 0x004fe80000100800 */
[----:B------:R1:W-:Y:S02]  /*135f0*/  STL [R1+0x2e54], R62 ;  /* 0x002e543e01007387 */ /* 0x0003e40000100800 */
[----:B-1----:R-:W-:-:S05]  /*13600*/  IADD3 R62, P5, PT, R18, R3, RZ ;  /* 0x00000003123e7210 */ /* 0x002fca0007fbe0ff */
[----:B------:R-:W-:Y:S01]  /*13610*/  IMAD.X R63, R16, 0x1, R7, P5 ;  /* 0x00000001103f7824 */ /* 0x000fe200028e0607 */
[----:B------:R-:W-:Y:S01]  /*13620*/  IADD3 R61, P5, PT, R18, R4, RZ ;  /* 0x00000004123d7210 */ /* 0x000fe20007fbe0ff */
[----:B0-----:R-:W-:Y:S02]  /*13630*/  @!P6 IMAD.MOV.U32 R14, RZ, RZ, R62 ;  /* 0x000000ffff0ee224 */ /* 0x001fe400078e003e */
[----:B------:R-:W-:Y:S01]  /*13640*/  @!P6 IMAD.MOV.U32 R15, RZ, RZ, R63 ;  /* 0x000000ffff0fe224 */ /* 0x000fe200078e003f */
[----:B---3--:R-:W-:Y:S04]  /*13650*/  STL [R1+0x3c24], R60 ;  /* 0x003c243c01007387 */ /* 0x008fe80000100800 */
[----:B------:R-:W-:Y:S04]  /*13660*/  STL [R1+0x2f00], R64 ;  /* 0x002f004001007387 */ /* 0x000fe80000100800 */
[----:B------:R0:W-:Y:S04]  /*13670*/  STL [R1+0x2f08], R62 ;  /* 0x002f083e01007387 */ /* 0x0001e80000100800 */
[----:B------:R1:W2:Y:S01]  /*13680*/  @!P6 LDG.E.U8 R58, desc[UR8][R14.64] ;  /* 0x000000080e3ae981 */ /* 0x0002a2000c1e1100 */
[----:B0-----:R-:W-:-:S02]  /*13690*/  IMAD.X R62, R16, 0x1, R8, P5 ;  /* 0x00000001103e7824 */ /* 0x001fc400028e0608 */
[----:B-1----:R-:W-:Y:S02]  /*136a0*/  @!P6 IMAD.MOV.U32 R14, RZ, RZ, R61 ;  /* 0x000000ffff0ee224 */ /* 0x002fe400078e003d */
[----:B------:R-:W-:-:S05]  /*136b0*/  @!P6 IMAD.MOV.U32 R15, RZ, RZ, R62 ;  /* 0x000000ffff0fe224 */ /* 0x000fca00078e003e */
[----:B------:R-:W3:Y:S04]  /*136c0*/  @!P6 LDG.E.U8 R57, desc[UR8][R14.64] ;  /* 0x000000080e39e981 */ /* 0x000ee8000c1e1100 */
[----:B------:R-:W-:Y:S04]  /*136d0*/  STL [R1+0x2efc], R65 ;  /* 0x002efc4101007387 */ /* 0x000fe80000100800 */
[----:B------:R-:W-:Y:S04]  /*136e0*/  STL [R1+0x2f04], R63 ;  /* 0x002f043f01007387 */ /* 0x000fe80000100800 */
[----:B----4-:R0:W-:Y:S04]  /*136f0*/  STL [R1+0x3c28], R59 ;  /* 0x003c283b01007387 */ /* 0x0101e80000100800 */
[----:B------:R1:W-:Y:S01]  /*13700*/  STL [R1+0x2f10], R61 ;  /* 0x002f103d01007387 */ /* 0x0003e20000100800 */
[----:B0-----:R-:W-:Y:S01]  /*13710*/  IADD3 R59, P5, PT, R18, R5, RZ ;  /* 0x00000005123b7210 */ /* 0x001fe20007fbe0ff */
[----:B------:R-:W-:-:S04]  /*13720*/  IMAD R18, R78, 0xf8, RZ ;  /* 0x000000f84e127824 */ /* 0x000fc800078e02ff */
[----:B------:R-:W-:Y:S01]  /*13730*/  IMAD.X R60, R16, 0x1, R9, P5 ;  /* 0x00000001103c7824 */ /* 0x000fe200028e0609 */
[----:B------:R-:W-:Y:S01]  /*13740*/  IADD3 R63, P5, PT, R18, R2, RZ ;  /* 0x00000002123f7210 */ /* 0x000fe20007fbe0ff */
[----:B--2---:R-:W-:Y:S04]  /*13750*/  STL [R1+0x3c2c], R58 ;  /* 0x003c2c3a01007387 */ /* 0x004fe80000100800 */
[----:B------:R-:W-:Y:S04]  /*13760*/  STL [R1+0x2f0c], R62 ;  /* 0x002f0c3e01007387 */ /* 0x000fe80000100800 */
[----:B------:R0:W-:Y:S04]  /*13770*/  STL [R1+0x2f18], R59 ;  /* 0x002f183b01007387 */ /* 0x0001e80000100800 */
[----:B---3--:R2:W-:Y:S04]  /*13780*/  STL [R1+0x3c30], R57 ;  /* 0x003c303901007387 */ /* 0x0085e80000100800 */
[----:B------:R3:W-:Y:S04]  /*13790*/  STL [R1+0x2f14], R60 ;  /* 0x002f143c01007387 */ /* 0x0007e80000100800 */
[----:B------:R-:W4:Y:S04]  /*137a0*/  LDL R90, [R1+0x19ac] ;  /* 0x0019ac00015a7983 */ /* 0x000f280000100800 */
[----:B------:R-:W4:Y:S04]  /*137b0*/  LDL R91, [R1+0x19b4] ;  /* 0x0019b400015b7983 */ /* 0x000f280000100800 */
[----:B------:R-:W-:Y:S04]  /*137c0*/  STL [R1+0x2fa0], R63 ;  /* 0x002fa03f01007387 */ /* 0x000fe80000100800 */
[----:B------:R-:W4:Y:S04]  /*137d0*/  LDL R92, [R1+0x19b8] ;  /* 0x0019b800015c7983 */ /* 0x000f280000100800 */
[----:B------:R-:W4:Y:S01]  /*137e0*/  LDL R93, [R1+0x19bc] ;  /* 0x0019bc00015d7983 */ /* 0x000f220000100800 */
[----:B------:R-:W-:-:S02]  /*137f0*/  VIADD R10, R77, 0xffffff8e ;  /* 0xffffff8e4d0a7836 */ /* 0x000fc40000000000 */
[----:B------:R-:W-:-:S03]  /*13800*/  @!P6 IMAD.MOV.U32 R14, RZ, RZ, R59 ;  /* 0x000000ffff0ee224 */ /* 0x000fc600078e003b */
[----:B------:R-:W-:Y:S01]  /*13810*/  ISETP.GE.U32.AND P4, PT, R10, 0x7ffffe8f, PT ;  /* 0x7ffffe8f0a00780c */ /* 0x000fe20003f86070 */
[----:B------:R-:W-:Y:S01]  /*13820*/  @!P6 IMAD.MOV.U32 R15, RZ, RZ, R60 ;  /* 0x000000ffff0fe224 */ /* 0x000fe200078e003c */
[----:B------:R-:W-:Y:S02]  /*13830*/  PRMT R10, RZ, 0x7610, R10 ;  /* 0x00007610ff0a7816 */ /* 0x000fe4000000000a */
[----:B------:R-:W-:-:S04]  /*13840*/  SHF.R.S32.HI R16, RZ, 0x1f, R18 ;  /* 0x0000001fff107819 */ /* 0x000fc80000011412 */
[----:B------:R3:W4:Y:S01]  /*13850*/  @!P6 LDG.E.U8 R10, desc[UR8][R14.64] ;  /* 0x000000080e0ae981 */ /* 0x000722000c1e1100 */
[----:B-1----:R-:W-:Y:S01]  /*13860*/  IADD3 R61, P6, PT, R18, R3, RZ ;  /* 0x00000003123d7210 */ /* 0x002fe20007fde0ff */
[----:B------:R-:W-:Y:S01]  /*13870*/  IMAD.X R64, R16, 0x1, R6, P5 ;  /* 0x0000000110407824 */ /* 0x000fe200028e0606 */
[----:B0-----:R-:W-:-:S03]  /*13880*/  IADD3 R59, P5, PT, R18, R4, RZ ;  /* 0x00000004123b7210 */ /* 0x001fc60007fbe0ff */
[----:B------:R-:W-:Y:S01]  /*13890*/  IMAD.X R62, R16, 0x1, R7, P6 ;  /* 0x00000001103e7824 */ /* 0x000fe200030e0607 */
[----:B--2---:R-:W-:Y:S01]  /*138a0*/  IADD3 R57, P6, PT, R18, R5, RZ ;  /* 0x0000000512397210 */ /* 0x004fe20007fde0ff */
[C---:B---3--:R-:W-:Y:S02]  /*138b0*/  VIADD R14, R77.reuse, 0xffffff96 ;  /* 0xffffff964d0e7836 */ /* 0x048fe40000000000 */
[----:B------:R-:W-:Y:S01]  /*138c0*/  VIADD R15, R77, 0xffffff9e ;  /* 0xffffff9e4d0f7836 */ /* 0x000fe20000000000 */
[----:B------:R-:W-:Y:S01]  /*138d0*/  PRMT R56, RZ, 0x7610, R56 ;  /* 0x00007610ff387816 */ /* 0x000fe20000000038 */
[----:B------:R-:W-:Y:S01]  /*138e0*/  IMAD.X R60, R16, 0x1, R8, P5 ;  /* 0x00000001103c7824 */ /* 0x000fe200028e0608 */
[----:B------:R-:W-:Y:S01]  /*138f0*/  ISETP.GE.U32.AND P5, PT, R14, 0x7ffffe97, PT ;  /* 0x7ffffe970e00780c */ /* 0x000fe20003fa6070 */
[----:B------:R-:W-:Y:S01]  /*13900*/  IMAD.X R58, R16, 0x1, R9, P6 ;  /* 0x00000001103a7824 */ /* 0x000fe200030e0609 */
[----:B------:R-:W-:Y:S01]  /*13910*/  ISETP.GE.U32.AND P6, PT, R15, 0x7ffffe9f, PT ;  /* 0x7ffffe9f0f00780c */ /* 0x000fe20003fc6070 */
[----:B------:R-:W-:-:S02]  /*13920*/  @!P0 IMAD.MOV.U32 R14, RZ, RZ, R63 ;  /* 0x000000ffff0e8224 */ /* 0x000fc400078e003f */
[----:B------:R-:W-:Y:S01]  /*13930*/  @!P0 IMAD.MOV.U32 R15, RZ, RZ, R64 ;  /* 0x000000ffff0f8224 */ /* 0x000fe200078e0040 */
[----:B------:R-:W-:-:S04]  /*13940*/  PRMT R55, RZ, 0x7610, R55 ;  /* 0x00007610ff377816 */ /* 0x000fc80000000037 */
[----:B------:R0:W2:Y:S01]  /*13950*/  @!P0 LDG.E.U8 R56, desc[UR8][R14.64] ;  /* 0x000000080e388981 */ /* 0x0000a2000c1e1100 */
        /* <DEDUP_REMOVED lines=13> */
[----:B0-----:R-:W-:Y:S01]  /*13a30*/  @!P2 IMAD.MOV.U32 R14, RZ, RZ, R48 ;  /* 0x000000ffff0ea224 */ /* 0x001fe200078e0030 */
[----:B------:R-:W-:Y:S01]  /*13a40*/  PRMT R50, RZ, 0x7610, R50 ;  /* 0x00007610ff327816 */ /* 0x000fe20000000032 */
[----:B----4-:R-:W-:-:S05]  /*13a50*/  @!P2 IMAD.MOV.U32 R15, RZ, RZ, R90 ;  /* 0x000000ffff0fa224 */ /* 0x010fca00078e005a */
[----:B------:R0:W4:Y:S02]  /*13a60*/  @!P2 LDG.E.U8 R52, desc[UR8][R14.64] ;  /* 0x000000080e34a981 */ /* 0x000124000c1e1100 */
[----:B0-----:R-:W-:Y:S02]  /*13a70*/  @!P2 IMAD.MOV.U32 R14, RZ, RZ, R92 ;  /* 0x000000ffff0ea224 */ /* 0x001fe400078e005c */
[----:B------:R-:W-:-:S05]  /*13a80*/  @!P2 IMAD.MOV.U32 R15, RZ, RZ, R91 ;  /* 0x000000ffff0fa224 */ /* 0x000fca00078e005b */
[----:B------:R0:W4:Y:S02]  /*13a90*/  @!P2 LDG.E.U8 R51, desc[UR8][R14.64] ;  /* 0x000000080e33a981 */ /* 0x000124000c1e1100 */
[----:B0-----:R-:W-:Y:S02]  /*13aa0*/  @!P2 IMAD.MOV.U32 R14, RZ, RZ, R47 ;  /* 0x000000ffff0ea224 */ /* 0x001fe400078e002f */
[----:B------:R-:W-:-:S05]  /*13ab0*/  @!P2 IMAD.MOV.U32 R15, RZ, RZ, R93 ;  /* 0x000000ffff0fa224 */ /* 0x000fca00078e005d */
[----:B------:R0:W4:Y:S04]  /*13ac0*/  @!P2 LDG.E.U8 R50, desc[UR8][R14.64] ;  /* 0x000000080e32a981 */ /* 0x000128000c1e1100 */
        /* <DEDUP_REMOVED lines=8> */
[----:B--2---:R-:W-:Y:S04]  /*13b50*/  STL [R1+0x3c38], R56 ;  /* 0x003c383801007387 */ /* 0x004fe80000100800 */
[----:B---3--:R-:W-:Y:S04]  /*13b60*/  STL [R1+0x3c3c], R55 ;  /* 0x003c3c3701007387 */ /* 0x008fe80000100800 */
[----:B------:R-:W-:Y:S01]  /*13b70*/  STL [R1+0x3c40], R54 ;  /* 0x003c403601007387 */ /* 0x000fe20000100800 */
[----:B0-----:R-:W-:-:S03]  /*13b80*/  @!P2 IMAD.MOV.U32 R15, RZ, RZ, R46 ;  /* 0x000000ffff0fa224 */ /* 0x001fc600078e002e */
[----:B------:R-:W-:Y:S04]  /*13b90*/  STL [R1+0x3c44], R53 ;  /* 0x003c443501007387 */ /* 0x000fe80000100800 */
[----:B------:R-:W2:Y:S04]  /*13ba0*/  LDL.LU R48, [R1+0x3d3c] ;  /* 0x003d3c0001307983 */ /* 0x000ea80000300800 */
[----:B----4-:R-:W-:Y:S04]  /*13bb0*/  STL [R1+0x3b3c], R52 ;  /* 0x003b3c3401007387 */ /* 0x010fe80000100800 */
[----:B------:R-:W-:Y:S04]  /*13bc0*/  STL [R1+0x3b40], R51 ;  /* 0x003b403301007387 */ /* 0x000fe80000100800 */
[----:B------:R-:W3:Y:S04]  /*13bd0*/  LDL.LU R47, [R1+0x3d38] ;  /* 0x003d3800012f7983 */ /* 0x000ee80000300800 */
[----:B------:R-:W-:Y:S04]  /*13be0*/  STL [R1+0x3b44], R50 ;  /* 0x003b443201007387 */ /* 0x000fe80000100800 */
[----:B------:R-:W4:Y:S01]  /*13bf0*/  LDL.LU R46, [R1+0x3d34] ;  /* 0x003d3400012e7983 */ /* 0x000f220000300800 */
[----:B------:R-:W-:Y:S01]  /*13c00*/  PRMT R49, RZ, 0x7610, R49 ;  /* 0x00007610ff317816 */ /* 0x000fe20000000031 */
[----:B------:R-:W-:-:S02]  /*13c10*/  @!P2 IMAD.MOV.U32 R14, RZ, RZ, R45 ;  /* 0x000000ffff0ea224 */ /* 0x000fc400078e002d */
[----:B------:R-:W4:Y:S04]  /*13c20*/  LDL.LU R45, [R1+0x3d30] ;  /* 0x003d3000012d7983 */ /* 0x000f280000300800 */
[----:B------:R0:W4:Y:S02]  /*13c30*/  @!P2 LDG.E.U8 R49, desc[UR8][R14.64] ;  /* 0x000000080e31a981 */ /* 0x000124000c1e1100 */
[----:B0-----:R-:W-:Y:S02]  /*13c40*/  @!P4 IMAD.MOV.U32 R14, RZ, RZ, R31 ;  /* 0x000000ffff0ec224 */ /* 0x001fe400078e001f */
[----:B------:R-:W-:Y:S01]  /*13c50*/  @!P4 IMAD.MOV.U32 R15, RZ, RZ, R28 ;  /* 0x000000ffff0fc224 */ /* 0x000fe200078e001c */
[----:B--2---:R-:W-:-:S06]  /*13c60*/  PRMT R48, RZ, 0x7610, R48 ;  /* 0x00007610ff307816 */ /* 0x004fcc0000000030 */
[----:B------:R0:W2:Y:S02]  /*13c70*/  @!P4 LDG.E.U8 R48, desc[UR8][R14.64] ;  /* 0x000000080e30c981 */ /* 0x0000a4000c1e1100 */
[----:B0-----:R-:W-:Y:S02]  /*13c80*/  @!P4 IMAD.MOV.U32 R14, RZ, RZ, R33 ;  /* 0x000000ffff0ec224 */ /* 0x001fe400078e0021 */
[----:B------:R-:W-:Y:S01]  /*13c90*/  @!P4 IMAD.MOV.U32 R15, RZ, RZ, R44 ;  /* 0x000000ffff0fc224 */ /* 0x000fe200078e002c */
[----:B---3--:R-:W-:-:S06]  /*13ca0*/  PRMT R47, RZ, 0x7610, R47 ;  /* 0x00007610ff2f7816 */ /* 0x008fcc000000002f */
[----:B------:R0:W3:Y:S02]  /*13cb0*/  @!P4 LDG.E.U8 R47, desc[UR8][R14.64] ;  /* 0x000000080e2fc981 */ /* 0x0000e4000c1e1100 */
[----:B0-----:R-:W-:Y:S01]  /*13cc0*/  @!P4 IMAD.MOV.U32 R14, RZ, RZ, R43 ;  /* 0x000000ffff0ec224 */ /* 0x001fe200078e002b */
[----:B----4-:R-:W-:Y:S01]  /*13cd0*/  PRMT R46, RZ, 0x7610, R46 ;  /* 0x00007610ff2e7816 */ /* 0x010fe2000000002e */
[----:B------:R-:W-:-:S05]  /*13ce0*/  @!P4 IMAD.MOV.U32 R15, RZ, RZ, R35 ;  /* 0x000000ffff0fc224 */ /* 0x000fca00078e0023 */
[----:B------:R0:W4:Y:S04]  /*13cf0*/  @!P4 LDG.E.U8 R46, desc[UR8][R14.64] ;  /* 0x000000080e2ec981 */ /* 0x000128000c1e1100 */
[----:B------:R-:W-:Y:S04]  /*13d00*/  STL [R1+0x3b48], R49 ;  /* 0x003b483101007387 */ /* 0x000fe80000100800 */
[----:B------:R-:W4:Y:S04]  /*13d10*/  LDL.LU R28, [R1+0x3d2c] ;  /* 0x003d2c00011c7983 */ /* 0x000f280000300800 */
[----:B------:R-:W4:Y:S01]  /*13d20*/  LDL.LU R31, [R1+0x3d28] ;  /* 0x003d2800011f7983 */ /* 0x000f220000300800 */
[----:B0-----:R-:W-:-:S03]  /*13d30*/  @!P4 IMAD.MOV.U32 R15, RZ, RZ, R42 ;  /* 0x000000ffff0fc224 */ /* 0x001fc600078e002a */
[----:B--2---:R-:W-:Y:S04]  /*13d40*/  STL [R1+0x3b4c], R48 ;  /* 0x003b4c3001007387 */ /* 0x004fe80000100800 */
[----:B------:R-:W2:Y:S04]  /*13d50*/  LDL.LU R44, [R1+0x3d24] ;  /* 0x003d2400012c7983 */ /* 0x000ea80000300800 */
[----:B------:R-:W2:Y:S04]  /*13d60*/  LDL.LU R33, [R1+0x3d20] ;  /* 0x003d200001217983 */ /* 0x000ea80000300800 */
[----:B---3--:R-:W-:Y:S04]  /*13d70*/  STL [R1+0x3b50], R47 ;  /* 0x003b502f01007387 */ /* 0x008fe80000100800 */
[----:B------:R-:W3:Y:S04]  /*13d80*/  LDL.LU R35, [R1+0x3d1c] ;  /* 0x003d1c0001237983 */ /* 0x000ee80000300800 */
[----:B------:R-:W3:Y:S04]  /*13d90*/  LDL.LU R43, [R1+0x3d18] ;  /* 0x003d1800012b7983 */ /* 0x000ee80000300800 */
[----:B----4-:R-:W-:Y:S04]  /*13da0*/  STL [R1+0x3b54], R46 ;  /* 0x003b542e01007387 */ /* 0x010fe80000100800 */
        /* <DEDUP_REMOVED lines=12> */
[----:B------:R0:W3:Y:S01]  /*13e70*/  @!P5 LDG.E.U8 R43, desc[UR8][R14.64] ;  /* 0x000000080e2bd981 */ /* 0x0000e2000c1e1100 */
[----:B----4-:R-:W-:Y:S01]  /*13e80*/  PRMT R42, RZ, 0x7610, R42 ;  /* 0x00007610ff2a7816 */ /* 0x010fe2000000002a */
[----:B0-----:R-:W-:Y:S02]  /*13e90*/  @!P5 IMAD.MOV.U32 R14, RZ, RZ, R39 ;  /* 0x000000ffff0ed224 */ /* 0x001fe400078e0027 */
[----:B------:R-:W-:-:S05]  /*13ea0*/  @!P5 IMAD.MOV.U32 R15, RZ, RZ, R29 ;  /* 0x000000ffff0fd224 */ /* 0x000fca00078e001d */
[----:B------:R0:W4:Y:S04]  /*13eb0*/  @!P5 LDG.E.U8 R42, desc[UR8][R14.64] ;  /* 0x000000080e2ad981 */ /* 0x000128000c1e1100 */
[----:B------:R-:W-:Y:S04]  /*13ec0*/  STL [R1+0x3b58], R45 ;  /* 0x003b582d01007387 */ /* 0x000fe80000100800 */
[----:B------:R-:W4:Y:S04]  /*13ed0*/  LDL.LU R30, [R1+0x3d0c] ;  /* 0x003d0c00011e7983 */ /* 0x000f280000300800 */
[----:B------:R-:W4:Y:S01]  /*13ee0*/  LDL.LU R36, [R1+0x3d08] ;  /* 0x003d080001247983 */ /* 0x000f220000300800 */
[----:B0-----:R-:W-:-:S02]  /*13ef0*/  @!P5 IMAD.MOV.U32 R15, RZ, RZ, R32 ;  /* 0x000000ffff0fd224 */ /* 0x001fc400078e0020 */
[----:B------:R-:W-:Y:S01]  /*13f00*/  @!P5 IMAD.MOV.U32 R14, RZ, RZ, R38 ;  /* 0x000000ffff0ed224 */ /* 0x000fe200078e0026 */
[----:B--2---:R-:W-:Y:S04]  /*13f10*/  STL [R1+0x3b5c], R44 ;  /* 0x003b5c2c01007387 */ /* 0x004fe80000100800 */
[----:B------:R-:W2:Y:S04]  /*13f20*/  LDL.LU R40, [R1+0x3d04] ;  /* 0x003d040001287983 */ /* 0x000ea80000300800 */
[----:B------:R-:W2:Y:S04]  /*13f30*/  LDL.LU R37, [R1+0x3d00] ;  /* 0x003d000001257983 */ /* 0x000ea80000300800 */
[----:B---3--:R-:W-:Y:S04]  /*13f40*/  STL [R1+0x3b60], R43 ;  /* 0x003b602b01007387 */ /* 0x008fe80000100800 */
[----:B------:R-:W3:Y:S04]  /*13f50*/  LDL.LU R29, [R1+0x3cfc] ;  /* 0x003cfc00011d7983 */ /* 0x000ee80000300800 */
[----:B------:R-:W3:Y:S04]  /*13f60*/  LDL.LU R39, [R1+0x3cf8] ;  /* 0x003cf80001277983 */ /* 0x000ee80000300800 */
[----:B----4-:R-:W-:Y:S04]  /*13f70*/  STL [R1+0x3b64], R42 ;  /* 0x003b642a01007387 */ /* 0x010fe80000100800 */
[----:B------:R-:W4:Y:S04]  /*13f80*/  LDL.LU R32, [R1+0x3cf4] ;  /* 0x003cf40001207983 */ /* 0x000f280000300800 */
[----:B------:R-:W4:Y:S01]  /*13f90*/  LDL.LU R38, [R1+0x3cf0] ;  /* 0x003cf00001267983 */ /* 0x000f220000300800 */
[----:B------:R-:W-:-:S06]  /*13fa0*/  PRMT R41, RZ, 0x7610, R41 ;  /* 0x00007610ff297816 */ /* 0x000fcc0000000029 */
[----:B------:R0:W4:Y:S02]  /*13fb0*/  @!P5 LDG.E.U8 R41, desc[UR8][R14.64] ;  /* 0x000000080e29d981 */ /* 0x000124000c1e1100 */
[----:B0-----:R-:W-:Y:S01]  /*13fc0*/  @!P6 IMAD.MOV.U32 R15, RZ, RZ, R30 ;  /* 0x000000ffff0fe224 */ /* 0x001fe200078e001e */
[----:B--2---:R-:W-:Y:S01]  /*13fd0*/  PRMT R40, RZ, 0x7610, R40 ;  /* 0x00007610ff287816 */ /* 0x004fe20000000028 */
[----:B------:R-:W-:-:S05]  /*13fe0*/  @!P6 IMAD.MOV.U32 R14, RZ, RZ, R37 ;  /* 0x000000ffff0ee224 */ /* 0x000fca00078e0025 */
        /* <DEDUP_REMOVED lines=11> */
[----:B------:R-:W4:Y:S04]  /*140a0*/  LDL.LU R37, [R1+0x3ce8] ;  /* 0x003ce80001257983 */ /* 0x000f280000300800 */
[----:B------:R-:W4:Y:S04]  /*140b0*/  LDL R90, [R1+0x1bc4] ;  /* 0x001bc400015a7983 */ /* 0x000f280000100800 */
[----:B------:R-:W4:Y:S01]  /*140c0*/  LDL R91, [R1+0x1bc8] ;  /* 0x001bc800015b7983 */ /* 0x000f220000100800 */
[----:B0-----:R-:W-:-:S02]  /*140d0*/  @!P6 IMAD.MOV.U32 R15, RZ, RZ, R34 ;  /* 0x000000ffff0fe224 */ /* 0x001fc400078e0022 */
[----:B------:R-:W-:Y:S01]  /*140e0*/  @!P6 IMAD.MOV.U32 R14, RZ, RZ, R31 ;  /* 0x000000ffff0ee224 */ /* 0x000fe200078e001f */
[----:B--2---:R-:W-:Y:S04]  /*140f0*/  STL [R1+0x3b6c], R40 ;  /* 0x003b6c2801007387 */ /* 0x004fe80000100800 */
[----:B------:R-:W2:Y:S04]  /*14100*/  LDL.LU R33, [R1+0x3ce4] ;  /* 0x003ce40001217983 */ /* 0x000ea80000300800 */
[----:B------:R-:W2:Y:S04]  /*14110*/  LDL.LU R36, [R1+0x3ce0] ;  /* 0x003ce00001247983 */ /* 0x000ea80000300800 */
[----:B------:R-:W2:Y:S04]  /*14120*/  LDL R92, [R1+0x1aac] ;  /* 0x001aac00015c7983 */ /* 0x000ea80000100800 */
[----:B---3--:R-:W-:Y:S04]  /*14130*/  STL [R1+0x3b70], R39 ;  /* 0x003b702701007387 */ /* 0x008fe80000100800 */
[----:B------:R-:W3:Y:S04]  /*14140*/  LDL.LU R28, [R1+0x3cdc] ;  /* 0x003cdc00011c7983 */ /* 0x000ee80000300800 */
[----:B------:R-:W3:Y:S04]  /*14150*/  LDL.LU R35, [R1+0x3cd8] ;  /* 0x003cd80001237983 */ /* 0x000ee80000300800 */
[----:B------:R-:W3:Y:S04]  /*14160*/  LDL R93, [R1+0x1ab4] ;  /* 0x001ab400015d7983 */ /* 0x000ee80000100800 */
[----:B----4-:R-:W-:Y:S04]  /*14170*/  STL [R1+0x3b74], R38 ;  /* 0x003b742601007387 */ /* 0x010fe80000100800 */
[----:B------:R-:W4:Y:S04]  /*14180*/  LDL.LU R34, [R1+0x3cd4] ;  /* 0x003cd40001227983 */ /* 0x000f280000300800 */
[----:B------:R-:W4:Y:S01]  /*14190*/  LDL.LU R31, [R1+0x3cd0] ;  /* 0x003cd000011f7983 */ /* 0x000f220000300800 */
[----:B------:R-:W-:-:S05]  /*141a0*/  VIADD R16, R77, 0xffffffa6 ;  /* 0xffffffa64d107836 */ /* 0x000fca0000000000 */
[----:B------:R-:W-:Y:S02]  /*141b0*/  ISETP.GE.U32.AND P0, PT, R16, 0x7ffffea7, PT ;  /* 0x7ffffea71000780c */ /* 0x000fe40003f06070 */
[----:B------:R-:W-:-:S06]  /*141c0*/  PRMT R37, RZ, 0x7610, R37 ;  /* 0x00007610ff257816 */ /* 0x000fcc0000000025 */
[----:B------:R2:W4:Y:S05]  /*141d0*/  @!P6 LDG.E.U8 R37, desc[UR8][R14.64] ;  /* 0x000000080e25e981 */ /* 0x00052a000c1e1100 */
[----:B--2---:R-:W-:Y:S01]  /*141e0*/  @!P0 IMAD.MOV.U32 R15, RZ, RZ, R33 ;  /* 0x000000ffff0f8224 */ /* 0x004fe200078e0021 */
[----:B------:R-:W-:Y:S01]  /*141f0*/  PRMT R36, RZ, 0x7610, R36 ;  /* 0x00007610ff247816 */ /* 0x000fe20000000024 */
[----:B---3--:R-:W-:Y:S01]  /*14200*/  @!P0 IMAD.MOV.U32 R14, RZ, RZ, R28 ;  /* 0x000000ffff0e8224 */ /* 0x008fe200078e001c */
[----:B------:R-:W-:-:S04]  /*14210*/  PRMT R35, RZ, 0x7610, R35 ;  /* 0x00007610ff237816 */ /* 0x000fc80000000023 */
[----:B------:R0:W2:Y:S02]  /*14220*/  @!P0 LDG.E.U8 R36, desc[UR8][R14.64] ;  /* 0x000000080e248981 */ /* 0x0000a4000c1e1100 */
[----:B0-----:R-:W-:Y:S02]  /*14230*/  @!P0 IMAD.MOV.U32 R15, RZ, RZ, R32 ;  /* 0x000000ffff0f8224 */ /* 0x001fe400078e0020 */
[----:B----4-:R-:W-:-:S05]  /*14240*/  @!P0 IMAD.MOV.U32 R14, RZ, RZ, R31 ;  /* 0x000000ffff0e8224 */ /* 0x010fca00078e001f */
[----:B------:R0:W3:Y:S04]  /*14250*/  @!P0 LDG.E.U8 R35, desc[UR8][R14.64] ;  /* 0x000000080e238981 */ /* 0x0000e8000c1e1100 */
[----:B------:R-:W-:Y:S04]  /*14260*/  STL [R1+0x3b78], R37 ;  /* 0x003b782501007387 */ /* 0x000fe80000100800 */
[----:B------:R-:W4:Y:S04]  /*14270*/  LDL.LU R33, [R1+0x3ccc] ;  /* 0x003ccc0001217983 */ /* 0x000f280000300800 */
[----:B------:R-:W4:Y:S01]  /*14280*/  LDL.LU R28, [R1+0x3cc8] ;  /* 0x003cc800011c7983 */ /* 0x000f220000300800 */
[----:B0-----:R-:W-:-:S03]  /*14290*/  @!P0 IMAD.MOV.U32 R15, RZ, RZ, R29 ;  /* 0x000000ffff0f8224 */ /* 0x001fc600078e001d */
[----:B--2---:R-:W-:Y:S04]  /*142a0*/  STL [R1+0x3b7c], R36 ;  /* 0x003b7c2401007387 */ /* 0x004fe80000100800 */
[----:B------:R-:W2:Y:S04]  /*142b0*/  LDL.LU R32, [R1+0x3cc4] ;  /* 0x003cc40001207983 */ /* 0x000ea80000300800 */
[----:B------:R-:W2:Y:S04]  /*142c0*/  LDL.LU R31, [R1+0x3cc0] ;  /* 0x003cc000011f7983 */ /* 0x000ea80000300800 */
[----:B------:R-:W2:Y:S04]  /*142d0*/  LDL R88, [R1+0x1fb4] ;  /* 0x001fb40001587983 */ /* 0x000ea80000100800 */
[----:B---3--:R-:W-:Y:S04]  /*142e0*/  STL [R1+0x3b80], R35 ;  /* 0x003b802301007387 */ /* 0x008fe80000100800 */
[----:B------:R-:W3:Y:S01]  /*142f0*/  LDL.LU R29, [R1+0x3cbc] ;  /* 0x003cbc00011d7983 */ /* 0x000ee20000300800 */
[----:B------:R-:W-:Y:S01]  /*14300*/  VIADD R16, R77, 0xffffffae ;  /* 0xffffffae4d107836 */ /* 0x000fe20000000000 */
[----:B------:R-:W-:Y:S01]  /*14310*/  PRMT R34, RZ, 0x7610, R34 ;  /* 0x00007610ff227816 */ /* 0x000fe20000000022 */
[----:B------:R-:W-:-:S02]  /*14320*/  @!P0 IMAD.MOV.U32 R14, RZ, RZ, R30 ;  /* 0x000000ffff0e8224 */ /* 0x000fc400078e001e */
[----:B------:R-:W3:Y:S01]  /*14330*/  LDL.LU R30, [R1+0x3cb8] ;  /* 0x003cb800011e7983 */ /* 0x000ee20000300800 */
[----:B------:R-:W-:Y:S02]  /*14340*/  ISETP.GE.U32.AND P2, PT, R16, 0x7ffffeaf, PT ;  /* 0x7ffffeaf1000780c */ /* 0x000fe40003f46070 */
[----:B----4-:R-:W-:Y:S01]  /*14350*/  PRMT R33, RZ, 0x7610, R33 ;  /* 0x00007610ff217816 */ /* 0x010fe20000000021 */
[----:B------:R0:W4:Y:S02]  /*14360*/  @!P0 LDG.E.U8 R34, desc[UR8][R14.64] ;  /* 0x000000080e228981 */ /* 0x000124000c1e1100 */
[----:B0-----:R-:W-:Y:S02]  /*14370*/  @!P0 IMAD.MOV.U32 R14, RZ, RZ, R91 ;  /* 0x000000ffff0e8224 */ /* 0x001fe400078e005b */
[----:B------:R-:W-:-:S05]  /*14380*/  @!P0 IMAD.MOV.U32 R15, RZ, RZ, R90 ;  /* 0x000000ffff0f8224 */ /* 0x000fca00078e005a */
[----:B------:R0:W4:Y:S02]  /*14390*/  @!P0 LDG.E.U8 R33, desc[UR8][R14.64] ;  /* 0x000000080e218981 */ /* 0x000124000c1e1100 */
[----:B0-----:R-:W-:Y:S01]  /*143a0*/  @!P2 IMAD.MOV.U32 R15, RZ, RZ, R92 ;  /* 0x000000ffff0fa224 */ /* 0x001fe200078e005c */
[----:B--2---:R-:W-:Y:S02]  /*143b0*/  PRMT R32, RZ, 0x7610, R32 ;  /* 0x00007610ff207816 */ /* 0x004fe40000000020 */
[----:B------:R-:W-:Y:S01]  /*143c0*/  PRMT R31, RZ, 0x7610, R31 ;  /* 0x00007610ff1f7816 */ /* 0x000fe2000000001f */
[----:B---3--:R-:W-:-:S05]  /*143d0*/  @!P2 IMAD.MOV.U32 R14, RZ, RZ, R29 ;  /* 0x000000ffff0ea224 */ /* 0x008fca00078e001d */
[----:B------:R0:W2:Y:S02]  /*143e0*/  @!P2 LDG.E.U8 R32, desc[UR8][R14.64] ;  /* 0x000000080e20a981 */ /* 0x0000a4000c1e1100 */
[----:B0-----:R-:W-:Y:S02]  /*143f0*/  @!P2 IMAD.MOV.U32 R14, RZ, RZ, R28 ;  /* 0x000000ffff0ea224 */ /* 0x001fe400078e001c */
[----:B------:R-:W-:-:S05]  /*14400*/  @!P2 IMAD.MOV.U32 R15, RZ, RZ, R93 ;  /* 0x000000ffff0fa224 */ /* 0x000fca00078e005d */
[----:B------:R0:W3:Y:S01]  /*14410*/  @!P2 LDG.E.U8 R31, desc[UR8][R14.64] ;  /* 0x000000080e1fa981 */ /* 0x0000e2000c1e1100 */
[----:B------:R-:W-:-:S03]  /*14420*/  VIADD R16, R77, 0xffffff86 ;  /* 0xffffff864d107836 */ /* 0x000fc60000000000 */
[----:B----4-:R-:W-:Y:S02]  /*14430*/  STL [R1+0x3b84], R34 ;  /* 0x003b842201007387 */ /* 0x010fe40000100800 */
[----:B------:R-:W-:Y:S02]  /*14440*/  ISETP.GE.U32.AND P4, PT, R16, 0x7ffffe87, PT ;  /* 0x7ffffe871000780c */ /* 0x000fe40003f86070 */
[----:B------:R-:W-:Y:S04]  /*14450*/  STL [R1+0x3b88], R33 ;  /* 0x003b882101007387 */ /* 0x000fe80000100800 */
[----:B------:R-:W4:Y:S01]  /*14460*/  LDL.LU R29, [R1+0x3cb4] ;  /* 0x003cb400011d7983 */ /* 0x000f220000300800 */
[----:B------:R-:W-:-:S06]  /*14470*/  PRMT R30, RZ, 0x7610, R30 ;  /* 0x00007610ff1e7816 */ /* 0x000fcc000000001e */
[----:B0-----:R-:W-:Y:S02]  /*14480*/  @!P4 IMAD.MOV.U32 R14, RZ, RZ, R26 ;  /* 0x000000ffff0ec224 */ /* 0x001fe400078e001a */
[----:B------:R-:W-:-:S05]  /*14490*/  @!P4 IMAD.MOV.U32 R15, RZ, RZ, R27 ;  /* 0x000000ffff0fc224 */ /* 0x000fca00078e001b */
[----:B------:R0:W4:Y:S04]  /*144a0*/  @!P4 LDG.E.U8 R30, desc[UR8][R14.64] ;  /* 0x000000080e1ec981 */ /* 0x000128000c1e1100 */
[----:B--2---:R-:W-:Y:S04]  /*144b0*/  STL [R1+0x3b8c], R32 ;  /* 0x003b8c2001007387 */ /* 0x004fe80000100800 */
[----:B------:R-:W2:Y:S04]  /*144c0*/  LDL.LU R28, [R1+0x3cb0] ;  /* 0x003cb000011c7983 */ /* 0x000ea80000300800 */
[----:B------:R-:W2:Y:S04]  /*144d0*/  LDL R89, [R1+0x1abc] ;  /* 0x001abc0001597983 */ /* 0x000ea80000100800 */
[----:B------:R-:W2:Y:S04]  /*144e0*/  LDL R90, [R1+0x1ac4] ;  /* 0x001ac400015a7983 */ /* 0x000ea80000100800 */
[----:B------:R-:W2:Y:S04]  /*144f0*/  LDL R91, [R1+0x1ac8] ;  /* 0x001ac800015b7983 */ /* 0x000ea80000100800 */
[----:B---3--:R-:W-:Y:S04]  /*14500*/  STL [R1+0x3b90], R31 ;  /* 0x003b901f01007387 */ /* 0x008fe80000100800 */
[----:B------:R-:W3:Y:S01]  /*14510*/  LDL.LU R27, [R1+0x3cac] ;  /* 0x003cac00011b7983 */ /* 0x000ee20000300800 */
[----:B------:R-:W-:-:S02]  /*14520*/  VIADD R16, R77, 0xffffff7e ;  /* 0xffffff7e4d107836 */ /* 0x000fc40000000000 */
[----:B0-----:R-:W-:Y:S01]  /*14530*/  @!P4 IMAD.MOV.U32 R14, RZ, RZ, R25 ;  /* 0x000000ffff0ec224 */ /* 0x001fe200078e0019 */
[----:B------:R-:W3:Y:S02]  /*14540*/  LDL.LU R26, [R1+0x3ca8] ;  /* 0x003ca800011a7983 */ /* 0x000ee40000300800 */
[----:B------:R-:W-:Y:S01]  /*14550*/  ISETP.GE.U32.AND P5, PT, R16, 0x7ffffe7f, PT ;  /* 0x7ffffe7f1000780c */ /* 0x000fe20003fa6070 */
[----:B------:R-:W-:Y:S01]  /*14560*/  @!P4 IMAD.MOV.U32 R15, RZ, RZ, R88 ;  /* 0x000000ffff0fc224 */ /* 0x000fe200078e0058 */
[----:B----4-:R-:W-:Y:S01]  /*14570*/  PRMT R29, RZ, 0x7610, R29 ;  /* 0x00007610ff1d7816 */ /* 0x010fe2000000001d */
[----:B------:R-:W4:Y:S04]  /*14580*/  LDL R92, [R1+0x1fbc] ;  /* 0x001fbc00015c7983 */ /* 0x000f280000100800 */
[----:B------:R-:W4:Y:S04]  /*14590*/  LDL R93, [R1+0x1fc0] ;  /* 0x001fc000015d7983 */ /* 0x000f280000100800 */
[----:B------:R0:W4:Y:S02]  /*145a0*/  @!P4 LDG.E.U8 R29, desc[UR8][R14.64] ;  /* 0x000000080e1dc981 */ /* 0x000124000c1e1100 */
[----:B0-----:R-:W-:-:S02]  /*145b0*/  @!P5 IMAD.MOV.U32 R14, RZ, RZ, R24 ;  /* 0x000000ffff0ed224 */ /* 0x001fc400078e0018 */
[----:B------:R-:W-:Y:S01]  /*145c0*/  @!P5 IMAD.MOV.U32 R15, RZ, RZ, R81 ;  /* 0x000000ffff0fd224 */ /* 0x000fe200078e0051 */
[----:B------:R-:W-:Y:S04]  /*145d0*/  STL [R1+0x3b94], R30 ;  /* 0x003b941e01007387 */ /* 0x000fe80000100800 */
[----:B------:R-:W4:Y:S01]  /*145e0*/  LDL.LU R25, [R1+0x3ca4] ;  /* 0x003ca40001197983 */ /* 0x000f220000300800 */
[----:B--2---:R-:W-:-:S06]  /*145f0*/  PRMT R28, RZ, 0x7610, R28 ;  /* 0x00007610ff1c7816 */ /* 0x004fcc000000001c */
[----:B------:R0:W2:Y:S02]  /*14600*/  @!P5 LDG.E.U8 R28, desc[UR8][R14.64] ;  /* 0x000000080e1cd981 */ /* 0x0000a4000c1e1100 */
[----:B0-----:R-:W-:Y:S02]  /*14610*/  @!P5 IMAD.MOV.U32 R14, RZ, RZ, R23 ;  /* 0x000000ffff0ed224 */ /* 0x001fe400078e0017 */
[----:B------:R-:W-:Y:S01]  /*14620*/  @!P5 IMAD.MOV.U32 R15, RZ, RZ, R80 ;  /* 0x000000ffff0fd224 */ /* 0x000fe200078e0050 */
[----:B---3--:R-:W-:-:S06]  /*14630*/  PRMT R27, RZ, 0x7610, R27 ;  /* 0x00007610ff1b7816 */ /* 0x008fcc000000001b */
[----:B------:R0:W3:Y:S01]  /*14640*/  @!P5 LDG.E.U8 R27, desc[UR8][R14.64] ;  /* 0x000000080e1bd981 */ /* 0x0000e2000c1e1100 */
[----:B------:R-:W-:-:S05]  /*14650*/  VIADD R16, R77, 0xffffff76 ;  /* 0xffffff764d107836 */ /* 0x000fca0000000000 */
[----:B------:R-:W-:Y:S02]  /*14660*/  ISETP.GE.U32.AND P6, PT, R16, 0x7ffffe77, PT ;  /* 0x7ffffe771000780c */ /* 0x000fe40003fc6070 */
[----:B------:R-:W-:Y:S01]  /*14670*/  PRMT R26, RZ, 0x7610, R26 ;  /* 0x00007610ff1a7816 */ /* 0x000fe2000000001a */
[----:B----4-:R-:W-:Y:S04]  /*14680*/  STL [R1+0x3b98], R29 ;  /* 0x003b981d01007387 */ /* 0x010fe80000100800 */
[----:B------:R-:W4:Y:S06]  /*14690*/  LDL.LU R81, [R1+0x3ca0] ;  /* 0x003ca00001517983 */ /* 0x000f2c0000300800 */
[----:B0-----:R-:W-:Y:S01]  /*146a0*/  @!P6 IMAD.MOV.U32 R14, RZ, RZ, R22 ;  /* 0x000000ffff0ee224 */ /* 0x001fe200078e0016 */
[----:B------:R-:W4:Y:S01]  /*146b0*/  LDL.LU R24, [R1+0x3c9c] ;  /* 0x003c9c0001187983 */ /* 0x000f220000300800 */
[----:B------:R-:W-:-:S05]  /*146c0*/  @!P6 IMAD.MOV.U32 R15, RZ, RZ, R20 ;  /* 0x000000ffff0fe224 */ /* 0x000fca00078e0014 */
[----:B------:R0:W4:Y:S01]  /*146d0*/  @!P6 LDG.E.U8 R26, desc[UR8][R14.64] ;  /* 0x000000080e1ae981 */ /* 0x000122000c1e1100 */
[----:B------:R-:W-:Y:S01]  /*146e0*/  PRMT R25, RZ, 0x7610, R25 ;  /* 0x00007610ff197816 */ /* 0x000fe20000000019 */
[----:B0-----:R-:W-:Y:S02]  /*146f0*/  @!P6 IMAD.MOV.U32 R14, RZ, RZ, R21 ;  /* 0x000000ffff0ee224 */ /* 0x001fe400078e0015 */
[----:B------:R-:W-:-:S05]  /*14700*/  @!P6 IMAD.MOV.U32 R15, RZ, RZ, R19 ;  /* 0x000000ffff0fe224 */ /* 0x000fca00078e0013 */
[----:B------:R0:W4:Y:S04]  /*14710*/  @!P6 LDG.E.U8 R25, desc[UR8][R14.64] ;  /* 0x000000080e19e981 */ /* 0x000128000c1e1100 */
[----:B--2---:R-:W-:Y:S04]  /*14720*/  STL [R1+0x3b9c], R28 ;  /* 0x003b9c1c01007387 */ /* 0x004fe80000100800 */
[----:B------:R-:W2:Y:S04]  /*14730*/  LDL.LU R80, [R1+0x3c98] ;  /* 0x003c980001507983 */ /* 0x000ea80000300800 */
[----:B------:R-:W2:Y:S04]  /*14740*/  LDL.LU R23, [R1+0x3c94] ;  /* 0x003c940001177983 */ /* 0x000ea80000300800 */
[----:B---3--:R-:W-:Y:S04]  /*14750*/  STL [R1+0x3ba0], R27 ;  /* 0x003ba01b01007387 */ /* 0x008fe80000100800 */
[----:B------:R-:W3:Y:S04]  /*14760*/  LDL.LU R20, [R1+0x3c90] ;  /* 0x003c900001147983 */ /* 0x000ee80000300800 */
[----:B------:R-:W3:Y:S01]  /*14770*/  LDL.LU R22, [R1+0x3c8c] ;  /* 0x003c8c0001167983 */ /* 0x000ee20000300800 */
[----:B0-----:R-:W-:Y:S01]  /*14780*/  @!P2 IMAD.MOV.U32 R15, RZ, RZ, R89 ;  /* 0x000000ffff0fa224 */ /* 0x001fe200078e0059 */
[----:B----4-:R-:W-:-:S02]  /*14790*/  PRMT R24, RZ, 0x7610, R24 ;  /* 0x00007610ff187816 */ /* 0x010fc40000000018 */
[----:B------:R-:W-:Y:S04]  /*147a0*/  STL [R1+0x3ba4], R26 ;  /* 0x003ba41a01007387 */ /* 0x000fe80000100800 */
[----:B------:R-:W4:Y:S04]  /*147b0*/  LDL.LU R21, [R1+0x3c88] ;  /* 0x003c880001157983 */ /* 0x000f280000300800 */
[----:B------:R-:W-:Y:S01]  /*147c0*/  STL [R1+0x3ba8], R25 ;  /* 0x003ba81901007387 */ /* 0x000fe20000100800 */
[----:B--2---:R-:W-:Y:S01]  /*147d0*/  PRMT R23, RZ, 0x7610, R23 ;  /* 0x00007610ff177816 */ /* 0x004fe20000000017 */
[----:B---3--:R-:W-:-:S02]  /*147e0*/  @!P2 IMAD.MOV.U32 R14, RZ, RZ, R20 ;  /* 0x000000ffff0ea224 */ /* 0x008fc400078e0014 */
[----:B------:R-:W2:Y:S04]  /*147f0*/  LDL.LU R20, [R1+0x3c84] ;  /* 0x003c840001147983 */ /* 0x000ea80000300800 */
[----:B------:R0:W3:Y:S01]  /*14800*/  @!P2 LDG.E.U8 R24, desc[UR8][R14.64] ;  /* 0x000000080e18a981 */ /* 0x0000e2000c1e1100 */
[----:B------:R-:W-:Y:S01]  /*14810*/  PRMT R22, RZ, 0x7610, R22 ;  /* 0x00007610ff167816 */ /* 0x000fe20000000016 */
[----:B0-----:R-:W-:Y:S02]  /*14820*/  @!P2 IMAD.MOV.U32 R14, RZ, RZ, R91 ;  /* 0x000000ffff0ea224 */ /* 0x001fe400078e005b */
[----:B------:R-:W-:-:S05]  /*14830*/  @!P2 IMAD.MOV.U32 R15, RZ, RZ, R90 ;  /* 0x000000ffff0fa224 */ /* 0x000fca00078e005a */
[----:B------:R0:W3:Y:S02]  /*14840*/  @!P2 LDG.E.U8 R23, desc[UR8][R14.64] ;  /* 0x000000080e17a981 */ /* 0x0000e4000c1e1100 */
[----:B0-----:R-:W-:Y:S02]  /*14850*/  @!P4 IMAD.MOV.U32 R14, RZ, RZ, R93 ;  /* 0x000000ffff0ec224 */ /* 0x001fe400078e005d */
[----:B------:R-:W-:-:S05]  /*14860*/  @!P4 IMAD.MOV.U32 R15, RZ, RZ, R92 ;  /* 0x000000ffff0fc224 */ /* 0x000fca00078e005c */
[----:B------:R0:W3:Y:S01]  /*14870*/  @!P4 LDG.E.U8 R22, desc[UR8][R14.64] ;  /* 0x000000080e16c981 */ /* 0x0000e2000c1e1100 */
[----:B------:R-:W-:Y:S01]  /*14880*/  IMAD R19, R78, 0x89, RZ ;  /* 0x000000894e137824 */ /* 0x000fe200078e02ff */
[----:B----4-:R-:W-:-:S04]  /*14890*/  PRMT R21, RZ, 0x7610, R21 ;  /* 0x00007610ff157816 */ /* 0x010fc80000000015 */
[----:B-1----:R-:W-:Y:S01]  /*148a0*/  IADD3 R10, P2, PT, R19, R4, RZ ;  /* 0x00000004130a7210 */ /* 0x002fe20007f5e0ff */
[----:B0-----:R-:W-:Y:S02]  /*148b0*/  @!P4 IMAD.MOV.U32 R14, RZ, RZ, R80 ;  /* 0x000000ffff0ec224 */ /* 0x001fe400078e0050 */
[----:B------:R-:W-:-:S05]  /*148c0*/  @!P4 IMAD.MOV.U32 R15, RZ, RZ, R81 ;  /* 0x000000ffff0fc224 */ /* 0x000fca00078e0051 */
[----:B------:R0:W4:Y:S02]  /*148d0*/  @!P4 LDG.E.U8 R21, desc[UR8][R14.64] ;  /* 0x000000080e15c981 */ /* 0x000124000c1e1100 */
[----:B0-----:R-:W-:Y:S02]  /*148e0*/  @!P5 IMAD.MOV.U32 R14, RZ, RZ, R0 ;  /* 0x000000ffff0ed224 */ /* 0x001fe400078e0000 */
[----:B------:R-:W-:Y:S02]  /*148f0*/  @!P5 IMAD.MOV.U32 R15, RZ, RZ, R11 ;  /* 0x000000ffff0fd224 */ /* 0x000fe400078e000b */
[----:B------:R-:W-:Y:S01]  /*14900*/  IMAD.X R11, R17, 0x1, R8, P2 ;  /* 0x00000001110b7824 */ /* 0x000fe200010e0608 */
[----:B------:R-:W-:Y:S02]  /*14910*/  IADD3 R0, P2, PT, R19, R5, RZ ;  /* 0x0000000513007210 */ /* 0x000fe40007f5e0ff */
[----:B------:R-:W-:Y:S01]  /*14920*/  PRMT R19, RZ, 0x7610, R19 ;  /* 0x00007610ff137816 */ /* 0x000fe20000000013 */
[----:B------:R-:W-:Y:S01]  /*14930*/  VIADD R16, R77, 0xffffffb5 ;  /* 0xffffffb54d107836 */ /* 0x000fe20000000000 */
[----:B------:R-:W-:-:S04]  /*14940*/  PRMT R18, RZ, 0x7610, R18 ;  /* 0x00007610ff127816 */ /* 0x000fc80000000012 */
[----:B------:R-:W-:Y:S02]  /*14950*/  ISETP.GE.U32.AND P0, PT, R16, 0x7ffffeb6, PT ;  /* 0x7ffffeb61000780c */ /* 0x000fe40003f06070 */
[----:B------:R-:W-:Y:S02]  /*14960*/  PRMT R16, RZ, 0x7610, R16 ;  /* 0x00007610ff107816 */ /* 0x000fe40000000010 */
[----:B--2---:R-:W-:-:S06]  /*14970*/  PRMT R20, RZ, 0x7610, R20 ;  /* 0x00007610ff147816 */ /* 0x004fcc0000000014 */
[----:B------:R0:W2:Y:S04]  /*14980*/  @!P5 LDG.E.U8 R20, desc[UR8][R14.64] ;  /* 0x000000080e14d981 */ /* 0x0000a8000c1e1100 */
[----:B---3--:R-:W-:Y:S01]  /*14990*/  STL [R1+0x3bac], R24 ;  /* 0x003bac1801007387 */ /* 0x008fe20000100800 */
[----:B0-----:R-:W-:Y:S02]  /*149a0*/  @!P5 IMAD.MOV.U32 R14, RZ, RZ, R12 ;  /* 0x000000ffff0ed224 */ /* 0x001fe400078e000c */
[----:B------:R-:W-:Y:S01]  /*149b0*/  @!P5 IMAD.MOV.U32 R15, RZ, RZ, R13 ;  /* 0x000000ffff0fd224 */ /* 0x000fe200078e000d */
[----:B------:R-:W-:Y:S04]  /*149c0*/  STL [R1+0x3c48], R23 ;  /* 0x003c481701007387 */ /* 0x000fe80000100800 */
[----:B------:R0:W3:Y:S02]  /*149d0*/  @!P5 LDG.E.U8 R19, desc[UR8][R14.64] ;  /* 0x000000080e13d981 */ /* 0x0000e4000c1e1100 */
[----:B0-----:R-:W-:-:S02]  /*149e0*/  @!P6 IMAD.MOV.U32 R14, RZ, RZ, R10 ;  /* 0x000000ffff0ee224 */ /* 0x001fc400078e000a */
[----:B------:R-:W-:Y:S01]  /*149f0*/  @!P6 IMAD.MOV.U32 R15, RZ, RZ, R11 ;  /* 0x000000ffff0fe224 */ /* 0x000fe200078e000b */
[----:B------:R-:W-:Y:S04]  /*14a00*/  STL [R1+0x3c4c], R22 ;  /* 0x003c4c1601007387 */ /* 0x000fe80000100800 */
[----:B------:R0:W-:Y:S04]  /*14a10*/  STL [R1+0x3c50], R4 ;  /* 0x003c500401007387 */ /* 0x0001e80000100800 */
[----:B------:R1:W3:Y:S01]  /*14a20*/  @!P6 LDG.E.U8 R18, desc[UR8][R14.64] ;  /* 0x000000080e12e981 */ /* 0x0002e2000c1e1100 */
[----:B0-----:R-:W-:-:S02]  /*14a30*/  IMAD.X R4, R17, 0x1, R9, P2 ;  /* 0x0000000111047824 */ /* 0x001fc400010e0609 */
[----:B-1----:R-:W-:Y:S02]  /*14a40*/  @!P6 IMAD.MOV.U32 R14, RZ, RZ, R0 ;  /* 0x000000ffff0ee224 */ /* 0x002fe400078e0000 */
[----:B------:R-:W-:-:S05]  /*14a50*/  @!P6 IMAD.MOV.U32 R15, RZ, RZ, R4 ;  /* 0x000000ffff0fe224 */ /* 0x000fca00078e0004 */
[----:B------:R0:W3:Y:S04]  /*14a60*/  @!P6 LDG.E.U8 R16, desc[UR8][R14.64] ;  /* 0x000000080e10e981 */ /* 0x0000e8000c1e1100 */
[----:B------:R-:W-:Y:S04]  /*14a70*/  STL [R1+0x21c0], R10 ;  /* 0x0021c00a01007387 */ /* 0x000fe80000100800 */
[----:B----4-:R-:W-:Y:S01]  /*14a80*/  STL [R1+0x3c54], R21 ;  /* 0x003c541501007387 */ /* 0x010fe20000100800 */
[----:B------:R-:W-:Y:S02]  /*14a90*/  VIADD R34, R77, 0xffffffb4 ;  /* 0xffffffb44d227836 */ /* 0x000fe40000000000 */
[----:B------:R-:W-:-:S05]  /*14aa0*/  IMAD R81, R78, 0x4a, RZ ;  /* 0x0000004a4e517824 */ /* 0x000fca00078e02ff */
[----:B0-----:R-:W-:Y:S01]  /*14ab0*/  SHF.R.S32.HI R14, RZ, 0x1f, R81 ;  /* 0x0000001fff0e7819 */ /* 0x001fe20000011451 */
[----:B--2---:R-:W-:Y:S04]  /*14ac0*/  STL [R1+0x3c58], R20 ;  /* 0x003c581401007387 */ /* 0x004fe80000100800 */
[----:B------:R-:W-:Y:S04]  /*14ad0*/  STL [R1+0x3c5c], R8 ;  /* 0x003c5c0801007387 */ /* 0x000fe80000100800 */
[----:B------:R-:W-:Y:S04]  /*14ae0*/  STL [R1+0x3c60], R5 ;  /* 0x003c600501007387 */ /* 0x000fe80000100800 */
[----:B------:R-:W-:Y:S04]  /*14af0*/  STL [R1+0x21bc], R11 ;  /* 0x0021bc0b01007387 */ /* 0x000fe80000100800 */
[----:B------:R-:W-:Y:S04]  /*14b00*/  STL [R1+0x21c8], R0 ;  /* 0x0021c80001007387 */ /* 0x000fe80000100800 */
[----:B------:R0:W-:Y:S04]  /*14b10*/  STL [R1+0x3c64], R9 ;  /* 0x003c640901007387 */ /* 0x0001e80000100800 */
[----:B------:R-:W-:Y:S04]  /*14b20*/  STL [R1+0x21c4], R4 ;  /* 0x0021c40401007387 */ /* 0x000fe80000100800 */
[----:B---3--:R-:W-:Y:S01]  /*14b30*/  STL [R1+0x3c68], R19 ;  /* 0x003c681301007387 */ /* 0x008fe20000100800 */
[----:B0-----:R-:W-:-:S03]  /*14b40*/  IMAD R9, R78, 0x8d, RZ ;  /* 0x0000008d4e097824 */ /* 0x001fc600078e02ff */
[----:B------:R0:W-:Y:S02]  /*14b50*/  STL [R1+0x3c6c], R18 ;  /* 0x003c6c1201007387 */ /* 0x0001e40000100800 */
[C---:B0-----:R-:W-:Y:S02]  /*14b60*/  IMAD R18, R78.reuse, 0x4b, RZ ;  /* 0x0000004b4e127824 */ /* 0x041fe400078e02ff */
[----:B------:R0:W-:Y:S04]  /*14b70*/  STL [R1+0x3c70], R16 ;  /* 0x003c701001007387 */ /* 0x0001e80000100800 */
[----:B------:R1:W-:Y:S01]  /*14b80*/  STL [R1+0x3c74], R34 ;  /* 0x003c742201007387 */ /* 0x0003e20000100800 */
[----:B------:R-:W-:Y:S02]  /*14b90*/  SHF.R.S32.HI R15, RZ, 0x1f, R18 ;  /* 0x0000001fff0f7819 */ /* 0x000fe40000011412 */
[----:B0-----:R-:W-:Y:S01]  /*14ba0*/  SHF.R.S32.HI R16, RZ, 0x1f, R9 ;  /* 0x0000001fff107819 */ /* 0x001fe20000011409 */
[----:B-1----:R-:W-:-:S04]  /*14bb0*/  IMAD R34, R78, 0x8e, RZ ;  /* 0x0000008e4e227824 */ /* 0x002fc800078e02ff */
[----:B------:R-:W-:Y:S01]  /*14bc0*/  STL [R1+0x3c7c], R16 ;  /* 0x003c7c1001007387 */ /* 0x000fe20000100800 */
[----:B------:R-:W-:-:S03]  /*14bd0*/  SHF.R.S32.HI R18, RZ, 0x1f, R34 ;  /* 0x0000001fff127819 */ /* 0x000fc60000011422 */
[----:B------:R0:W-:Y:S02]  /*14be0*/  STL [R1+0x3c80], R34 ;  /* 0x003c802201007387 */ /* 0x0001e40000100800 */
[----:B0-----:R-:W0:Y:S02]  /*14bf0*/  LDC R34, c[0x0][0x3a8] ;  /* 0x0000ea00ff227b82 */ /* 0x001e240000000800 */
[----:B------:R1:W-:Y:S01]  /*14c00*/  STL [R1+0x3c78], R18 ;  /* 0x003c781201007387 */ /* 0x0003e20000100800 */
[C---:B------:R-:W-:Y:S02]  /*14c10*/  IADD3 R16, P5, PT, R81.reuse, R3, RZ ;  /* 0x0000000351107210 */ /* 0x040fe40007fbe0ff */
[----:B-1----:R-:W-:-:S05]  /*14c20*/  IADD3 R18, P2, PT, R81, R2, RZ ;  /* 0x0000000251127210 */ /* 0x002fca0007f5e0ff */
[----:B------:R-:W-:Y:S04]  /*14c30*/  STL [R1+0x19d0], R18 ;  /* 0x0019d01201007387 */ /* 0x000fe80000100800 */
[----:B------:R1:W-:Y:S01]  /*14c40*/  STL [R1+0x19d8], R16 ;  /* 0x0019d81001007387 */ /* 0x0003e20000100800 */
[----:B0-----:R-:W-:Y:S01]  /*14c50*/  IMAD R34, R34, 0x4b, RZ ;  /* 0x0000004b22227824 */ /* 0x001fe200078e02ff */
[----:B-1----:R-:W0:Y:S04]  /*14c60*/  LDC R16, c[0x0][0x3a8] ;  /* 0x0000ea00ff107b82 */ /* 0x002e280000000800 */
[----:B------:R-:W-:-:S05]  /*14c70*/  IADD3 R18, P4, PT, R34, R2, RZ ;  /* 0x0000000222127210 */ /* 0x000fca0007f9e0ff */
[----:B------:R1:W-:Y:S02]  /*14c80*/  STL [R1+0x19f0], R18 ;  /* 0x0019f01201007387 */ /* 0x0003e40000100800 */
[----:B-1----:R-:W-:-:S05]  /*14c90*/  IMAD.X R18, R14, 0x1, R6, P2 ;  /* 0x000000010e127824 */ /* 0x002fca00010e0606 */
[----:B------:R1:W-:Y:S01]  /*14ca0*/  STL [R1+0x19cc], R18 ;  /* 0x0019cc1201007387 */ /* 0x0003e20000100800 */
[----:B0-----:R-:W-:Y:S01]  /*14cb0*/  IMAD R16, R16, 0x4c, RZ ;  /* 0x0000004c10107824 */ /* 0x001fe200078e02ff */
[----:B-1----:R-:W-:Y:S01]  /*14cc0*/  IADD3 R18, P6, PT, R34, R3, RZ ;  /* 0x0000000322127210 */ /* 0x002fe20007fde0ff */
[----:B------:R-:W-:-:S04]  /*14cd0*/  IMAD.X R34, R14, 0x1, R7, P5 ;  /* 0x000000010e227824 */ /* 0x000fc800028e0607 */
[----:B------:R0:W-:Y:S04]  /*14ce0*/  STL [R1+0x19f8], R18 ;  /* 0x0019f81201007387 */ /* 0x0001e80000100800 */
[----:B------:R1:W-:Y:S01]  /*14cf0*/  STL [R1+0x19d4], R34 ;  /* 0x0019d42201007387 */ /* 0x0003e20000100800 */
[----:B0-----:R-:W-:Y:S01]  /*14d00*/  IADD3 R18, P2, PT, R16, R2, RZ ;  /* 0x0000000210127210 */ /* 0x001fe20007f5e0ff */
[----:B-1----:R-:W-:-:S04]  /*14d10*/  IMAD.X R34, R15, 0x1, R6, P4 ;  /* 0x000000010f227824 */ /* 0x002fc800020e0606 */
[----:B------:R0:W-:Y:S04]  /*14d20*/  STL [R1+0x1a10], R18 ;  /* 0x001a101201007387 */ /* 0x0001e80000100800 */
[----:B------:R1:W-:Y:S01]  /*14d30*/  STL [R1+0x19ec], R34 ;  /* 0x0019ec2201007387 */ /* 0x0003e20000100800 */
[----:B0-----:R-:W-:Y:S02]  /*14d40*/  SHF.R.S32.HI R18, RZ, 0x1f, R16 ;  /* 0x0000001fff127819 */ /* 0x001fe40000011410 */
[----:B-1----:R-:W-:Y:S01]  /*14d50*/  IADD3 R34, P5, PT, R16, R3, RZ ;  /* 0x0000000310227210 */ /* 0x002fe20007fbe0ff */
[----:B------:R-:W-:Y:S02]  /*14d60*/  IMAD.X R16, R15, 0x1, R7, P6 ;  /* 0x000000010f107824 */ /* 0x000fe400030e0607 */
[----:B------:R-:W0:Y:S02]  /*14d70*/  LDC R15, c[0x0][0x3a8] ;  /* 0x0000ea00ff0f7b82 */ /* 0x000e240000000800 */
[----:B------:R1:W-:Y:S04]  /*14d80*/  STL [R1+0x1a18], R34 ;  /* 0x001a182201007387 */ /* 0x0003e80000100800 */
[----:B------:R-:W-:Y:S01]  /*14d90*/  STL [R1+0x19f4], R16 ;  /* 0x0019f41001007387 */ /* 0x000fe20000100800 */
[----:B0-----:R-:W-:-:S05]  /*14da0*/  IMAD R15, R15, 0x4d, RZ ;  /* 0x0000004d0f0f7824 */ /* 0x001fca00078e02ff */
[----:B-1----:R-:W-:-:S05]  /*14db0*/  IADD3 R34, P4, PT, R15, R2, RZ ;  /* 0x000000020f227210 */ /* 0x002fca0007f9e0ff */
[----:B------:R0:W-:Y:S02]  /*14dc0*/  STL [R1+0x1a30], R34 ;  /* 0x001a302201007387 */ /* 0x0001e40000100800 */
[----:B0-----:R-:W0:Y:S01]  /*14dd0*/  LDC R34, c[0x0][0x3a8] ;  /* 0x0000ea00ff227b82 */ /* 0x001e220000000800 */
[----:B------:R-:W-:-:S05]  /*14de0*/  IMAD.X R16, R18, 0x1, R6, P2 ;  /* 0x0000000112107824 */ /* 0x000fca00010e0606 */
[----:B------:R1:W-:Y:S01]  /*14df0*/  STL [R1+0x1a0c], R16 ;  /* 0x001a0c1001007387 */ /* 0x0003e20000100800 */
[----:B------:R-:W-:Y:S01]  /*14e00*/  IMAD.X R18, R18, 0x1, R7, P5 ;  /* 0x0000000112127824 */ /* 0x000fe200028e0607 */
[----:B-1----:R-:W-:Y:S02]  /*14e10*/  SHF.R.S32.HI R16, RZ, 0x1f, R15 ;  /* 0x0000001fff107819 */ /* 0x002fe4000001140f */
[----:B------:R-:W-:Y:S01]  /*14e20*/  IADD3 R15, P6, PT, R15, R3, RZ ;  /* 0x000000030f0f7210 */ /* 0x000fe20007fde0ff */
[----:B0-----:R-:W-:-:S04]  /*14e30*/  IMAD R34, R34, 0x4e, RZ ;  /* 0x0000004e22227824 */ /* 0x001fc800078e02ff */
[----:B------:R0:W-:Y:S04]  /*14e40*/  STL [R1+0x1a38], R15 ;  /* 0x001a380f01007387 */ /* 0x0001e80000100800 */
[----:B------:R-:W-:Y:S01]  /*14e50*/  STL [R1+0x1a14], R18 ;  /* 0x001a141201007387 */ /* 0x000fe20000100800 */
[----:B0-----:R-:W-:-:S05]  /*14e60*/  IADD3 R15, P2, PT, R34, R2, RZ ;  /* 0x00000002220f7210 */ /* 0x001fca0007f5e0ff */
        /* <DEDUP_REMOVED lines=515> */
[----:B0-----:R-:W2:Y:S04]  /*16ea0*/  LDL.LU R34, [R1+0x3c80] ;  /* 0x003c800001227983 */ /* 0x001ea80000300800 */
[----:B------:R0:W-:Y:S02]  /*16eb0*/  STL [R1+0x21f4], R16 ;  /* 0x0021f41001007387 */ /* 0x0001e40000100800 */
[----:B0-----:R-:W-:-:S05]  /*16ec0*/  IADD3 R16, P4, PT, R15, R2, RZ ;  /* 0x000000020f107210 */ /* 0x001fca0007f9e0ff */
[----:B------:R0:W-:Y:S02]  /*16ed0*/  STL [R1+0x2230], R16 ;  /* 0x0022301001007387 */ /* 0x0001e40000100800 */
[----:B0-----:R-:W-:-:S05]  /*16ee0*/  IMAD.X R16, R18, 0x1, R6, P2 ;  /* 0x0000000112107824 */ /* 0x001fca00010e0606 */
[----:B------:R0:W-:Y:S04]  /*16ef0*/  STL [R1+0x220c], R16 ;  /* 0x00220c1001007387 */ /* 0x0001e80000100800 */
[----:B0-----:R-:W3:Y:S01]  /*16f00*/  LDL.LU R16, [R1+0x3c7c] ;  /* 0x003c7c0001107983 */ /* 0x001ee20000300800 */
[----:B------:R-:W-:-:S05]  /*16f10*/  IADD3 R15, P6, PT, R15, R3, RZ ;  /* 0x000000030f0f7210 */ /* 0x000fca0007fde0ff */
[----:B------:R0:W-:Y:S02]  /*16f20*/  STL [R1+0x2238], R15 ;  /* 0x0022380f01007387 */ /* 0x0001e40000100800 */
[----:B0-----:R-:W-:-:S05]  /*16f30*/  IMAD.X R15, R18, 0x1, R7, P5 ;  /* 0x00000001120f7824 */ /* 0x001fca00028e0607 */
[----:B------:R0:W-:Y:S02]  /*16f40*/  STL [R1+0x2214], R15 ;  /* 0x0022140f01007387 */ /* 0x0001e40000100800 */
[----:B0-----:R-:W0:Y:S01]  /*16f50*/  LDC R15, c[0x0][0x3a8] ;  /* 0x0000ea00ff0f7b82 */ /* 0x001e220000000800 */
[----:B--2---:R-:W-:-:S05]  /*16f60*/  IADD3 R18, P2, PT, R34, R2, RZ ;  /* 0x0000000222127210 */ /* 0x004fca0007f5e0ff */
[----:B------:R3:W-:Y:S02]  /*16f70*/  STL [R1+0x2250], R18 ;  /* 0x0022501201007387 */ /* 0x0007e40000100800 */
[----:B---3--:R-:W-:-:S05]  /*16f80*/  IMAD.X R18, R16, 0x1, R6, P4 ;  /* 0x0000000110127824 */ /* 0x008fca00020e0606 */
[----:B------:R1:W-:Y:S04]  /*16f90*/  STL [R1+0x222c], R18 ;  /* 0x00222c1201007387 */ /* 0x0003e80000100800 */
[----:B-1----:R-:W2:Y:S01]  /*16fa0*/  LDL.LU R18, [R1+0x3c78] ;  /* 0x003c780001127983 */ /* 0x002ea20000300800 */
[----:B------:R-:W-:Y:S01]  /*16fb0*/  IADD3 R34, P5, PT, R34, R3, RZ ;  /* 0x0000000322227210 */ /* 0x000fe20007fbe0ff */
[----:B------:R-:W-:Y:S02]  /*16fc0*/  IMAD.X R16, R16, 0x1, R7, P6 ;  /* 0x0000000110107824 */ /* 0x000fe400030e0607 */
[----:B0-----:R-:W-:Y:S02]  /*16fd0*/  IMAD R15, R15, 0x8f, RZ ;  /* 0x0000008f0f0f7824 */ /* 0x001fe400078e02ff */
[----:B------:R0:W-:Y:S04]  /*16fe0*/  STL [R1+0x2258], R34 ;  /* 0x0022582201007387 */ /* 0x0001e80000100800 */
[----:B0-----:R-:W3:Y:S04]  /*16ff0*/  LDL.LU R34, [R1+0x3c74] ;  /* 0x003c740001227983 */ /* 0x001ee80000300800 */
[----:B------:R0:W-:Y:S02]  /*17000*/  STL [R1+0x2234], R16 ;  /* 0x0022341001007387 */ /* 0x0001e40000100800 */
[----:B0-----:R-:W-:-:S02]  /*17010*/  IADD3 R16, P4, PT, R15, R2, RZ ;  /* 0x000000020f107210 */ /* 0x001fc40007f9e0ff */
[----:B------:R-:W-:-:S03]  /*17020*/  IADD3 R15, P6, PT, R15, R3, RZ ;  /* 0x000000030f0f7210 */ /* 0x000fc60007fde0ff */
[----:B------:R2:W-:Y:S01]  /*17030*/  STL [R1+0x2270], R16 ;  /* 0x0022701001007387 */ /* 0x0005e20000100800 */
[C---:B------:R-:W-:Y:S02]  /*17040*/  IMAD R19, R78.reuse, 0x91, RZ ;  /* 0x000000914e137824 */ /* 0x040fe400078e02ff */
[----:B------:R-:W-:-:S05]  /*17050*/  IMAD R5, R78, 0x8f, RZ ;  /* 0x0000008f4e057824 */ /* 0x000fca00078e02ff */
[----:B------:R-:W-:Y:S02]  /*17060*/  SHF.R.S32.HI R9, RZ, 0x1f, R5 ;  /* 0x0000001fff097819 */ /* 0x000fe40000011405 */
[----:B------:R-:W-:Y:S01]  /*17070*/  SHF.R.S32.HI R5, RZ, 0x1f, R19 ;  /* 0x0000001fff057819 */ /* 0x000fe20000011413 */
        /* <DEDUP_REMOVED lines=13> */
[----:B------:R-:W-:Y:S02]  /*17150*/  IMAD R10, R78, 0x99, RZ ;  /* 0x000000994e0a7824 */ /* 0x000fe400078e02ff */
[----:B--2---:R-:W-:-:S05]  /*17160*/  IMAD.X R16, R18, 0x1, R6, P2 ;  /* 0x0000000112107824 */ /* 0x004fca00010e0606 */
[----:B------:R0:W-:Y:S04]  /*17170*/  STL [R1+0x224c], R16 ;  /* 0x00224c1001007387 */ /* 0x0001e80000100800 */
[----:B0-----:R-:W2:Y:S04]  /*17180*/  LDL.LU R16, [R1+0x3c70] ;  /* 0x003c700001107983 */ /* 0x001ea80000300800 */
[----:B------:R0:W-:Y:S02]  /*17190*/  STL [R1+0x2278], R15 ;  /* 0x0022780f01007387 */ /* 0x0001e40000100800 */
[----:B0-----:R-:W-:-:S05]  /*171a0*/  IMAD.X R15, R18, 0x1, R7, P5 ;  /* 0x00000001120f7824 */ /* 0x001fca00028e0607 */
[----:B------:R0:W-:Y:S02]  /*171b0*/  STL [R1+0x2254], R15 ;  /* 0x0022540f01007387 */ /* 0x0001e40000100800 */
[----:B0-----:R-:W0:Y:S01]  /*171c0*/  LDC R15, c[0x0][0x3a8] ;  /* 0x0000ea00ff0f7b82 */ /* 0x001e220000000800 */
[C---:B------:R-:W-:Y:S02]  /*171d0*/  IADD3 R18, P2, PT, R19.reuse, R2, RZ ;  /* 0x0000000213127210 */ /* 0x040fe40007f5e0ff */
[----:B------:R-:W-:-:S03]  /*171e0*/  IADD3 R19, P5, PT, R19, R3, RZ ;  /* 0x0000000313137210 */ /* 0x000fc60007fbe0ff */
[----:B------:R1:W-:Y:S02]  /*171f0*/  STL [R1+0x22b0], R18 ;  /* 0x0022b01201007387 */ /* 0x0003e40000100800 */
[C---:B-1----:R-:W-:Y:S02]  /*17200*/  IMAD.X R18, R9.reuse, 0x1, R6, P4 ;  /* 0x0000000109127824 */ /* 0x042fe400020e0606 */
[----:B------:R-:W-:-:S03]  /*17210*/  IMAD.X R9, R9, 0x1, R7, P6 ;  /* 0x0000000109097824 */ /* 0x000fc600030e0607 */
[----:B------:R1:W-:Y:S01]  /*17220*/  STL [R1+0x226c], R18 ;  /* 0x00226c1201007387 */ /* 0x0003e20000100800 */
[----:B0-----:R-:W-:-:S03]  /*17230*/  IMAD R15, R15, 0x92, RZ ;  /* 0x000000920f0f7824 */ /* 0x001fc600078e02ff */
[----:B-1----:R-:W4:Y:S04]  /*17240*/  LDL.LU R18, [R1+0x3c6c] ;  /* 0x003c6c0001127983 */ /* 0x002f280000300800 */
[----:B------:R0:W-:Y:S04]  /*17250*/  STL [R1+0x22b8], R19 ;  /* 0x0022b81301007387 */ /* 0x0001e80000100800 */
[----:B0-----:R-:W2:Y:S04]  /*17260*/  LDL.LU R19, [R1+0x3c68] ;  /* 0x003c680001137983 */ /* 0x001ea80000300800 */
[----:B------:R0:W-:Y:S02]  /*17270*/  STL [R1+0x2274], R9 ;  /* 0x0022740901007387 */ /* 0x0001e40000100800 */
[----:B0-----:R-:W-:-:S02]  /*17280*/  IADD3 R9, P4, PT, R15, R2, RZ ;  /* 0x000000020f097210 */ /* 0x001fc40007f9e0ff */
[----:B------:R-:W-:-:S03]  /*17290*/  IADD3 R15, P6, PT, R15, R3, RZ ;  /* 0x000000030f0f7210 */ /* 0x000fc60007fde0ff */
[----:B------:R0:W-:Y:S02]  /*172a0*/  STL [R1+0x22d0], R9 ;  /* 0x0022d00901007387 */ /* 0x0001e40000100800 */
[----:B0-----:R-:W-:-:S05]  /*172b0*/  IMAD.X R9, R5, 0x1, R6, P2 ;  /* 0x0000000105097824 */ /* 0x001fca00010e0606 */
        /* <DEDUP_REMOVED lines=13> */
[----:B-1----:R-:W2:Y:S04]  /*17390*/  LDL.LU R5, [R1+0x3c60] ;  /* 0x003c600001057983 */ /* 0x002ea80000300800 */
        /* <DEDUP_REMOVED lines=55> */
[----:B------:R-:W-:Y:S02]  /*17710*/  IADD3 R55, P2, PT, R56, R2, RZ ;  /* 0x0000000238377210 */ /* 0x000fe40007f5e0ff */
[----:B------:R-:W-:-:S03]  /*17720*/  SHF.R.S32.HI R10, RZ, 0x1f, R10 ;  /* 0x0000001fff0a7819 */ /* 0x000fc6000001140a */
[----:B------:R1:W-:Y:S01]  /*17730*/  STL [R1+0x23d0], R55 ;  /* 0x0023d03701007387 */ /* 0x0003e20000100800 */
[----:B------:R-:W-:Y:S02]  /*17740*/  SHF.R.S32.HI R57, RZ, 0x1f, R56 ;  /* 0x0000001fff397819 */ /* 0x000fe40000011438 */
[----:B------:R-:W-:Y:S01]  /*17750*/  IADD3 R56, P5, PT, R56, R3, RZ ;  /* 0x0000000338387210 */ /* 0x000fe20007fbe0ff */
        /* <DEDUP_REMOVED lines=16> */
[----:B------:R0:W-:Y:S01]  /*17860*/  STL [R1+0x23d4], R15 ;  /* 0x0023d40f01007387 */ /* 0x0001e20000100800 */
[C---:B------:R-:W-:Y:S01]  /*17870*/  IMAD R58, R78.reuse, 0x9c, RZ ;  /* 0x0000009c4e3a7824 */ /* 0x040fe200078e02ff */
[----:B0-----:R-:W0:Y:S01]  /*17880*/  LDC R15, c[0x0][0x3a8] ;  /* 0x0000ea00ff0f7b82 */ /* 0x001e220000000800 */
[----:B------:R-:W-:-:S03]  /*17890*/  IMAD R41, R78, 0x9b, RZ ;  /* 0x0000009b4e297824 */ /* 0x000fc600078e02ff */
        /* <DEDUP_REMOVED lines=265> */
[----:B------:R0:W-:Y:S01]  /*18930*/  STL [R1+0x2710], R93 ;  /* 0x0027105d01007387 */ /* 0x0001e20000100800 */
[C---:B------:R-:W-:Y:S02]  /*18940*/  IMAD R0, R78.reuse, 0xb5, RZ ;  /* 0x000000b54e007824 */ /* 0x040fe400078e02ff */
[----:B------:R-:W-:Y:S02]  /*18950*/  IMAD R11, R78, 0xb4, RZ ;  /* 0x000000b44e0b7824 */ /* 0x000fe400078e02ff */
[C---:B0-----:R-:W-:Y:S02]  /*18960*/  IMAD.X R93, R77.reuse, 0x1, R6, P2 ;  /* 0x000000014d5d7824 */ /* 0x041fe400010e0606 */
[----:B------:R-:W-:-:S03]  /*18970*/  IMAD.X R77, R77, 0x1, R7, P5 ;  /* 0x000000014d4d7824 */ /* 0x000fc600028e0607 */
[----:B------:R0:W-:Y:S01]  /*18980*/  STL [R1+0x26ec], R93 ;  /* 0x0026ec5d01007387 */ /* 0x0001e20000100800 */
[C---:B------:R-:W-:Y:S02]  /*18990*/  IMAD R80, R78.reuse, 0xb6, RZ ;  /* 0x000000b64e507824 */ /* 0x040fe400078e02ff */
[C---:B------:R-:W-:Y:S02]  /*189a0*/  IMAD R52, R78.reuse, 0xb7, RZ ;  /* 0x000000b74e347824 */ /* 0x040fe400078e02ff */
[C---:B------:R-:W-:Y:S02]  /*189b0*/  IMAD R50, R78.reuse, 0xb9, RZ ;  /* 0x000000b94e327824 */ /* 0x040fe400078e02ff */
[C---:B------:R-:W-:Y:S01]  /*189c0*/  IMAD R48, R78.reuse, 0xba, RZ ;  /* 0x000000ba4e307824 */ /* 0x040fe200078e02ff */
[----:B0-----:R-:W2:Y:S01]  /*189d0*/  LDL.LU R93, [R1+0x3bb0] ;  /* 0x003bb000015d7983 */ /* 0x001ea20000300800 */
[----:B------:R-:W-:-:S03]  /*189e0*/  IMAD R46, R78, 0xbb, RZ ;  /* 0x000000bb4e2e7824 */ /* 0x000fc600078e02ff */
[----:B------:R-:W-:Y:S01]  /*189f0*/  STL [R1+0x2718], R15 ;  /* 0x0027180f01007387 */ /* 0x000fe20000100800 */
[C---:B------:R-:W-:Y:S02]  /*18a00*/  IMAD R44, R78.reuse, 0xbc, RZ ;  /* 0x000000bc4e2c7824 */ /* 0x040fe400078e02ff */
[C---:B------:R-:W-:Y:S01]  /*18a10*/  IMAD R42, R78.reuse, 0xbd, RZ ;  /* 0x000000bd4e2a7824 */ /* 0x040fe200078e02ff */
[----:B------:R0:W-:Y:S01]  /*18a20*/  STL [R1+0x26f4], R77 ;  /* 0x0026f44d01007387 */ /* 0x0001e20000100800 */
[C---:B------:R-:W-:Y:S02]  /*18a30*/  IMAD R40, R78.reuse, 0xbe, RZ ;  /* 0x000000be4e287824 */ /* 0x040fe400078e02ff */
[C---:B------:R-:W-:Y:S02]  /*18a40*/  IMAD R38, R78.reuse, 0xbf, RZ ;  /* 0x000000bf4e267824 */ /* 0x040fe400078e02ff */
[C---:B------:R-:W-:Y:S02]  /*18a50*/  IMAD R36, R78.reuse, 0xc1, RZ ;  /* 0x000000c14e247824 */ /* 0x040fe400078e02ff */
[----:B------:R-:W-:-:S02]  /*18a60*/  IMAD R32, R78, 0xc2, RZ ;  /* 0x000000c24e207824 */ /* 0x000fc400078e02ff */
[----:B------:R-:W-:Y:S01]  /*18a70*/  IMAD R30, R78, 0xc3, RZ ;  /* 0x000000c34e1e7824 */ /* 0x000fe200078e02ff */
[----:B0-----:R-:W-:Y:S01]  /*18a80*/  IADD3 R77, P2, PT, R0, R2, RZ ;  /* 0x00000002004d7210 */ /* 0x001fe20007f5e0ff */
[C---:B------:R-:W-:Y:S02]  /*18a90*/  IMAD R28, R78.reuse, 0xc4, RZ ;  /* 0x000000c44e1c7824 */ /* 0x040fe400078e02ff */
[C---:B------:R-:W-:Y:S02]  /*18aa0*/  IMAD R26, R78.reuse, 0xc5, RZ ;  /* 0x000000c54e1a7824 */ /* 0x040fe400078e02ff */
[C---:B------:R-:W-:Y:S02]  /*18ab0*/  IMAD R13, R78.reuse, 0xc6, RZ ;  /* 0x000000c64e0d7824 */ /* 0x040fe400078e02ff */
[----:B------:R-:W-:Y:S01]  /*18ac0*/  IMAD R12, R78, 0xc7, RZ ;  /* 0x000000c74e0c7824 */ /* 0x000fe200078e02ff */
[----:B------:R-:W-:Y:S01]  /*18ad0*/  SHF.R.S32.HI R78, RZ, 0x1f, R11 ;  /* 0x0000001fff4e7819 */ /* 0x000fe2000001140b */
[----:B------:R0:W-:Y:S01]  /*18ae0*/  STL [R1+0x2730], R77 ;  /* 0x0027304d01007387 */ /* 0x0001e20000100800 */
[----:B------:R-:W-:Y:S01]  /*18af0*/  SHF.R.S32.HI R11, RZ, 0x1f, R0 ;  /* 0x0000001fff0b7819 */ /* 0x000fe20000011400 */
[----:B------:R-:W1:Y:S01]  /*18b00*/  LDC R15, c[0x0][0x3a8] ;  /* 0x0000ea00ff0f7b82 */ /* 0x000e620000000800 */
[----:B------:R-:W-:Y:S01]  /*18b10*/  IADD3 R0, P5, PT, R0, R3, RZ ;  /* 0x0000000300007210 */ /* 0x000fe20007fbe0ff */
[----:B0-----:R-:W-:-:S02]  /*18b20*/  IMAD.X R77, R78, 0x1, R6, P4 ;  /* 0x000000014e4d7824 */ /* 0x001fc400020e0606 */
[----:B------:R-:W-:-:S03]  /*18b30*/  IMAD.X R78, R78, 0x1, R7, P6 ;  /* 0x000000014e4e7824 */ /* 0x000fc600030e0607 */
[----:B------:R0:W-:Y:S04]  /*18b40*/  STL [R1+0x270c], R77 ;  /* 0x00270c4d01007387 */ /* 0x0001e80000100800 */
[----:B------:R-:W-:Y:S04]  /*18b50*/  STL [R1+0x2738], R0 ;  /* 0x0027380001007387 */ /* 0x000fe80000100800 */
[----:B------:R3:W-:Y:S01]  /*18b60*/  STL [R1+0x2714], R78 ;  /* 0x0027144e01007387 */ /* 0x0007e20000100800 */
[----:B------:R-:W-:Y:S01]  /*18b70*/  SHF.R.S32.HI R51, RZ, 0x1f, R80 ;  /* 0x0000001fff337819 */ /* 0x000fe20000011450 */
[----:B0-----:R-:W0:Y:S01]  /*18b80*/  LDC R77, c[0x0][0x3a0] ;  /* 0x0000e800ff4d7b82 */ /* 0x001e220000000800 */
[----:B---3--:R-:W-:-:S02]  /*18b90*/  IADD3 R78, P4, PT, R80, R2, RZ ;  /* 0x00000002504e7210 */ /* 0x008fc40007f9e0ff */
[----:B------:R-:W-:-:S03]  /*18ba0*/  IADD3 R80, P6, PT, R80, R3, RZ ;  /* 0x0000000350507210 */ /* 0x000fc60007fde0ff */
[----:B------:R3:W-:Y:S02]  /*18bb0*/  STL [R1+0x2750], R78 ;  /* 0x0027504e01007387 */ /* 0x0007e40000100800 */
[----:B---3--:R-:W-:-:S05]  /*18bc0*/  IMAD.X R78, R11, 0x1, R6, P2 ;  /* 0x000000010b4e7824 */ /* 0x008fca00010e0606 */
[----:B------:R3:W-:Y:S04]  /*18bd0*/  STL [R1+0x272c], R78 ;  /* 0x00272c4e01007387 */ /* 0x0007e80000100800 */
[----:B------:R1:W-:Y:S01]  /*18be0*/  STL [R1+0x2758], R80 ;  /* 0x0027585001007387 */ /* 0x0003e20000100800 */
[----:B---3--:R-:W-:Y:S01]  /*18bf0*/  IMAD.X R78, R11, 0x1, R7, P5 ;  /* 0x000000010b4e7824 */ /* 0x008fe200028e0607 */
[----:B-1----:R-:W-:Y:S01]  /*18c00*/  IADD3 R80, P2, PT, R52, R2, RZ ;  /* 0x0000000234507210 */ /* 0x002fe20007f5e0ff */
[----:B------:R-:W-:-:S03]  /*18c10*/  IMAD.X R11, R51, 0x1, R6, P4 ;  /* 0x00000001330b7824 */ /* 0x000fc600020e0606 */
[----:B------:R1:W-:Y:S01]  /*18c20*/  STL [R1+0x2734], R78 ;  /* 0x0027344e01007387 */ /* 0x0003e20000100800 */
[----:B------:R-:W-:-:S03]  /*18c30*/  SHF.R.S32.HI R49, RZ, 0x1f, R52 ;  /* 0x0000001fff317819 */ /* 0x000fc60000011434 */
[----:B------:R3:W-:Y:S01]  /*18c40*/  STL [R1+0x2770], R80 ;  /* 0x0027705001007387 */ /* 0x0007e20000100800 */
[----:B-1----:R-:W-:-:S03]  /*18c50*/  IADD3 R78, P5, PT, R52, R3, RZ ;  /* 0x00000003344e7210 */ /* 0x002fc60007fbe0ff */
[----:B------:R1:W-:Y:S01]  /*18c60*/  STL [R1+0x274c], R11 ;  /* 0x00274c0b01007387 */ /* 0x0003e20000100800 */
[----:B---3--:R-:W-:-:S03]  /*18c70*/  IMAD.X R80, R51, 0x1, R7, P6 ;  /* 0x0000000133507824 */ /* 0x008fc600030e0607 */
[----:B------:R3:W-:Y:S01]  /*18c80*/  STL [R1+0x2778], R78 ;  /* 0x0027784e01007387 */ /* 0x0007e20000100800 */
[----:B------:R-:W-:-:S03]  /*18c90*/  SHF.R.S32.HI R47, RZ, 0x1f, R50 ;  /* 0x0000001fff2f7819 */ /* 0x000fc60000011432 */
[----:B------:R0:W-:Y:S01]  /*18ca0*/  STL [R1+0x2754], R80 ;  /* 0x0027545001007387 */ /* 0x0001e20000100800 */
[----:B-1----:R-:W-:Y:S01]  /*18cb0*/  IADD3 R11, P4, PT, R50, R2, RZ ;  /* 0x00000002320b7210 */ /* 0x002fe20007f9e0ff */
[----:B---3--:R-:W-:-:S04]  /*18cc0*/  IMAD.X R78, R49, 0x1, R6, P2 ;  /* 0x00000001314e7824 */ /* 0x008fc800010e0606 */
[----:B------:R1:W-:Y:S01]  /*18cd0*/  STL [R1+0x27b0], R11 ;  /* 0x0027b00b01007387 */ /* 0x0003e20000100800 */
[----:B0-----:R-:W-:-:S03]  /*18ce0*/  IADD3 R80, P6, PT, R50, R3, RZ ;  /* 0x0000000332507210 */ /* 0x001fc60007fde0ff */
[----:B------:R0:W-:Y:S04]  /*18cf0*/  STL [R1+0x276c], R78 ;  /* 0x00276c4e01007387 */ /* 0x0001e80000100800 */
[----:B------:R3:W-:Y:S01]  /*18d00*/  STL [R1+0x27b8], R80 ;  /* 0x0027b85001007387 */ /* 0x0007e20000100800 */
[----:B-1----:R-:W-:Y:S01]  /*18d10*/  IMAD.X R11, R49, 0x1, R7, P5 ;  /* 0x00000001310b7824 */ /* 0x002fe200028e0607 */
[----:B0-----:R-:W-:-:S04]  /*18d20*/  IADD3 R78, P2, PT, R48, R2, RZ ;  /* 0x00000002304e7210 */ /* 0x001fc80007f5e0ff */
[----:B------:R0:W-:Y:S01]  /*18d30*/  STL [R1+0x2774], R11 ;  /* 0x0027740b01007387 */ /* 0x0001e20000100800 */
[----:B---3--:R-:W-:-:S03]  /*18d40*/  IMAD.X R80, R47, 0x1, R6, P4 ;  /* 0x000000012f507824 */ /* 0x008fc600020e0606 */
[----:B------:R1:W-:Y:S01]  /*18d50*/  STL [R1+0x27d0], R78 ;  /* 0x0027d04e01007387 */ /* 0x0003e20000100800 */
[----:B------:R-:W-:-:S03]  /*18d60*/  SHF.R.S32.HI R45, RZ, 0x1f, R48 ;  /* 0x0000001fff2d7819 */ /* 0x000fc60000011430 */
[----:B------:R3:W-:Y:S01]  /*18d70*/  STL [R1+0x27ac], R80 ;  /* 0x0027ac5001007387 */ /* 0x0007e20000100800 */
[----:B0-----:R-:W-:Y:S01]  /*18d80*/  IADD3 R11, P5, PT, R48, R3, RZ ;  /* 0x00000003300b7210 */ /* 0x001fe20007fbe0ff */
[----:B-1----:R-:W-:-:S04]  /*18d90*/  IMAD.X R78, R47, 0x1, R7, P6 ;  /* 0x000000012f4e7824 */ /* 0x002fc800030e0607 */
[----:B------:R0:W-:Y:S01]  /*18da0*/  STL [R1+0x27d8], R11 ;  /* 0x0027d80b01007387 */ /* 0x0001e20000100800 */
[----:B---3--:R-:W-:-:S03]  /*18db0*/  IADD3 R80, P4, PT, R46, R2, RZ ;  /* 0x000000022e507210 */ /* 0x008fc60007f9e0ff */
[----:B------:R1:W-:Y:S01]  /*18dc0*/  STL [R1+0x27b4], R78 ;  /* 0x0027b44e01007387 */ /* 0x0003e20000100800 */
[----:B------:R-:W-:-:S03]  /*18dd0*/  SHF.R.S32.HI R43, RZ, 0x1f, R46 ;  /* 0x0000001fff2b7819 */ /* 0x000fc6000001142e */
[----:B------:R3:W-:Y:S01]  /*18de0*/  STL [R1+0x27f0], R80 ;  /* 0x0027f05001007387 */ /* 0x0007e20000100800 */
[----:B0-----:R-:W-:Y:S01]  /*18df0*/  IMAD.X R11, R45, 0x1, R6, P2 ;  /* 0x000000012d0b7824 */ /* 0x001fe200010e0606 */
[----:B-1----:R-:W-:-:S04]  /*18e00*/  IADD3 R78, P6, PT, R46, R3, RZ ;  /* 0x000000032e4e7210 */ /* 0x002fc80007fde0ff */
        /* <DEDUP_REMOVED lines=9> */
[----:B------:R1:W-:Y:S04]  /*18ea0*/  STL [R1+0x27ec], R78 ;  /* 0x0027ec4e01007387 */ /* 0x0003e80000100800 */
        /* <DEDUP_REMOVED lines=81> */
[----:B------:R-:W-:Y:S01]  /*193c0*/  STL [R1+0x2958], R80 ;  /* 0x0029585001007387 */ /* 0x000fe20000100800 */
[----:B0-----:R-:W-:-:S03]  /*193d0*/  IMAD.X R11, R25, 0x1, R7, P5 ;  /* 0x00000001190b7824 */ /* 0x001fc600028e0607 */
[----:B------:R0:W-:Y:S01]  /*193e0*/  STL [R1+0x3654], R2 ;  /* 0x0036540201007387 */ /* 0x0001e20000100800 */
[----:B-1----:R-:W-:-:S03]  /*193f0*/  IADD3 R78, P2, PT, R12, R2, RZ ;  /* 0x000000020c4e7210 */ /* 0x002fc60007f5e0ff */
[----:B------:R-:W-:Y:S01]  /*19400*/  STL [R1+0x2934], R11 ;  /* 0x0029340b01007387 */ /* 0x000fe20000100800 */
[----:B0-----:R-:W-:-:S03]  /*19410*/  IMAD.X R2, R24, 0x1, R6, P4 ;  /* 0x0000000118027824 */ /* 0x001fc600020e0606 */
[----:B------:R-:W-:Y:S04]  /*19420*/  STL [R1+0x365c], R12 ;  /* 0x00365c0c01007387 */ /* 0x000fe80000100800 */
[----:B------:R0:W-:Y:S04]  /*19430*/  STL [R1+0x294c], R2 ;  /* 0x00294c0201007387 */ /* 0x0001e80000100800 */
[----:B------:R-:W-:Y:S01]  /*19440*/  STL [R1+0x3658], R3 ;  /* 0x0036580301007387 */ /* 0x000fe20000100800 */
[----:B0-----:R-:W-:-:S03]  /*19450*/  IMAD.X R2, R24, 0x1, R7, P6 ;  /* 0x0000000118027824 */ /* 0x001fc600030e0607 */
        /* <DEDUP_REMOVED lines=198> */
[----:B--2---:R-:W-:-:S03]  /*1a0c0*/  IADD3 R2, P4, PT, R81, R4, RZ ;  /* 0x0000000451027210 */ /* 0x004fc60007f9e0ff */
[----:B------:R-:W-:Y:S04]  /*1a0d0*/  STL [R1+0x3b14], R78 ;  /* 0x003b144e01007387 */ /* 0x000fe80000100800 */
[----:B------:R-:W-:Y:S04]  /*1a0e0*/  STL [R1+0x3b18], R78 ;  /* 0x003b184e01007387 */ /* 0x000fe80000100800 */
[----:B------:R-:W-:Y:S01]  /*1a0f0*/  STL [R1+0x3b20], R78 ;  /* 0x003b204e01007387 */ /* 0x000fe20000100800 */
[----:B------:R-:W-:-:S03]  /*1a100*/  IADD3 R80, P5, PT, R12, R3, RZ ;  /* 0x000000030c507210 */ /* 0x000fc60007fbe0ff */
[----:B------:R-:W-:Y:S04]  /*1a110*/  STL [R1+0x3b24], R78 ;  /* 0x003b244e01007387 */ /* 0x000fe80000100800 */
[----:B------:R-:W-:Y:S01]  /*1a120*/  STL [R1+0x3b2c], R78 ;  /* 0x003b2c4e01007387 */ /* 0x000fe20000100800 */
[----:B------:R-:W-:Y:S02]  /*1a130*/  SHF.R.S32.HI R17, RZ, 0x1f, R12 ;  /* 0x0000001fff117819 */ /* 0x000fe4000001140c */
[----:B------:R-:W0:Y:S01]  /*1a140*/  LDC R12, c[0x0][0x3a8] ;  /* 0x0000ea00ff0c7b82 */ /* 0x000e220000000800 */
[----:B------:R-:W-:Y:S04]  /*1a150*/  STL [R1+0x3b30], R78 ;  /* 0x003b304e01007387 */ /* 0x000fe80000100800 */
[----:B------:R-:W-:Y:S04]  /*1a160*/  STL [R1+0x3b38], R78 ;  /* 0x003b384e01007387 */ /* 0x000fe80000100800 */
[----:B------:R-:W-:Y:S04]  /*1a170*/  STL [R1+0x3664], R6 ;  /* 0x0036640601007387 */ /* 0x000fe80000100800 */
[----:B------:R1:W-:Y:S04]  /*1a180*/  STL [R1+0x19e0], R2 ;  /* 0x0019e00201007387 */ /* 0x0003e80000100800 */
[----:B------:R-:W-:Y:S04]  /*1a190*/  STL [R1+0x367c], R6 ;  /* 0x00367c0601007387 */ /* 0x000fe80000100800 */
[----:B------:R-:W-:Y:S01]  /*1a1a0*/  STL [R1+0x368c], R6 ;  /* 0x00368c0601007387 */ /* 0x000fe20000100800 */
[----:B-1----:R-:W-:-:S03]  /*1a1b0*/  IADD3 R2, P6, PT, R81, R5, RZ ;  /* 0x0000000551027210 */ /* 0x002fc60007fde0ff */
[----:B------:R-:W-:Y:S04]  /*1a1c0*/  STL [R1+0x2978], R80 ;  /* 0x0029785001007387 */ /* 0x000fe80000100800 */
[----:B------:R-:W-:Y:S04]  /*1a1d0*/  STL [R1+0x3668], R80 ;  /* 0x0036685001007387 */ /* 0x000fe80000100800 */
[----:B------:R-:W-:Y:S04]  /*1a1e0*/  STL [R1+0x3674], R17 ;  /* 0x0036741101007387 */ /* 0x000fe80000100800 */
[----:B------:R1:W-:Y:S02]  /*1a1f0*/  STL [R1+0x19e8], R2 ;  /* 0x0019e80201007387 */ /* 0x0003e40000100800 */
[----:B-1----:R-:W1:Y:S01]  /*1a200*/  LDC R2, c[0x0][0x3a8] ;  /* 0x0000ea00ff027b82 */ /* 0x002e620000000800 */
[----:B------:R-:W-:Y:S01]  /*1a210*/  IMAD.X R11, R17, 0x1, R6, P2 ;  /* 0x00000001110b7824 */ /* 0x000fe200010e0606 */
[----:B------:R-:W-:Y:S04]  /*1a220*/  STL [R1+0x366c], R7 ;  /* 0x00366c0701007387 */ /* 0x000fe80000100800 */
[----:B------:R-:W-:Y:S04]  /*1a230*/  STL [R1+0x296c], R11 ;  /* 0x00296c0b01007387 */ /* 0x000fe80000100800 */
[----:B------:R-:W-:Y:S01]  /*1a240*/  STL [R1+0x3678], R11 ;  /* 0x0036780b01007387 */ /* 0x000fe20000100800 */
[----:B-1----:R-:W-:-:S05]  /*1a250*/  IMAD R2, R2, 0x4b, RZ ;  /* 0x0000004b02027824 */ /* 0x002fca00078e02ff */
[----:B------:R-:W-:-:S05]  /*1a260*/  IADD3 R3, P2, PT, R2, R4, RZ ;  /* 0x0000000402037210 */ /* 0x000fca0007f5e0ff */
[----:B------:R1:W-:Y:S02]  /*1a270*/  STL [R1+0x1a00], R3 ;  /* 0x001a000301007387 */ /* 0x0003e40000100800 */
[----:B-1----:R-:W1:Y:S01]  /*1a280*/  LDC R3, c[0x0][0x3a8] ;  /* 0x0000ea00ff037b82 */ /* 0x002e620000000800 */
[----:B------:R-:W-:Y:S02]  /*1a290*/  IMAD R15, R15, 0x4b, RZ ;  /* 0x0000004b0f0f7824 */ /* 0x000fe400078e02ff */
[----:B------:R-:W-:Y:S01]  /*1a2a0*/  IMAD.X R81, R17, 0x1, R7, P5 ;  /* 0x0000000111517824 */ /* 0x000fe200028e0607 */
[----:B------:R-:W-:Y:S01]  /*1a2b0*/  IADD3 R2, P5, PT, R2, R5, RZ ;  /* 0x0000000502027210 */ /* 0x000fe20007fbe0ff */
[C---:B------:R-:W-:Y:S01]  /*1a2c0*/  IMAD.X R6, R14.reuse, 0x1, R8, P4 ;  /* 0x000000010e067824 */ /* 0x040fe200020e0608 */
[----:B------:R-:W-:Y:S01]  /*1a2d0*/  SHF.R.S32.HI R15, RZ, 0x1f, R15 ;  /* 0x0000001fff0f7819 */ /* 0x000fe2000001140f */
[----:B------:R-:W-:-:S03]  /*1a2e0*/  IMAD.X R7, R14, 0x1, R9, P6 ;  /* 0x000000010e077824 */ /* 0x000fc600030e0609 */
[----:B------:R-:W-:Y:S04]  /*1a2f0*/  STL [R1+0x19dc], R6 ;  /* 0x0019dc0601007387 */ /* 0x000fe80000100800 */
[----:B------:R2:W-:Y:S01]  /*1a300*/  STL [R1+0x1a08], R2 ;  /* 0x001a080201007387 */ /* 0x0005e20000100800 */
[----:B-1----:R-:W-:-:S03]  /*1a310*/  IMAD R3, R3, 0x4c, RZ ;  /* 0x0000004c03037824 */ /* 0x002fc600078e02ff */
[----:B------:R-:W-:Y:S01]  /*1a320*/  STL [R1+0x2974], R81 ;  /* 0x0029745101007387 */ /* 0x000fe20000100800 */
[----:B--2---:R-:W-:Y:S01]  /*1a330*/  IMAD.X R2, R15, 0x1, R8, P2 ;  /* 0x000000010f027824 */ /* 0x004fe200010e0608 */
[----:B------:R-:W-:Y:S02]  /*1a340*/  IADD3 R6, P4, PT, R3, R4, RZ ;  /* 0x0000000403067210 */ /* 0x000fe40007f9e0ff */
[----:B------:R-:W-:Y:S04]  /*1a350*/  STL [R1+0x3684], R81 ;  /* 0x0036845101007387 */ /* 0x000fe80000100800 */
[----:B------:R-:W-:Y:S04]  /*1a360*/  STL [R1+0x19e4], R7 ;  /* 0x0019e40701007387 */ /* 0x000fe80000100800 */
[----:B------:R1:W-:Y:S01]  /*1a370*/  STL [R1+0x1a20], R6 ;  /* 0x001a200601007387 */ /* 0x0003e20000100800 */
[----:B0-----:R-:W-:-:S03]  /*1a380*/  IMAD R12, R12, 0x4d, RZ ;  /* 0x0000004d0c0c7824 */ /* 0x001fc600078e02ff */
[----:B------:R0:W-:Y:S01]  /*1a390*/  STL [R1+0x19fc], R2 ;  /* 0x0019fc0201007387 */ /* 0x0001e20000100800 */
[----:B-1----:R-:W-:Y:S01]  /*1a3a0*/  IMAD.X R6, R15, 0x1, R9, P5 ;  /* 0x000000010f067824 */ /* 0x002fe200028e0609 */
[----:B0-----:R-:W-:Y:S02]  /*1a3b0*/  SHF.R.S32.HI R2, RZ, 0x1f, R3 ;  /* 0x0000001fff027819 */ /* 0x001fe40000011403 */
[----:B------:R-:W-:Y:S02]  /*1a3c0*/  IADD3 R3, P6, PT, R3, R5, RZ ;  /* 0x0000000503037210 */ /* 0x000fe40007fde0ff */
[----:B------:R-:W-:-:S03]  /*1a3d0*/  IADD3 R7, P2, PT, R12, R4, RZ ;  /* 0x000000040c077210 */ /* 0x000fc60007f5e0ff */
[----:B------:R0:W-:Y:S04]  /*1a3e0*/  STL [R1+0x1a28], R3 ;  /* 0x001a280301007387 */ /* 0x0001e80000100800 */
[----:B------:R1:W-:Y:S01]  /*1a3f0*/  STL [R1+0x1a04], R6 ;  /* 0x001a040601007387 */ /* 0x0003e20000100800 */
[----:B0-----:R-:W-:Y:S01]  /*1a400*/  IMAD.X R3, R2, 0x1, R8, P4 ;  /* 0x0000000102037824 */ /* 0x001fe200020e0608 */
[----:B-1----:R-:W0:Y:S02]  /*1a410*/  LDC R6, c[0x0][0x3a8] ;  /* 0x0000ea00ff067b82 */ /* 0x002e240000000800 */
[----:B------:R-:W-:Y:S04]  /*1a420*/  STL [R1+0x1a40], R7 ;  /* 0x001a400701007387 */ /* 0x000fe80000100800 */
[----:B------:R1:W-:Y:S02]  /*1a430*/  STL [R1+0x1a1c], R3 ;  /* 0x001a1c0301007387 */ /* 0x0003e40000100800 */
[----:B-1----:R-:W-:-:S02]  /*1a440*/  SHF.R.S32.HI R3, RZ, 0x1f, R12 ;  /* 0x0000001fff037819 */ /* 0x002fc4000001140c */
[----:B------:R-:W-:-:S05]  /*1a450*/  IADD3 R12, P5, PT, R12, R5, RZ ;  /* 0x000000050c0c7210 */ /* 0x000fca0007fbe0ff */
[----:B------:R1:W-:Y:S02]  /*1a460*/  STL [R1+0x1a48], R12 ;  /* 0x001a480c01007387 */ /* 0x0003e40000100800 */
[----:B-1----:R-:W1:Y:S01]  /*1a470*/  LDC R12, c[0x0][0x3a8] ;  /* 0x0000ea00ff0c7b82 */ /* 0x002e620000000800 */
[----:B0-----:R-:W-:Y:S02]  /*1a480*/  IMAD R6, R6, 0x4e, RZ ;  /* 0x0000004e06067824 */ /* 0x001fe400078e02ff */
[--C-:B------:R-:W-:Y:S02]  /*1a490*/  IMAD.X R11, R2, 0x1, R9.reuse, P6 ;  /* 0x00000001020b7824 */ /* 0x100fe400030e0609 */
[C---:B------:R-:W-:Y:S01]  /*1a4a0*/  IMAD.X R2, R3.reuse, 0x1, R8, P2 ;  /* 0x0000000103027824 */ /* 0x040fe200010e0608 */
[C---:B------:R-:W-:Y:S02]  /*1a4b0*/  IADD3 R7, P4, PT, R6.reuse, R4, RZ ;  /* 0x0000000406077210 */ /* 0x040fe40007f9e0ff */
[----:B------:R0:W-:Y:S04]  /*1a4c0*/  STL [R1+0x1a24], R11 ;  /* 0x001a240b01007387 */ /* 0x0001e80000100800 */
[----:B------:R-:W-:Y:S04]  /*1a4d0*/  STL [R1+0x1a60], R7 ;  /* 0x001a600701007387 */ /* 0x000fe80000100800 */
[----:B------:R2:W-:Y:S01]  /*1a4e0*/  STL [R1+0x1a3c], R2 ;  /* 0x001a3c0201007387 */ /* 0x0005e20000100800 */
[----:B0-----:R-:W-:Y:S01]  /*1a4f0*/  IADD3 R11, P6, PT, R6, R5, RZ ;  /* 0x00000005060b7210 */ /* 0x001fe20007fde0ff */
[----:B-1----:R-:W-:Y:S01]  /*1a500*/  IMAD R12, R12, 0x4f, RZ ;  /* 0x0000004f0c0c7824 */ /* 0x002fe200078e02ff */
[----:B--2---:R-:W-:Y:S01]  /*1a510*/  SHF.R.S32.HI R2, RZ, 0x1f, R6 ;  /* 0x0000001fff027819 */ /* 0x004fe20000011406 */
[----:B------:R-:W-:-:S02]  /*1a520*/  IMAD.X R6, R3, 0x1, R9, P5 ;  /* 0x0000000103067824 */ /* 0x000fc400028e0609 */
[----:B------:R-:W-:Y:S01]  /*1a530*/  STL [R1+0x1a68], R11 ;  /* 0x001a680b01007387 */ /* 0x000fe20000100800 */
[----:B------:R-:W-:Y:S01]  /*1a540*/  IADD3 R7, P2, PT, R12, R4, RZ ;  /* 0x000000040c077210 */ /* 0x000fe20007f5e0ff */
[----:B------:R-:W-:Y:S02]  /*1a550*/  IMAD.X R3, R2, 0x1, R8, P4 ;  /* 0x0000000102037824 */ /* 0x000fe400020e0608 */
[----:B------:R0:W-:Y:S04]  /*1a560*/  STL [R1+0x1a44], R6 ;  /* 0x001a440601007387 */ /* 0x0001e80000100800 */
[----:B------:R-:W-:Y:S01]  /*1a570*/  STL [R1+0x1a80], R7 ;  /* 0x001a800701007387 */ /* 0x000fe20000100800 */
[----:B0-----:R-:W0:Y:S03]  /*1a580*/  LDC R6, c[0x0][0x3a8] ;  /* 0x0000ea00ff067b82 */ /* 0x001e260000000800 */
        /* <DEDUP_REMOVED lines=888> */
[----:B------:R-:W-:Y:S02]  /*1dd10*/  IADD3 R7, P4, PT, R6, R4, RZ ;  /* 0x0000000406077210 */ /* 0x000fe40007f9e0ff */
[----:B------:R-:W-:Y:S04]  /*1dd20*/  STL [R1+0x2704], R11 ;  /* 0x0027040b01007387 */ /* 0x000fe80000100800 */
[----:B------:R-:W-:Y:S01]  /*1dd30*/  STL [R1+0x2740], R7 ;  /* 0x0027400701007387 */ /* 0x000fe20000100800 */
[----:B------:R-:W-:-:S03]  /*1dd40*/  IMAD.X R3, R3, 0x1, R9, P5 ;  /* 0x0000000103037824 */ /* 0x000fc600028e0609 */
[----:B------:R0:W-:Y:S01]  /*1dd50*/  STL [R1+0x271c], R2 ;  /* 0x00271c0201007387 */ /* 0x0001e20000100800 */
[----:B-1----:R-:W-:Y:S01]  /*1dd60*/  IMAD R12, R12, 0xb6, RZ ;  /* 0x000000b60c0c7824 */ /* 0x002fe200078e02ff */
[----:B0-----:R-:W-:Y:S02]  /*1dd70*/  SHF.R.S32.HI R2, RZ, 0x1f, R6 ;  /* 0x0000001fff027819 */ /* 0x001fe40000011406 */
[----:B------:R-:W-:Y:S02]  /*1dd80*/  IADD3 R6, P6, PT, R6, R5, RZ ;  /* 0x0000000506067210 */ /* 0x000fe40007fde0ff */
[----:B------:R-:W-:-:S03]  /*1dd90*/  IADD3 R7, P2, PT, R12, R4, RZ ;  /* 0x000000040c077210 */ /* 0x000fc60007f5e0ff */
[----:B------:R0:W-:Y:S04]  /*1dda0*/  STL [R1+0x2748], R6 ;  /* 0x0027480601007387 */ /* 0x0001e80000100800 */
[----:B------:R1:W-:Y:S01]  /*1ddb0*/  STL [R1+0x2724], R3 ;  /* 0x0027240301007387 */ /* 0x0003e20000100800 */
[C-C-:B0-----:R-:W-:Y:S02]  /*1ddc0*/  IMAD.X R6, R2.reuse, 0x1, R8.reuse, P4 ;  /* 0x0000000102067824 */ /* 0x141fe400020e0608 */
[----:B------:R-:W-:Y:S01]  /*1ddd0*/  IMAD.X R2, R2, 0x1, R9, P6 ;  /* 0x0000000102027824 */ /* 0x000fe200030e0609 */
[----:B-1----:R-:W-:Y:S01]  /*1dde0*/  IADD3 R3, P5, PT, R12, R5, RZ ;  /* 0x000000050c037210 */ /* 0x002fe20007fbe0ff */
[----:B------:R-:W-:Y:S04]  /*1ddf0*/  STL [R1+0x2760], R7 ;  /* 0x0027600701007387 */ /* 0x000fe80000100800 */
[----:B------:R0:W-:Y:S04]  /*1de00*/  STL [R1+0x273c], R6 ;  /* 0x00273c0601007387 */ /* 0x0001e80000100800 */
[----:B------:R1:W-:Y:S04]  /*1de10*/  STL [R1+0x2768], R3 ;  /* 0x0027680301007387 */ /* 0x0003e80000100800 */
[----:B------:R2:W-:Y:S01]  /*1de20*/  STL [R1+0x2744], R2 ;  /* 0x0027440201007387 */ /* 0x0005e20000100800 */
[----:B0-----:R-:W-:Y:S01]  /*1de30*/  IADD3 R6, P4, PT, R52, R4, RZ ;  /* 0x0000000434067210 */ /* 0x001fe20007f9e0ff */
[----:B-1----:R-:W-:-:S04]  /*1de40*/  IMAD.X R3, R51, 0x1, R8, P2 ;  /* 0x0000000133037824 */ /* 0x002fc800010e0608 */
[----:B------:R0:W-:Y:S01]  /*1de50*/  STL [R1+0x2780], R6 ;  /* 0x0027800601007387 */ /* 0x0001e20000100800 */
[----:B--2---:R-:W-:-:S03]  /*1de60*/  IADD3 R2, P6, PT, R52, R5, RZ ;  /* 0x0000000534027210 */ /* 0x004fc60007fde0ff */
[----:B------:R1:W-:Y:S04]  /*1de70*/  STL [R1+0x275c], R3 ;  /* 0x00275c0301007387 */ /* 0x0003e80000100800 */
[----:B------:R2:W-:Y:S01]  /*1de80*/  STL [R1+0x2788], R2 ;  /* 0x0027880201007387 */ /* 0x0005e20000100800 */
[----:B0-----:R-:W-:Y:S01]  /*1de90*/  IMAD.X R6, R51, 0x1, R9, P5 ;  /* 0x0000000133067824 */ /* 0x001fe200028e0609 */
[----:B-1----:R-:W-:-:S04]  /*1dea0*/  IADD3 R3, P2, PT, R50, R4, RZ ;  /* 0x0000000432037210 */ /* 0x002fc80007f5e0ff */
[----:B------:R0:W-:Y:S01]  /*1deb0*/  STL [R1+0x2764], R6 ;  /* 0x0027640601007387 */ /* 0x0001e20000100800 */
[----:B--2---:R-:W-:-:S03]  /*1dec0*/  IMAD.X R2, R49, 0x1, R8, P4 ;  /* 0x0000000131027824 */ /* 0x004fc600020e0608 */
        /* <DEDUP_REMOVED lines=62> */
[C-C-:B0-----:R-:W-:Y:S02]  /*1e2b0*/  IMAD.X R6, R33.reuse, 0x1, R8.reuse, P4 ;  /* 0x0000000121067824 */ /* 0x141fe400020e0608 */
[----:B-1----:R-:W-:Y:S01]  /*1e2c0*/  IMAD.X R3, R33, 0x1, R9, P2 ;  /* 0x0000000121037824 */ /* 0x002fe200010e0609 */
[C---:B--2---:R-:W-:Y:S02]  /*1e2d0*/  IADD3 R2, P4, PT, R32.reuse, R4, RZ ;  /* 0x0000000420027210 */ /* 0x044fe40007f9e0ff */
[----:B------:R0:W-:Y:S04]  /*1e2e0*/  STL [R1+0x28bc], R6 ;  /* 0x0028bc0601007387 */ /* 0x0001e80000100800 */
[----:B------:R-:W-:Y:S04]  /*1e2f0*/  STL [R1+0x28e0], R2 ;  /* 0x0028e00201007387 */ /* 0x000fe80000100800 */
[----:B------:R1:W-:Y:S01]  /*1e300*/  STL [R1+0x28c4], R3 ;  /* 0x0028c40301007387 */ /* 0x0003e20000100800 */
[----:B0-----:R-:W-:Y:S01]  /*1e310*/  IADD3 R6, P2, PT, R32, R5, RZ ;  /* 0x0000000520067210 */ /* 0x001fe20007f5e0ff */
[----:B-1----:R-:W-:-:S04]  /*1e320*/  IMAD.X R3, R31, 0x1, R8, P4 ;  /* 0x000000011f037824 */ /* 0x002fc800020e0608 */
[----:B------:R0:W-:Y:S01]  /*1e330*/  STL [R1+0x28e8], R6 ;  /* 0x0028e80601007387 */ /* 0x0001e20000100800 */
[----:B------:R-:W-:-:S03]  /*1e340*/  IADD3 R7, P4, PT, R30, R4, RZ ;  /* 0x000000041e077210 */ /* 0x000fc60007f9e0ff */
[----:B------:R1:W-:Y:S01]  /*1e350*/  STL [R1+0x28dc], R3 ;  /* 0x0028dc0301007387 */ /* 0x0003e20000100800 */
[----:B0-----:R-:W-:-:S03]  /*1e360*/  IMAD.X R6, R31, 0x1, R9, P2 ;  /* 0x000000011f067824 */ /* 0x001fc600010e0609 */
[----:B------:R0:W-:Y:S01]  /*1e370*/  STL [R1+0x2900], R7 ;  /* 0x0029000701007387 */ /* 0x0001e20000100800 */
[----:B-1----:R-:W-:-:S03]  /*1e380*/  IADD3 R3, P2, PT, R30, R5, RZ ;  /* 0x000000051e037210 */ /* 0x002fc60007f5e0ff */
[----:B------:R1:W-:Y:S04]  /*1e390*/  STL [R1+0x28e4], R6 ;  /* 0x0028e40601007387 */ /* 0x0003e80000100800 */
[----:B------:R2:W-:Y:S01]  /*1e3a0*/  STL [R1+0x2908], R3 ;  /* 0x0029080301007387 */ /* 0x0005e20000100800 */
[C---:B0-----:R-:W-:Y:S01]  /*1e3b0*/  IMAD.X R7, R29.reuse, 0x1, R8, P4 ;  /* 0x000000011d077824 */ /* 0x041fe200020e0608 */
[----:B-1----:R-:W-:Y:S01]  /*1e3c0*/  IADD3 R6, P4, PT, R28, R4, RZ ;  /* 0x000000041c067210 */ /* 0x002fe20007f9e0ff */
[----:B--2---:R-:W-:-:S03]  /*1e3d0*/  IMAD.X R3, R29, 0x1, R9, P2 ;  /* 0x000000011d037824 */ /* 0x004fc600010e0609 */
        /* <DEDUP_REMOVED lines=95> */
[----:B------:R-:W-:-:S03]  /*1e9d0*/  IADD3 R81, P2, PT, R28, R5, RZ ;  /* 0x000000051c517210 */ /* 0x000fc60007f5e0ff */
[----:B------:R-:W-:Y:S01]  /*1e9e0*/  STL [R1+0x3ae0], R6 ;  /* 0x003ae00601007387 */ /* 0x000fe20000100800 */
[----:B0-----:R-:W-:-:S03]  /*1e9f0*/  IMAD.X R3, R27, 0x1, R8, P4 ;  /* 0x000000011b037824 */ /* 0x001fc600020e0608 */
[----:B------:R-:W-:Y:S04]  /*1ea00*/  STL [R1+0x3aec], R6 ;  /* 0x003aec0601007387 */ /* 0x000fe80000100800 */
[----:B------:R-:W-:Y:S04]  /*1ea10*/  STL [R1+0x3af8], R6 ;  /* 0x003af80601007387 */ /* 0x000fe80000100800 */
[----:B------:R-:W-:Y:S04]  /*1ea20*/  STL [R1+0x3b04], R6 ;  /* 0x003b040601007387 */ /* 0x000fe80000100800 */
[----:B------:R-:W-:Y:S04]  /*1ea30*/  STL [R1+0x3b10], R6 ;  /* 0x003b100601007387 */ /* 0x000fe80000100800 */
[----:B------:R-:W-:Y:S04]  /*1ea40*/  STL [R1+0x3b1c], R6 ;  /* 0x003b1c0601007387 */ /* 0x000fe80000100800 */
[----:B------:R-:W-:Y:S01]  /*1ea50*/  STL [R1+0x3b28], R6 ;  /* 0x003b280601007387 */ /* 0x000fe20000100800 */
[----:B------:R-:W-:-:S03]  /*1ea60*/  IADD3 R17, P4, PT, R26, R4, RZ ;  /* 0x000000041a117210 */ /* 0x000fc60007f9e0ff */
[----:B------:R-:W-:Y:S04]  /*1ea70*/  STL [R1+0x3b34], R6 ;  /* 0x003b340601007387 */ /* 0x000fe80000100800 */
[----:B------:R-:W-:Y:S04]  /*1ea80*/  STL [R1+0x2928], R81 ;  /* 0x0029285101007387 */ /* 0x000fe80000100800 */
[----:B------:R0:W-:Y:S01]  /*1ea90*/  STL [R1+0x291c], R3 ;  /* 0x00291c0301007387 */ /* 0x0001e20000100800 */
[----:B------:R-:W-:Y:S02]  /*1eaa0*/  IMAD.X R11, R25, 0x1, R8, P4 ;  /* 0x00000001190b7824 */ /* 0x000fe400020e0608 */
[----:B0-----:R-:W-:Y:S01]  /*1eab0*/  IMAD.X R3, R27, 0x1, R9, P2 ;  /* 0x000000011b037824 */ /* 0x001fe200010e0609 */
[----:B------:R-:W-:-:S04]  /*1eac0*/  IADD3 R80, P2, PT, R26, R5, RZ ;  /* 0x000000051a507210 */ /* 0x000fc80007f5e0ff */
[----:B------:R0:W-:Y:S01]  /*1ead0*/  STL [R1+0x2924], R3 ;  /* 0x0029240301007387 */ /* 0x0001e20000100800 */
[----:B------:R-:W-:-:S03]  /*1eae0*/  IMAD.X R7, R25, 0x1, R9, P2 ;  /* 0x0000000119077824 */ /* 0x000fc600010e0609 */
[----:B------:R-:W-:Y:S01]  /*1eaf0*/  STL [R1+0x2940], R17 ;  /* 0x0029401101007387 */ /* 0x000fe20000100800 */
[----:B0-----:R-:W-:-:S03]  /*1eb00*/  IADD3 R3, P4, PT, R13, R4, RZ ;  /* 0x000000040d037210 */ /* 0x001fc60007f9e0ff */
[----:B------:R-:W-:Y:S01]  /*1eb10*/  STL [R1+0x2948], R80 ;  /* 0x0029485001007387 */ /* 0x000fe20000100800 */
[----:B------:R-:W-:-:S03]  /*1eb20*/  IADD3 R13, P5, PT, R13, R5, RZ ;  /* 0x000000050d0d7210 */ /* 0x000fc60007fbe0ff */
[----:B------:R-:W-:Y:S04]  /*1eb30*/  STL [R1+0x293c], R11 ;  /* 0x00293c0b01007387 */ /* 0x000fe80000100800 */
[----:B------:R-:W-:Y:S04]  /*1eb40*/  STL [R1+0x2960], R3 ;  /* 0x0029600301007387 */ /* 0x000fe80000100800 */
[----:B------:R-:W-:Y:S04]  /*1eb50*/  STL [R1+0x2944], R7 ;  /* 0x0029440701007387 */ /* 0x000fe80000100800 */
[----:B------:R-:W-:Y:S04]  /*1eb60*/  STL [R1+0x2968], R13 ;  /* 0x0029680d01007387 */ /* 0x000fe80000100800 */
[----:B------:R-:W2:Y:S04]  /*1eb70*/  LDL.LU R25, [R1+0x1f4] ;  /* 0x0001f40001197983 */ /* 0x000ea80000300800 */
[----:B------:R-:W3:Y:S04]  /*1eb80*/  LDL.LU R26, [R1+0x1f0] ;  /* 0x0001f000011a7983 */ /* 0x000ee80000300800 */
[----:B------:R-:W4:Y:S04]  /*1eb90*/  LDL.LU R27, [R1+0x1ec] ;  /* 0x0001ec00011b7983 */ /* 0x000f280000300800 */
[----:B------:R-:W4:Y:S04]  /*1eba0*/  LDL.LU R28, [R1+0x1e8] ;  /* 0x0001e800011c7983 */ /* 0x000f280000300800 */
[----:B------:R-:W4:Y:S01]  /*1ebb0*/  LDL.LU R29, [R1+0x1e4] ;  /* 0x0001e400011d7983 */ /* 0x000f220000300800 */
[----:B------:R-:W-:-:S03]  /*1ebc0*/  ISETP.GE.U32.AND P6, PT, R34, 0x7ffffeb5, PT ;  /* 0x7ffffeb52200780c */ /* 0x000fc60003fc6070 */
[----:B------:R-:W4:Y:S04]  /*1ebd0*/  LDL.LU R30, [R1+0x1e0] ;  /* 0x0001e000011e7983 */ /* 0x000f280000300800 */
        /* <DEDUP_REMOVED lines=21> */
[----:B------:R-:W4:Y:S01]  /*1ed30*/  LDL.LU R52, [R1+0x138] ;  /* 0x0001380001347983 */ /* 0x000f220000300800 */
[----:B------:R-:W0:Y:S01]  /*1ed40*/  S2R R0, SR_TID.X ;  /* 0x0000000000007919 */ /* 0x000e220000002100 */
[----:B------:R-:W-:Y:S01]  /*1ed50*/  VIADD R2, R77, 0xffffffb3 ;  /* 0xffffffb34d027836 */ /* 0x000fe20000000000 */
[----:B------:R-:W-:-:S04]  /*1ed60*/  @!UP0 UIADD3 UR10, UPT, UPT, -UR10, 0x100000, URZ ;  /* 0x001000000a0a8890 */ /* 0x000fc8000fffe1ff */
[----:B------:R-:W-:Y:S02]  /*1ed70*/  @!UP0 USHF.L.U32 UR11, UR10, 0xb, URZ ;  /* 0x0000000b0a0b8899 */ /* 0x000fe400080006ff */
[----:B------:R-:W-:Y:S01]  /*1ed80*/  @!UP0 USHF.L.U32 UR10, UR10, 0x1, URZ ;  /* 0x000000010a0a8899 */ /* 0x000fe200080006ff */
[----:B------:R-:W-:Y:S02]  /*1ed90*/  IMAD.X R12, R24, 0x1, R8, P4 ;  /* 0x00000001180c7824 */ /* 0x000fe400020e0608 */
[C---:B------:R-:W-:Y:S01]  /*1eda0*/  VIADD R14, R77.reuse, 0xffffffb1 ;  /* 0xffffffb14d0e7836 */ /* 0x040fe20000000000 */
[----:B------:R-:W-:Y:S01]  /*1edb0*/  ISETP.GE.U32.AND P2, PT, R2, 0x7ffffeb4, PT ;  /* 0x7ffffeb40200780c */ /* 0x000fe20003f46070 */
[----:B------:R-:W-:Y:S01]  /*1edc0*/  IMAD.X R2, R24, 0x1, R9, P5 ;  /* 0x0000000118027824 */ /* 0x000fe200028e0609 */
[----:B------:R-:W-:Y:S01]  /*1edd0*/  VOTEU.ALL UP0, P1 ;  /* 0x0000000000ff7886 */ /* 0x000fe20000800000 */
[----:B------:R-:W-:Y:S01]  /*1ede0*/  VIADD R15, R77, 0xffffffb2 ;  /* 0xffffffb24d0f7836 */ /* 0x000fe20000000000 */
[----:B------:R-:W-:Y:S01]  /*1edf0*/  STL [R1+0x295c], R12 ;  /* 0x00295c0c01007387 */ /* 0x000fe20000100800 */
[----:B------:R-:W-:-:S03]  /*1ee00*/  ISETP.GE.U32.AND P4, PT, R14, 0x7ffffeb2, PT ;  /* 0x7ffffeb20e00780c */ /* 0x000fc60003f86070 */
[----:B------:R-:W-:Y:S01]  /*1ee10*/  STL [R1+0x2964], R2 ;  /* 0x0029640201007387 */ /* 0x000fe20000100800 */
[----:B------:R-:W-:Y:S01]  /*1ee20*/  ISETP.GE.U32.AND P5, PT, R15, 0x7ffffeb3, PT ;  /* 0x7ffffeb30f00780c */ /* 0x000fe20003fa6070 */
[----:B------:R1:W1:Y:S02]  /*1ee30*/  @!UP0 SYNCS.EXCH.64 URZ, [UR4+0x48008], UR10 ;  /* 0x0480080a04ff85b2 */ /* 0x0002640008000100 */
[----:B------:R-:W4:Y:S04]  /*1ee40*/  LDL.LU R14, [R1+0x124] ;  /* 0x00012400010e7983 */ /* 0x000f280000300800 */
[----:B------:R-:W4:Y:S04]  /*1ee50*/  LDL.LU R15, [R1+0x120] ;  /* 0x00012000010f7983 */ /* 0x000f280000300800 */
[----:B------:R-:W4:Y:S01]  /*1ee60*/  LDL.LU R24, [R1+0x11c] ;  /* 0x00011c0001187983 */ /* 0x000f220000300800 */
[----:B0-----:R-:W-:-:S05]  /*1ee70*/  LOP3.LUT R0, R0, 0x7f, RZ, 0xc0, !PT ;  /* 0x0000007f00007812 */ /* 0x001fca00078ec0ff */
[----:B--2---:R0:W-:Y:S04]  /*1ee80*/  STS.U8 [R0+UR4], R25 ;  /* 0x0000001900007988 */ /* 0x0041e80008000004 */
[----:B---3--:R2:W-:Y:S04]  /*1ee90*/  STS.U8 [R0+UR4+0x8000], R26 ;  /* 0x0080001a00007988 */ /* 0x0085e80008000004 */
[----:B----4-:R3:W-:Y:S04]  /*1eea0*/  STS.U8 [R0+UR4+0x10000], R27 ;  /* 0x0100001b00007988 */ /* 0x0107e80008000004 */
[----:B0-----:R-:W4:Y:S04]  /*1eeb0*/  LDL.LU R25, [R1+0x118] ;  /* 0x0001180001197983 */ /* 0x001f280000300800 */
[----:B--2---:R-:W2:Y:S04]  /*1eec0*/  LDL.LU R26, [R1+0x104] ;  /* 0x00010400011a7983 */ /* 0x004ea80000300800 */
[----:B------:R0:W-:Y:S04]  /*1eed0*/  STS.U8 [R0+UR4+0x18000], R28 ;  /* 0x0180001c00007988 */ /* 0x0001e80008000004 */
[----:B---3--:R-:W3:Y:S04]  /*1eee0*/  LDL.LU R27, [R1+0x100] ;  /* 0x00010000011b7983 */ /* 0x008ee80000300800 */
[----:B------:R1:W-:Y:S04]  /*1eef0*/  STS.U8 [R0+UR4+0x400], R29 ;  /* 0x0004001d00007988 */ /* 0x0003e80008000004 */
[----:B0-----:R-:W3:Y:S04]  /*1ef00*/  LDL.LU R28, [R1+0xfc] ;  /* 0x0000fc00011c7983 */ /* 0x001ee80000300800 */
[----:B------:R0:W-:Y:S04]  /*1ef10*/  STS.U8 [R0+UR4+0x8400], R30 ;  /* 0x0084001e00007988 */ /* 0x0001e80008000004 */
[----:B-1----:R-:W3:Y:S04]  /*1ef20*/  LDL.LU R29, [R1+0xf8] ;  /* 0x0000f800011d7983 */ /* 0x002ee80000300800 */
        /* <DEDUP_REMOVED lines=44> */
[----:B0-----:R-:W3:Y:S04]  /*1f1f0*/  LDL.LU R52, [R1+0x7c] ;  /* 0x00007c0001347983 */ /* 0x001ee80000300800 */
[----:B------:R0:W-:Y:S04]  /*1f200*/  STS.U8 [R0+UR4+0x1c00], R14 ;  /* 0x001c000e00007988 */ /* 0x0001e80008000004 */
[----:B------:R1:W-:Y:S04]  /*1f210*/  STS.U8 [R0+UR4+0x9c00], R15 ;  /* 0x009c000f00007988 */ /* 0x0003e80008000004 */
[----:B------:R1:W-:Y:S04]  /*1f220*/  STS.U8 [R0+UR4+0x11c00], R24 ;  /* 0x011c001800007988 */ /* 0x0003e80008000004 */
[----:B0-----:R-:W3:Y:S04]  /*1f230*/  LDL.LU R14, [R1+0x78] ;  /* 0x00007800010e7983 */ /* 0x001ee80000300800 */
[----:B-1----:R-:W3:Y:S04]  /*1f240*/  LDL.LU R15, [R1+0x74] ;  /* 0x00007400010f7983 */ /* 0x002ee80000300800 */
[----:B------:R-:W3:Y:S04]  /*1f250*/  LDL.LU R24, [R1+0x70] ;  /* 0x0000700001187983 */ /* 0x000ee80000300800 */
[----:B----4-:R0:W-:Y:S04]  /*1f260*/  STS.U8 [R0+UR4+0x19c00], R25 ;  /* 0x019c001900007988 */ /* 0x0101e80008000004 */
[----:B--2---:R1:W-:Y:S04]  /*1f270*/  STS.U8 [R0+UR4+0x2000], R26 ;  /* 0x0020001a00007988 */ /* 0x0043e80008000004 */
[----:B0-----:R-:W2:Y:S04]  /*1f280*/  LDL.LU R25, [R1+0x6c] ;  /* 0x00006c0001197983 */ /* 0x001ea80000300800 */
[----:B---3--:R0:W-:Y:S04]  /*1f290*/  STS.U8 [R0+UR4+0xa000], R27 ;  /* 0x00a0001b00007988 */ /* 0x0081e80008000004 */
[----:B-1----:R-:W3:Y:S04]  /*1f2a0*/  LDL.LU R26, [R1+0x68] ;  /* 0x00006800011a7983 */ /* 0x002ee80000300800 */
[----:B------:R1:W-:Y:S04]  /*1f2b0*/  STS.U8 [R0+UR4+0x12000], R28 ;  /* 0x0120001c00007988 */ /* 0x0003e80008000004 */
[----:B0-----:R-:W4:Y:S04]  /*1f2c0*/  LDL.LU R27, [R1+0x64] ;  /* 0x00006400011b7983 */ /* 0x001f280000300800 */
[----:B------:R0:W-:Y:S04]  /*1f2d0*/  STS.U8 [R0+UR4+0x1a000], R29 ;  /* 0x01a0001d00007988 */ /* 0x0001e80008000004 */
[----:B-1----:R-:W2:Y:S04]  /*1f2e0*/  LDL.LU R28, [R1+0x60] ;  /* 0x00006000011c7983 */ /* 0x002ea80000300800 */
[----:B------:R1:W-:Y:S04]  /*1f2f0*/  STS.U8 [R0+UR4+0xa400], R30 ;  /* 0x00a4001e00007988 */ /* 0x0003e80008000004 */
[----:B0-----:R-:W2:Y:S04]  /*1f300*/  LDL.LU R29, [R1+0x5c] ;  /* 0x00005c00011d7983 */ /* 0x001ea80000300800 */
        /* <DEDUP_REMOVED lines=39> */
[----:B0-----:R-:W3:Y:S04]  /*1f580*/  LDL.LU R49, [R1+0xc] ;  /* 0x00000c0001317983 */ /* 0x001ee80000300800 */
[----:B------:R0:W-:Y:S04]  /*1f590*/  STS.U8 [R0+UR4+0xa800], R51 ;  /* 0x00a8003300007988 */ /* 0x0001e80008000004 */
[----:B-1----:R-:W4:Y:S04]  /*1f5a0*/  LDL.LU R50, [R1+0x8] ;  /* 0x0000080001327983 */ /* 0x002f280000300800 */
[----:B------:R1:W-:Y:S04]  /*1f5b0*/  STS.U8 [R0+UR4+0x12800], R52 ;  /* 0x0128003400007988 */ /* 0x0003e80008000004 */
[----:B0-----:R-:W4:Y:S04]  /*1f5c0*/  LDL.LU R51, [R1+0x4] ;  /* 0x0000040001337983 */ /* 0x001f280000300800 */
[----:B-1----:R-:W4:Y:S04]  /*1f5d0*/  LDL.LU R52, [R1] ;  /* 0x0000000001347983 */ /* 0x002f280000300800 */
[----:B--2---:R0:W-:Y:S04]  /*1f5e0*/  STS.U8 [R0+UR4+0xd400], R48 ;  /* 0x00d4003000007988 */ /* 0x0041e80008000004 */
[----:B---3--:R1:W-:Y:S04]  /*1f5f0*/  STS.U8 [R0+UR4+0x15400], R49 ;  /* 0x0154003100007988 */ /* 0x0083e80008000004 */
[----:B0-----:R-:W2:Y:S04]  /*1f600*/  LDL.LU R48, [R1+0x174] ;  /* 0x0001740001307983 */ /* 0x001ea80000300800 */
[----:B----4-:R0:W-:Y:S04]  /*1f610*/  STS.U8 [R0+UR4+0x1d400], R50 ;  /* 0x01d4003200007988 */ /* 0x0101e80008000004 */
[----:B-1----:R-:W3:Y:S04]  /*1f620*/  LDL.LU R49, [R1+0x170] ;  /* 0x0001700001317983 */ /* 0x002ee80000300800 */
[----:B------:R1:W-:Y:S04]  /*1f630*/  STS.U8 [R0+UR4+0x5800], R51 ;  /* 0x0058003300007988 */ /* 0x0003e80008000004 */
[----:B0-----:R-:W4:Y:S04]  /*1f640*/  LDL.LU R50, [R1+0x16c] ;  /* 0x00016c0001327983 */ /* 0x001f280000300800 */
[----:B------:R0:W-:Y:S04]  /*1f650*/  STS.U8 [R0+UR4+0xd800], R52 ;  /* 0x00d8003400007988 */ /* 0x0001e80008000004 */
[----:B-1----:R-:W2:Y:S04]  /*1f660*/  LDL.LU R51, [R1+0x168] ;  /* 0x0001680001337983 */ /* 0x002ea80000300800 */
[----:B0-----:R-:W2:Y:S04]  /*1f670*/  LDL.LU R52, [R1+0x194] ;  /* 0x0001940001347983 */ /* 0x001ea80000300800 */
[----:B------:R-:W-:Y:S04]  /*1f680*/  STL [R1+0x35b4], R93 ;  /* 0x0035b45d01007387 */ /* 0x000fe80000100800 */
[----:B------:R-:W-:Y:S04]  /*1f690*/  STL [R1+0x35dc], R93 ;  /* 0x0035dc5d01007387 */ /* 0x000fe80000100800 */
[----:B------:R-:W-:Y:S04]  /*1f6a0*/  STL [R1+0x3604], R93 ;  /* 0x0036045d01007387 */ /* 0x000fe80000100800 */
[----:B------:R-:W-:Y:S04]  /*1f6b0*/  STL [R1+0x362c], R93 ;  /* 0x00362c5d01007387 */ /* 0x000fe80000100800 */
[----:B------:R0:W-:Y:S04]  /*1f6c0*/  STS.U8 [R0+UR4+0xbc00], R24 ;  /* 0x00bc001800007988 */ /* 0x0001e80008000004 */
[----:B------:R-:W-:Y:S04]  /*1f6d0*/  STL [R1+0x363c], R92 ;  /* 0x00363c5c01007387 */ /* 0x000fe80000100800 */
        /* <DEDUP_REMOVED lines=34> */
[----:B------:R-:W-:Y:S04]  /*1f900*/  STS.U8 [R0+UR4+0x1cc00], R42 ;  /* 0x01cc002a00007988 */ /* 0x000fe80008000004 */
[----:B------:R0:W-:Y:S04]  /*1f910*/  STS.U8 [R0+UR4+0x1f800], R10 ;  /* 0x01f8000a00007988 */ /* 0x0001e80008000004 */
[----:B-1----:R-:W4:Y:S04]  /*1f920*/  LDL.LU R41, [R1+0xec] ;  /* 0x0000ec0001297983 */ /* 0x002f280000300800 */
[----:B------:R1:W-:Y:S01]  /*1f930*/  STS.U8 [R0+UR4+0x5000], R43 ;  /* 0x0050002b00007988 */ /* 0x0003e20008000004 */
[----:B0-----:R-:W-:-:S03]  /*1f940*/  LOP3.LUT R10, R0, 0x10, RZ, 0x3c, !PT ;  /* 0x00000010000a7812 */ /* 0x001fc600078e3cff */
[----:B------:R-:W4:Y:S04]  /*1f950*/  LDL.LU R42, [R1+0xe8] ;  /* 0x0000e800012a7983 */ /* 0x000f280000300800 */
[----:B------:R0:W-:Y:S04]  /*1f960*/  STS.U8 [R0+UR4+0xd000], R44 ;  /* 0x00d0002c00007988 */ /* 0x0001e80008000004 */
[----:B-1----:R-:W4:Y:S04]  /*1f970*/  LDL.LU R43, [R1+0x114] ;  /* 0x00011400012b7983 */ /* 0x002f280000300800 */
[----:B------:R1:W-:Y:S04]  /*1f980*/  STS.U8 [R0+UR4+0x15000], R45 ;  /* 0x0150002d00007988 */ /* 0x0003e80008000004 */
[----:B0-----:R-:W4:Y:S04]  /*1f990*/  LDL.LU R44, [R1+0x110] ;  /* 0x00011000012c7983 */ /* 0x001f280000300800 */
[----:B------:R0:W-:Y:S04]  /*1f9a0*/  STS.U8 [R0+UR4+0x1d000], R46 ;  /* 0x01d0002e00007988 */ /* 0x0001e80008000004 */
[----:B-1----:R-:W4:Y:S04]  /*1f9b0*/  LDL.LU R45, [R1+0x10c] ;  /* 0x00010c00012d7983 */ /* 0x002f280000300800 */
[----:B------:R-:W-:Y:S04]  /*1f9c0*/  STS.U8 [R0+UR4+0x1a800], R14 ;  /* 0x01a8000e00007988 */ /* 0x000fe80008000004 */
[----:B------:R-:W-:Y:S04]  /*1f9d0*/  STS.U8 [R0+UR4+0x3c00], R15 ;  /* 0x003c000f00007988 */ /* 0x000fe80008000004 */
[----:B------:R1:W-:Y:S04]  /*1f9e0*/  STS.U8 [R0+UR4+0x5400], R47 ;  /* 0x0054002f00007988 */ /* 0x0003e80008000004 */
[----:B------:R-:W-:Y:S04]  /*1f9f0*/  STS.U8 [R0+UR4+0x15800], R93 ;  /* 0x0158005d00007988 */ /* 0x000fe80008000004 */
        /* <DEDUP_REMOVED lines=36> */
[----:B0-----:R-:W4:Y:S04]  /*1fc40*/  LDL.LU R46, [R1+0x108] ;  /* 0x00010800012e7983 */ /* 0x001f280000300800 */
[----:B--2---:R0:W-:Y:S04]  /*1fc50*/  STS.U8 [R10+UR4+0x1080], R48 ;  /* 0x001080300a007988 */ /* 0x0041e80008000004 */
[----:B-1----:R-:W2:Y:S04]  /*1fc60*/  LDL.LU R47, [R1+0x134] ;  /* 0x00013400012f7983 */ /* 0x002ea80000300800 */
[----:B---3--:R1:W-:Y:S04]  /*1fc70*/  STS.U8 [R10+UR4+0x9080], R49 ;  /* 0x009080310a007988 */ /* 0x0083e80008000004 */
[----:B0-----:R-:W3:Y:S04]  /*1fc80*/  LDL.LU R48, [R1+0x130] ;  /* 0x0001300001307983 */ /* 0x001ee80000300800 */
[----:B----4-:R0:W-:Y:S04]  /*1fc90*/  STS.U8 [R10+UR4+0x11080], R50 ;  /* 0x011080320a007988 */ /* 0x0101e80008000004 */
[----:B-1----:R-:W4:Y:S04]  /*1fca0*/  LDL.LU R49, [R1+0x12c] ;  /* 0x00012c0001317983 */ /* 0x002f280000300800 */
[----:B------:R1:W-:Y:S04]  /*1fcb0*/  STS.U8 [R10+UR4+0x19080], R51 ;  /* 0x019080330a007988 */ /* 0x0003e80008000004 */
[----:B0-----:R-:W4:Y:S04]  /*1fcc0*/  LDL.LU R50, [R1+0x128] ;  /* 0x0001280001327983 */ /* 0x001f280000300800 */
[----:B------:R0:W-:Y:S04]  /*1fcd0*/  STS.U8 [R10+UR4+0xc80], R52 ;  /* 0x000c80340a007988 */ /* 0x0001e80008000004 */
[----:B-1----:R-:W4:Y:S04]  /*1fce0*/  LDL.LU R51, [R1+0x154] ;  /* 0x0001540001337983 */ /* 0x002f280000300800 */
[----:B0-----:R-:W4:Y:S04]  /*1fcf0*/  LDL.LU R52, [R1+0x150] ;  /* 0x0001500001347983 */ /* 0x001f280000300800 */
[----:B------:R-:W4:Y:S04]  /*1fd00*/  LDL.LU R14, [R1+0x14c] ;  /* 0x00014c00010e7983 */ /* 0x000f280000300800 */
[----:B------:R-:W4:Y:S04]  /*1fd10*/  LDL.LU R15, [R1+0x148] ;  /* 0x00014800010f7983 */ /* 0x000f280000300800 */
[----:B------:R0:W-:Y:S04]  /*1fd20*/  STS.U8 [R10+UR4+0x8c80], R24 ;  /* 0x008c80180a007988 */ /* 0x0001e80008000004 */
[----:B------:R1:W-:Y:S04]  /*1fd30*/  STS.U8 [R10+UR4+0x10c80], R25 ;  /* 0x010c80190a007988 */ /* 0x0003e80008000004 */
[----:B------:R1:W-:Y:S04]  /*1fd40*/  STS.U8 [R10+UR4+0x18c80], R26 ;  /* 0x018c801a0a007988 */ /* 0x0003e80008000004 */
[----:B0-----:R-:W4:Y:S04]  /*1fd50*/  LDL.LU R24, [R1+0x3bac] ;  /* 0x003bac0001187983 */ /* 0x001f280000300800 */
[----:B-1----:R-:W4:Y:S04]  /*1fd60*/  LDL.LU R25, [R1+0x3ba8] ;  /* 0x003ba80001197983 */ /* 0x002f280000300800 */
        /* <DEDUP_REMOVED lines=38> */
[----:B0-----:R-:W4:Y:S04]  /*1ffd0*/  LDL.LU R45, [R1+0x3b58] ;  /* 0x003b5800012d7983 */ /* 0x001f280000300800 */
[----:B------:R0:W-:Y:S04]  /*1ffe0*/  STS.U8 [R10+UR4+0x19c80], R46 ;  /* 0x019c802e0a007988 */ /* 0x0001e80008000004 */
[----:B--2---:R1:W-:Y:S04]  /*1fff0*/  STS.U8 [R10+UR4+0x1880], R47 ;  /* 0x0018802f0a007988 */ /* 0x0043e80008000004 */
[----:B0-----:R-:W2:Y:S04]  /*20000*/  LDL.LU R46, [R1+0x3b54] ;  /* 0x003b5400012e7983 */ /* 0x001ea80000300800 */
[----:B---3--:R0:W-:Y:S04]  /*20010*/  STS.U8 [R10+UR4+0x9880], R48 ;  /* 0x009880300a007988 */ /* 0x0081e80008000004 */
[----:B-1----:R-:W3:Y:S04]  /*20020*/  LDL.LU R47, [R1+0x3b50] ;  /* 0x003b5000012f7983 */ /* 0x002ee80000300800 */
[----:B----4-:R1:W-:Y:S04]  /*20030*/  STS.U8 [R10+UR4+0x11880], R49 ;  /* 0x011880310a007988 */ /* 0x0103e80008000004 */
        /* <DEDUP_REMOVED lines=10> */
[----:B-1----:R-:W4:Y:S04]  /*200e0*/  LDL R14, [R1+0x19cc] ;  /* 0x0019cc00010e7983 */ /* 0x002f280000100800 */
[----:B0-----:R-:W4:Y:S01]  /*200f0*/  LDL R15, [R1+0x19d0] ;  /* 0x0019d000010f7983 */ /* 0x001f220000100800 */
[----:B------:R-:W-:-:S03]  /*20100*/  PRMT R78, RZ, 0x7610, R78 ;  /* 0x00007610ff4e7816 */ /* 0x000fc6000000004e */
        /* <DEDUP_REMOVED lines=28> */
[----:B--2---:R-:W-:Y:S04]  /*202d0*/  STS.U8 [R10+UR4+0x13880], R46 ;  /* 0x0138802e0a007988 */ /* 0x004fe80008000004 */
[----:B---3--:R-:W-:Y:S04]  /*202e0*/  STS.U8 [R10+UR4+0xb880], R47 ;  /* 0x00b8802f0a007988 */ /* 0x008fe80008000004 */
[----:B----4-:R-:W-:Y:S04]  /*202f0*/  STS.U8 [R10+UR4+0x3880], R48 ;  /* 0x003880300a007988 */ /* 0x010fe80008000004 */
[----:B------:R-:W-:Y:S04]  /*20300*/  STS.U8 [R10+UR4+0x1a480], R49 ;  /* 0x01a480310a007988 */ /* 0x000fe80008000004 */
[----:B------:R-:W-:Y:S04]  /*20310*/  STS.U8 [R10+UR4+0x12480], R50 ;  /* 0x012480320a007988 */ /* 0x000fe80008000004 */
[----:B------:R-:W-:Y:S04]  /*20320*/  STS.U8 [R10+UR4+0xa480], R51 ;  /* 0x00a480330a007988 */ /* 0x000fe80008000004 */
[----:B------:R-:W-:Y:S01]  /*20330*/  STS.U8 [R10+UR4+0x2480], R52 ;  /* 0x002480340a007988 */ /* 0x000fe20008000004 */
[----:B------:R-:W-:-:S04]  /*20340*/  @!P0 LOP3.LUT R15, R15, R14, RZ, 0x3c, !PT ;  /* 0x0000000e0f0f8212 */ /* 0x000fc800078e3cff */
[----:B------:R-:W-:-:S04]  /*20350*/  @!P0 LOP3.LUT R14, R15, R14, RZ, 0x3c, !PT ;  /* 0x0000000e0f0e8212 */ /* 0x000fc800078e3cff */
[----:B------:R-:W-:Y:S01]  /*20360*/  @!P0 LOP3.LUT R15, R15, R14, RZ, 0x3c, !PT ;  /* 0x0000000e0f0f8212 */ /* 0x000fe200078e3cff */
[----:B------:R-:W-:Y:S04]  /*20370*/  STS.U8 [R10+UR4+0x1c480], R16 ;  /* 0x01c480100a007988 */ /* 0x000fe80008000004 */
[----:B------:R-:W2:Y:S04]  /*20380*/  @!P0 LDG.E.U8 R78, desc[UR8][R14.64] ;  /* 0x000000080e4e8981 */ /* 0x000ea8000c1e1100 */
        /* <DEDUP_REMOVED lines=22> */
[----:B------:R-:W-:-:S02]  /*204f0*/  PRMT R16, RZ, 0x7610, R16 ;  /* 0x00007610ff107816 */ /* 0x000fc40000000010 */
        /* <DEDUP_REMOVED lines=45> */
[----:B--2---:R-:W-:-:S02]  /*207d0*/  PRMT R78, RZ, 0x7610, R78 ;  /* 0x00007610ff4e7816 */ /* 0x004fc4000000004e */
[----:B---3--:R-:W-:Y:S01]  /*207e0*/  PRMT R6, RZ, 0x7610, R6 ;  /* 0x00007610ff067816 */ /* 0x008fe20000000006 */
[----:B0-----:R-:W0:Y:S01]  /*207f0*/  LDC R16, c[0x0][0x3a0] ;  /* 0x0000e800ff107b82 */ /* 0x001e220000000800 */
[----:B----4-:R-:W-:-:S04]  /*20800*/  @!P2 LOP3.LUT R15, R15, R14, RZ, 0x3c, !PT ;  /* 0x0000000e0f0fa212 */ /* 0x010fc800078e3cff */
[----:B------:R-:W-:-:S04]  /*20810*/  @!P2 LOP3.LUT R14, R15, R14, RZ, 0x3c, !PT ;  /* 0x0000000e0f0ea212 */ /* 0x000fc800078e3cff */
[----:B------:R-:W-:-:S05]  /*20820*/  @!P2 LOP3.LUT R15, R15, R14, RZ, 0x3c, !PT ;  /* 0x0000000e0f0fa212 */ /* 0x000fca00078e3cff */
[----:B------:R-:W2:Y:S04]  /*20830*/  @!P2 LDG.E.U8 R78, desc[UR8][R14.64] ;  /* 0x000000080e4ea981 */ /* 0x000ea8000c1e1100 */
[----:B--2---:R1:W-:Y:S04]  /*20840*/  STL [R1+0xa20], R78 ;  /* 0x000a204e01007387 */ /* 0x0043e80000100800 */
[----:B-1----:R-:W2:Y:S04]  /*20850*/  LDL.LU R78, [R1+0x3b20] ;  /* 0x003b2000014e7983 */ /* 0x002ea80000300800 */
[----:B------:R-:W3:Y:S04]  /*20860*/  LDL R14, [R1+0x1a14] ;  /* 0x001a1400010e7983 */ /* 0x000ee80000100800 */
[----:B------:R-:W3:Y:S02]  /*20870*/  LDL R15, [R1+0x1a18] ;  /* 0x001a1800010f7983 */ /* 0x000ee40000100800 */
[----:B---3--:R-:W-:-:S04]  /*20880*/  @!P2 LOP3.LUT R15, R15, R14, RZ, 0x3c, !PT ;  /* 0x0000000e0f0fa212 */ /* 0x008fc800078e3cff */
        /* <DEDUP_REMOVED lines=3700> */
[----:B------:R-:W-:Y:S02]  /*2efd0*/  ISETP.GE.U32.AND P5, PT, R16, 0x7ffffe03, PT ;  /* 0x7ffffe031000780c */ /* 0x000fe40003fa6070 */
[----:B------:R-:W-:Y:S01]  /*2efe0*/  PRMT R16, RZ, 0x7610, R16 ;  /* 0x00007610ff107816 */ /* 0x000fe20000000010 */
[----:B------:R-:W-:-:S02]  /*2eff0*/  @!P4 IMAD.MOV.U32 R14, RZ, RZ, R81 ;  /* 0x000000ffff0ec224 */ /* 0x000fc400078e0051 */
[----:B------:R-:W2:Y:S04]  /*2f000*/  LDL.LU R81, [R1+0x3684] ;  /* 0x0036840001517983 */ /* 0x000ea80000300800 */
[----:B----4-:R-:W4:Y:S04]  /*2f010*/  @!P4 LDG.E.U8 R16, desc[UR8][R14.64] ;  /* 0x000000080e10c981 */ /* 0x010f28000c1e1100 */
[----:B----4-:R0:W-:Y:S04]  /*2f020*/  STL [R1+0x38c], R16 ;  /* 0x00038c1001007387 */ /* 0x0101e80000100800 */
[----:B------:R-:W4:Y:S04]  /*2f030*/  LDL R14, [R1+0x292c] ;  /* 0x00292c00010e7983 */ /* 0x000f280000100800 */
[----:B------:R-:W4:Y:S01]  /*2f040*/  LDL R15, [R1+0x2930] ;  /* 0x00293000010f7983 */ /* 0x000f220000100800 */
[----:B---3--:R-:W-:Y:S01]  /*2f050*/  PRMT R78, RZ, 0x7610, R78 ;  /* 0x00007610ff4e7816 */ /* 0x008fe2000000004e */
[----:B0-----:R-:W0:Y:S01]  /*2f060*/  LDC R16, c[0x0][0x3a0] ;  /* 0x0000e800ff107b82 */ /* 0x001e220000000800 */
        /* <DEDUP_REMOVED lines=8> */
[----:B--2---:R-:W-:Y:S01]  /*2f0f0*/  PRMT R6, RZ, 0x7610, R6 ;  /* 0x00007610ff067816 */ /* 0x004fe20000000006 */
[----:B0-----:R-:W-:-:S05]  /*2f100*/  VIADD R16, R16, 0xffffff04 ;  /* 0xffffff0410107836 */ /* 0x001fca0000000000 */
[----:B------:R-:W-:Y:S02]  /*2f110*/  ISETP.GE.U32.AND P4, PT, R16, 0x7ffffe05, PT ;  /* 0x7ffffe051000780c */ /* 0x000fe40003f86070 */
[----:B------:R-:W-:Y:S02]  /*2f120*/  PRMT R16, RZ, 0x7610, R16 ;  /* 0x00007610ff107816 */ /* 0x000fe40000000010 */
[----:B----4-:R-:W-:-:S04]  /*2f130*/  @!P0 LOP3.LUT R15, R15, R14, RZ, 0x3c, !PT ;  /* 0x0000000e0f0f8212 */ /* 0x010fc800078e3cff */
[----:B------:R-:W-:-:S04]  /*2f140*/  @!P0 LOP3.LUT R14, R15, R14, RZ, 0x3c, !PT ;  /* 0x0000000e0f0e8212 */ /* 0x000fc800078e3cff */
[----:B------:R-:W-:Y:S02]  /*2f150*/  @!P0 LOP3.LUT R15, R15, R14, RZ, 0x3c, !PT ;  /* 0x0000000e0f0f8212 */ /* 0x000fe400078e3cff */
[----:B---3--:R-:W-:-:S03]  /*2f160*/  PRMT R78, RZ, 0x7610, R78 ;  /* 0x00007610ff4e7816 */ /* 0x008fc6000000004e */
[----:B------:R0:W2:Y:S02]  /*2f170*/  @!P0 LDG.E.U8 R6, desc[UR8][R14.64] ;  /* 0x000000080e068981 */ /* 0x0000a4000c1e1100 */
[----:B0-----:R-:W-:Y:S02]  /*2f180*/  @!P0 IMAD.MOV.U32 R14, RZ, RZ, R17 ;  /* 0x000000ffff0e8224 */ /* 0x001fe400078e0011 */
[----:B------:R-:W-:-:S05]  /*2f190*/  @!P0 IMAD.MOV.U32 R15, RZ, RZ, R11 ;  /* 0x000000ffff0f8224 */ /* 0x000fca00078e000b */
[----:B------:R0:W3:Y:S02]  /*2f1a0*/  @!P0 LDG.E.U8 R78, desc[UR8][R14.64] ;  /* 0x000000080e4e8981 */ /* 0x0000e4000c1e1100 */
[----:B0-----:R-:W-:Y:S02]  /*2f1b0*/  @!P0 IMAD.MOV.U32 R14, RZ, RZ, R80 ;  /* 0x000000ffff0e8224 */ /* 0x001fe400078e0050 */
[----:B------:R-:W-:-:S05]  /*2f1c0*/  @!P0 IMAD.MOV.U32 R15, RZ, RZ, R7 ;  /* 0x000000ffff0f8224 */ /* 0x000fca00078e0007 */
[----:B------:R-:W4:Y:S04]  /*2f1d0*/  @!P0 LDG.E.U8 R16, desc[UR8][R14.64] ;  /* 0x000000080e108981 */ /* 0x000f28000c1e1100 */
[----:B--2---:R0:W-:Y:S04]  /*2f1e0*/  STL [R1+0x384], R6 ;  /* 0x0003840601007387 */ /* 0x0041e80000100800 */
[----:B0-----:R-:W2:Y:S04]  /*2f1f0*/  LDL.LU R6, [R1+0x367c] ;  /* 0x00367c0001067983 */ /* 0x001ea80000300800 */
[----:B------:R-:W2:Y:S04]  /*2f200*/  LDL.LU R11, [R1+0x3678] ;  /* 0x00367800010b7983 */ /* 0x000ea80000300800 */
[----:B------:R-:W2:Y:S04]  /*2f210*/  LDL.LU R17, [R1+0x3674] ;  /* 0x0036740001117983 */ /* 0x000ea80000300800 */
[----:B---3--:R0:W-:Y:S04]  /*2f220*/  STL [R1+0x380], R78 ;  /* 0x0003804e01007387 */ /* 0x0081e80000100800 */
[----:B0-----:R-:W3:Y:S04]  /*2f230*/  LDL.LU R78, [R1+0x3670] ;  /* 0x00367000014e7983 */ /* 0x001ee80000300800 */
[----:B------:R-:W3:Y:S04]  /*2f240*/  LDL.LU R7, [R1+0x366c] ;  /* 0x00366c0001077983 */ /* 0x000ee80000300800 */
[----:B------:R-:W3:Y:S04]  /*2f250*/  LDL.LU R80, [R1+0x3668] ;  /* 0x0036680001507983 */ /* 0x000ee80000300800 */
[----:B----4-:R0:W-:Y:S04]  /*2f260*/  STL [R1+0x37c], R16 ;  /* 0x00037c1001007387 */ /* 0x0101e80000100800 */
[----:B------:R-:W4:Y:S04]  /*2f270*/  LDL R14, [R1+0x294c] ;  /* 0x00294c00010e7983 */ /* 0x000f280000100800 */
[----:B------:R-:W4:Y:S01]  /*2f280*/  LDL R15, [R1+0x2950] ;  /* 0x00295000010f7983 */ /* 0x000f220000100800 */
[----:B0-----:R-:W0:Y:S01]  /*2f290*/  LDC R16, c[0x0][0x3a0] ;  /* 0x0000e800ff107b82 */ /* 0x001e220000000800 */
        /* <DEDUP_REMOVED lines=10> */
[----:B------:R-:W-:Y:S01]  /*2f340*/  PRMT R77, RZ, 0x7610, R77 ;  /* 0x00007610ff4d7816 */ /* 0x000fe2000000004d */
[----:B0-----:R-:W-:-:S05]  /*2f350*/  VIADD R16, R16, 0xffffff06 ;  /* 0xffffff0610107836 */ /* 0x001fca0000000000 */
[----:B------:R-:W-:Y:S02]  /*2f360*/  ISETP.GE.U32.AND P0, PT, R16, 0x7ffffe07, PT ;  /* 0x7ffffe071000780c */ /* 0x000fe40003f06070 */
[----:B------:R-:W-:Y:S02]  /*2f370*/  PRMT R16, RZ, 0x7610, R16 ;  /* 0x00007610ff107816 */ /* 0x000fe40000000010 */
[----:B----4-:R-:W-:-:S04]  /*2f380*/  @!P6 LOP3.LUT R15, R15, R14, RZ, 0x3c, !PT ;  /* 0x0000000e0f0fe212 */ /* 0x010fc800078e3cff */
[----:B------:R-:W-:-:S04]  /*2f390*/  @!P6 LOP3.LUT R14, R15, R14, RZ, 0x3c, !PT ;  /* 0x0000000e0f0ee212 */ /* 0x000fc800078e3cff */
[----:B------:R-:W-:-:S05]  /*2f3a0*/  @!P6 LOP3.LUT R15, R15, R14, RZ, 0x3c, !PT ;  /* 0x0000000e0f0fe212 */ /* 0x000fca00078e3cff */
[----:B------:R0:W3:Y:S02]  /*2f3b0*/  @!P6 LDG.E.U8 R78, desc[UR8][R14.64] ;  /* 0x000000080e4ee981 */ /* 0x0000e4000c1e1100 */
[----:B0-----:R-:W-:Y:S02]  /*2f3c0*/  @!P6 IMAD.MOV.U32 R14, RZ, RZ, R3 ;  /* 0x000000ffff0ee224 */ /* 0x001fe400078e0003 */
[----:B------:R-:W-:-:S05]  /*2f3d0*/  @!P6 IMAD.MOV.U32 R15, RZ, RZ, R12 ;  /* 0x000000ffff0fe224 */ /* 0x000fca00078e000c */
[----:B------:R0:W4:Y:S02]  /*2f3e0*/  @!P6 LDG.E.U8 R77, desc[UR8][R14.64] ;  /* 0x000000080e4de981 */ /* 0x000124000c1e1100 */
[----:B0-----:R-:W-:Y:S02]  /*2f3f0*/  @!P6 IMAD.MOV.U32 R14, RZ, RZ, R13 ;  /* 0x000000ffff0ee224 */ /* 0x001fe400078e000d */
[----:B------:R-:W-:-:S05]  /*2f400*/  @!P6 IMAD.MOV.U32 R15, RZ, RZ, R2 ;  /* 0x000000ffff0fe224 */ /* 0x000fca00078e0002 */
[----:B------:R0:W2:Y:S02]  /*2f410*/  @!P6 LDG.E.U8 R16, desc[UR8][R14.64] ;  /* 0x000000080e10e981 */ /* 0x0000a4000c1e1100 */
[----:B0-----:R-:W-:Y:S02]  /*2f420*/  @!P2 IMAD.MOV.U32 R15, RZ, RZ, R11 ;  /* 0x000000ffff0fa224 */ /* 0x001fe400078e000b */
[----:B---3--:R0:W-:Y:S04]  /*2f430*/  STL [R1+0x374], R78 ;  /* 0x0003744e01007387 */ /* 0x0081e80000100800 */
[----:B0-----:R-:W3:Y:S04]  /*2f440*/  LDL.LU R78, [R1+0x3660] ;  /* 0x00366000014e7983 */ /* 0x001ee80000300800 */
[----:B------:R-:W3:Y:S04]  /*2f450*/  LDL.LU R12, [R1+0x365c] ;  /* 0x00365c00010c7983 */ /* 0x000ee80000300800 */
[----:B------:R-:W3:Y:S04]  /*2f460*/  LDL.LU R3, [R1+0x3658] ;  /* 0x0036580001037983 */ /* 0x000ee80000300800 */
[----:B----4-:R0:W-:Y:S04]  /*2f470*/  STL [R1+0x370], R77 ;  /* 0x0003704d01007387 */ /* 0x0101e80000100800 */
[----:B------:R-:W4:Y:S04]  /*2f480*/  LDL.LU R2, [R1+0x3654] ;  /* 0x0036540001027983 */ /* 0x000f280000300800 */
[----:B------:R-:W4:Y:S01]  /*2f490*/  LDL.LU R13, [R1+0x3650] ;  /* 0x00365000010d7983 */ /* 0x000f220000300800 */
[----:B------:R-:W-:-:S02]  /*2f4a0*/  PRMT R92, RZ, 0x7610, R92 ;  /* 0x00007610ff5c7816 */ /* 0x000fc4000000005c */
[----:B------:R-:W-:Y:S01]  /*2f4b0*/  PRMT R18, RZ, 0x7610, R18 ;  /* 0x00007610ff127816 */ /* 0x000fe20000000012 */
[----:B0-----:R-:W0:Y:S01]  /*2f4c0*/  LDC R77, c[0x0][0x3a0] ;  /* 0x0000e800ff4d7b82 */ /* 0x001e220000000800 */
[----:B--2---:R1:W-:Y:S04]  /*2f4d0*/  STL [R1+0x36c], R16 ;  /* 0x00036c1001007387 */ /* 0x0043e80000100800 */
[----:B------:R-:W2:Y:S01]  /*2f4e0*/  LDL.LU R11, [R1+0x364c] ;  /* 0x00364c00010b7983 */ /* 0x000ea20000300800 */
[----:B---3--:R-:W-:Y:S01]  /*2f4f0*/  @!P2 IMAD.MOV.U32 R14, RZ, RZ, R78 ;  /* 0x000000ffff0ea224 */ /* 0x008fe200078e004e */
[----:B-1----:R-:W-:Y:S01]  /*2f500*/  IADD3 R16, P6, PT, R12, R4, RZ ;  /* 0x000000040c107210 */ /* 0x002fe20007fde0ff */
[----:B------:R-:W1:Y:S03]  /*2f510*/  LDC R78, c[0x0][0x3a8] ;  /* 0x0000ea00ff4e7b82 */ /* 0x000e660000000800 */
[----:B------:R3:W2:Y:S01]  /*2f520*/  @!P2 LDG.E.U8 R92, desc[UR8][R14.64] ;  /* 0x000000080e5ca981 */ /* 0x0006a2000c1e1100 */
[----:B----4-:R-:W-:Y:S01]  /*2f530*/  PRMT R13, RZ, 0x7610, R13 ;  /* 0x00007610ff0d7816 */ /* 0x010fe2000000000d */
[----:B---3--:R-:W-:-:S02]  /*2f540*/  @!P2 IMAD.MOV.U32 R14, RZ, RZ, R80 ;  /* 0x000000ffff0ea224 */ /* 0x008fc400078e0050 */
[----:B------:R-:W-:Y:S02]  /*2f550*/  @!P2 IMAD.MOV.U32 R15, RZ, RZ, R81 ;  /* 0x000000ffff0fa224 */ /* 0x000fe400078e0051 */
[----:B------:R-:W-:-:S03]  /*2f560*/  IMAD.X R80, R17, 0x1, R8, P6 ;  /* 0x0000000111507824 */ /* 0x000fc600030e0608 */
[----:B------:R3:W4:Y:S01]  /*2f570*/  @!P2 LDG.E.U8 R18, desc[UR8][R14.64] ;  /* 0x000000080e12a981 */ /* 0x000722000c1e1100 */
[----:B------:R-:W-:Y:S01]  /*2f580*/  IADD3 R12, P6, PT, R12, R5, RZ ;  /* 0x000000050c0c7210 */ /* 0x000fe20007fde0ff */
[----:B---3--:R-:W-:Y:S02]  /*2f590*/  @!P2 IMAD.MOV.U32 R14, RZ, RZ, R16 ;  /* 0x000000ffff0ea224 */ /* 0x008fe400078e0010 */
[----:B------:R-:W-:Y:S02]  /*2f5a0*/  @!P2 IMAD.MOV.U32 R15, RZ, RZ, R80 ;  /* 0x000000ffff0fa224 */ /* 0x000fe400078e0050 */
[----:B------:R-:W-:-:S03]  /*2f5b0*/  IMAD.X R17, R17, 0x1, R9, P6 ;  /* 0x0000000111117824 */ /* 0x000fc600030e0609 */
[----:B------:R3:W4:Y:S01]  /*2f5c0*/  @!P2 LDG.E.U8 R13, desc[UR8][R14.64] ;  /* 0x000000080e0da981 */ /* 0x000722000c1e1100 */
[----:B--2---:R-:W-:Y:S01]  /*2f5d0*/  PRMT R11, RZ, 0x7610, R11 ;  /* 0x00007610ff0b7816 */ /* 0x004fe2000000000b */
[----:B---3--:R-:W-:Y:S02]  /*2f5e0*/  @!P2 IMAD.MOV.U32 R14, RZ, RZ, R12 ;  /* 0x000000ffff0ea224 */ /* 0x008fe400078e000c */
[----:B------:R-:W-:-:S05]  /*2f5f0*/  @!P2 IMAD.MOV.U32 R15, RZ, RZ, R17 ;  /* 0x000000ffff0fa224 */ /* 0x000fca00078e0011 */
[----:B------:R0:W2:Y:S04]  /*2f600*/  @!P2 LDG.E.U8 R11, desc[UR8][R14.64] ;  /* 0x000000080e0ba981 */ /* 0x0000a8000c1e1100 */
[----:B------:R-:W-:Y:S01]  /*2f610*/  STL [R1+0x2980], R16 ;  /* 0x0029801001007387 */ /* 0x000fe20000100800 */
[----:B0-----:R-:W-:-:S03]  /*2f620*/  VIADD R14, R77, 0xffffff08 ;  /* 0xffffff084d0e7836 */ /* 0x001fc60000000000 */
[----:B----4-:R1:W-:Y:S04]  /*2f630*/  STL [R1+0x364], R18 ;  /* 0x0003641201007387 */ /* 0x0103e80000100800 */
[----:B------:R-:W-:Y:S04]  /*2f640*/  STL [R1+0x297c], R80 ;  /* 0x00297c5001007387 */ /* 0x000fe80000100800 */
[----:B------:R-:W-:Y:S04]  /*2f650*/  STL [R1+0x2988], R12 ;  /* 0x0029880c01007387 */ /* 0x000fe80000100800 */
[----:B------:R0:W-:Y:S01]  /*2f660*/  STL [R1+0x2984], R17 ;  /* 0x0029841101007387 */ /* 0x0001e20000100800 */
[----:B-1----:R-:W-:-:S05]  /*2f670*/  IMAD R18, R78, 0xfd, RZ ;  /* 0x000000fd4e127824 */ /* 0x002fca00078e02ff */
[----:B------:R-:W-:Y:S01]  /*2f680*/  SHF.R.S32.HI R16, RZ, 0x1f, R18 ;  /* 0x0000001fff107819 */ /* 0x000fe20000011412 */
[----:B------:R1:W-:Y:S01]  /*2f690*/  STL [R1+0x358], R13 ;  /* 0x0003580d01007387 */ /* 0x0003e20000100800 */
[C---:B0-----:R-:W-:Y:S02]  /*2f6a0*/  IADD3 R17, P2, PT, R18.reuse, R5, RZ ;  /* 0x0000000512117210 */ /* 0x041fe40007f5e0ff */
[----:B-1----:R-:W-:-:S05]  /*2f6b0*/  IADD3 R13, P6, PT, R18, R2, RZ ;  /* 0x00000002120d7210 */ /* 0x002fca0007fde0ff */
[----:B------:R-:W-:Y:S01]  /*2f6c0*/  IMAD.X R15, R16, 0x1, R6, P6 ;  /* 0x00000001100f7824 */ /* 0x000fe200030e0606 */
[----:B------:R-:W-:Y:S01]  /*2f6d0*/  IADD3 R81, P6, PT, R18, R4, RZ ;  /* 0x0000000412517210 */ /* 0x000fe20007fde0ff */
[----:B------:R-:W-:Y:S04]  /*2f6e0*/  STL [R1+0x2fe0], R13 ;  /* 0x002fe00d01007387 */ /* 0x000fe80000100800 */
[----:B------:R-:W-:Y:S04]  /*2f6f0*/  STL [R1+0x2998], R17 ;  /* 0x0029981101007387 */ /* 0x000fe80000100800 */
[----:B------:R-:W-:Y:S01]  /*2f700*/  STL [R1+0x2fdc], R15 ;  /* 0x002fdc0f01007387 */ /* 0x000fe20000100800 */
[----:B------:R-:W-:-:S03]  /*2f710*/  IMAD.X R80, R16, 0x1, R9, P2 ;  /* 0x0000000110507824 */ /* 0x000fc600010e0609 */
[----:B------:R-:W-:Y:S04]  /*2f720*/  STL [R1+0x29a0], R81 ;  /* 0x0029a05101007387 */ /* 0x000fe80000100800 */
[----:B--2---:R0:W-:Y:S04]  /*2f730*/  STL [R1+0x354], R11 ;  /* 0x0003540b01007387 */ /* 0x0041e80000100800 */
[----:B------:R1:W-:Y:S04]  /*2f740*/  STL [R1+0x368], R92 ;  /* 0x0003685c01007387 */ /* 0x0003e80000100800 */
[----:B------:R-:W-:Y:S01]  /*2f750*/  STL [R1+0x2994], R80 ;  /* 0x0029945001007387 */ /* 0x000fe20000100800 */
[----:B0-----:R-:W-:Y:S01]  /*2f760*/  IADD3 R11, P2, PT, R18, R3, RZ ;  /* 0x00000003120b7210 */ /* 0x001fe20007f5e0ff */
[----:B-1----:R-:W-:Y:S01]  /*2f770*/  IMAD.X R92, R16, 0x1, R8, P6 ;  /* 0x00000001105c7824 */ /* 0x002fe200030e0608 */
[----:B------:R-:W-:Y:S01]  /*2f780*/  ISETP.GE.U32.AND P6, PT, R14, 0x7ffffe09, PT ;  /* 0x7ffffe090e00780c */ /* 0x000fe20003fc6070 */
[----:B------:R-:W-:-:S02]  /*2f790*/  @!P5 IMAD.MOV.U32 R14, RZ, RZ, R13 ;  /* 0x000000ffff0ed224 */ /* 0x000fc400078e000d */
[----:B------:R-:W-:Y:S04]  /*2f7a0*/  STL [R1+0x2fe8], R11 ;  /* 0x002fe80b01007387 */ /* 0x000fe80000100800 */
[----:B------:R-:W-:Y:S04]  /*2f7b0*/  STL [R1+0x299c], R92 ;  /* 0x00299c5c01007387 */ /* 0x000fe80000100800 */
[----:B------:R-:W2:Y:S01]  /*2f7c0*/  LDL.LU R13, [R1+0x3648] ;  /* 0x00364800010d7983 */ /* 0x000ea20000300800 */
[----:B------:R-:W-:-:S06]  /*2f7d0*/  PRMT R78, RZ, 0x7610, R78 ;  /* 0x00007610ff4e7816 */ /* 0x000fcc000000004e */
[----:B------:R0:W3:Y:S01]  /*2f7e0*/  @!P5 LDG.E.U8 R78, desc[UR8][R14.64] ;  /* 0x000000080e4ed981 */ /* 0x0000e2000c1e1100 */
[----:B------:R-:W-:Y:S01]  /*2f7f0*/  IMAD.X R12, R16, 0x1, R7, P2 ;  /* 0x00000001100c7824 */ /* 0x000fe200010e0607 */
[----:B------:R-:W-:Y:S01]  /*2f800*/  PRMT R77, RZ, 0x7610, R77 ;  /* 0x00007610ff4d7816 */ /* 0x000fe2000000004d */
[----:B0-----:R-:W-:Y:S02]  /*2f810*/  @!P5 IMAD.MOV.U32 R14, RZ, RZ, R11 ;  /* 0x000000ffff0ed224 */ /* 0x001fe400078e000b */
[----:B------:R-:W-:-:S05]  /*2f820*/  @!P5 IMAD.MOV.U32 R15, RZ, RZ, R12 ;  /* 0x000000ffff0fd224 */ /* 0x000fca00078e000c */
[----:B------:R0:W4:Y:S01]  /*2f830*/  @!P5 LDG.E.U8 R77, desc[UR8][R14.64] ;  /* 0x000000080e4dd981 */ /* 0x000122000c1e1100 */
[----:B------:R-:W-:Y:S01]  /*2f840*/  PRMT R16, RZ, 0x7610, R16 ;  /* 0x00007610ff107816 */ /* 0x000fe20000000010 */
[----:B0-----:R-:W-:Y:S02]  /*2f850*/  @!P5 IMAD.MOV.U32 R14, RZ, RZ, R81 ;  /* 0x000000ffff0ed224 */ /* 0x001fe400078e0051 */
[----:B------:R-:W-:-:S05]  /*2f860*/  @!P5 IMAD.MOV.U32 R15, RZ, RZ, R92 ;  /* 0x000000ffff0fd224 */ /* 0x000fca00078e005c */
[----:B------:R0:W4:Y:S02]  /*2f870*/  @!P5 LDG.E.U8 R16, desc[UR8][R14.64] ;  /* 0x000000080e10d981 */ /* 0x000124000c1e1100 */
[----:B0-----:R-:W-:Y:S02]  /*2f880*/  @!P5 IMAD.MOV.U32 R14, RZ, RZ, R17 ;  /* 0x000000ffff0ed224 */ /* 0x001fe400078e0011 */
[----:B------:R-:W-:Y:S01]  /*2f890*/  @!P5 IMAD.MOV.U32 R15, RZ, RZ, R80 ;  /* 0x000000ffff0fd224 */ /* 0x000fe200078e0050 */
[----:B--2---:R-:W-:-:S06]  /*2f8a0*/  PRMT R13, RZ, 0x7610, R13 ;  /* 0x00007610ff0d7816 */ /* 0x004fcc000000000d */
[----:B------:R0:W2:Y:S04]  /*2f8b0*/  @!P5 LDG.E.U8 R13, desc[UR8][R14.64] ;  /* 0x000000080e0dd981 */ /* 0x0000a8000c1e1100 */
[----:B---3--:R1:W-:Y:S04]  /*2f8c0*/  STL [R1+0x2e4], R78 ;  /* 0x0002e44e01007387 */ /* 0x0083e80000100800 */
[----:B------:R3:W-:Y:S01]  /*2f8d0*/  STL [R1+0x2fe4], R12 ;  /* 0x002fe40c01007387 */ /* 0x0007e20000100800 */
[----:B-1----:R-:W1:Y:S03]  /*2f8e0*/  LDC R78, c[0x0][0x3a8] ;  /* 0x0000ea00ff4e7b82 */ /* 0x002e660000000800 */
[----:B---3--:R-:W3:Y:S04]  /*2f8f0*/  LDL.LU R12, [R1+0x3644] ;  /* 0x00364400010c7983 */ /* 0x008ee80000300800 */
[----:B------:R-:W3:Y:S04]  /*2f900*/  LDL.LU R11, [R1+0x3640] ;  /* 0x00364000010b7983 */ /* 0x000ee80000300800 */
[----:B----4-:R4:W-:Y:S02]  /*2f910*/  STL [R1+0x2e0], R77 ;  /* 0x0002e04d01007387 */ /* 0x0109e40000100800 */
[----:B----4-:R-:W4:Y:S01]  /*2f920*/  LDC R77, c[0x0][0x3a0] ;  /* 0x0000e800ff4d7b82 */ /* 0x010f220000000800 */
[----:B-1----:R-:W-:Y:S01]  /*2f930*/  IMAD R18, R78, 0xfb, RZ ;  /* 0x000000fb4e127824 */ /* 0x002fe200078e02ff */
[----:B------:R1:W-:Y:S04]  /*2f940*/  STL [R1+0x2dc], R16 ;  /* 0x0002dc1001007387 */ /* 0x0003e80000100800 */
[----:B------:R-:W-:-:S02]  /*2f950*/  IADD3 R92, P2, PT, R18, R2, RZ ;  /* 0x00000002125c7210 */ /* 0x000fc40007f5e0ff */
[----:B-1----:R-:W-:-:S05]  /*2f960*/  SHF.R.S32.HI R16, RZ, 0x1f, R18 ;  /* 0x0000001fff107819 */ /* 0x002fca0000011412 */
[----:B0-----:R-:W-:Y:S01]  /*2f970*/  IMAD.X R15, R16, 0x1, R6, P2 ;  /* 0x00000001100f7824 */ /* 0x001fe200010e0606 */
[----:B------:R-:W-:Y:S01]  /*2f980*/  IADD3 R80, P2, PT, R18, R4, RZ ;  /* 0x0000000412507210 */ /* 0x000fe20007f5e0ff */
[----:B----4-:R-:W-:Y:S01]  /*2f990*/  VIADD R14, R77, 0xffffff0a ;  /* 0xffffff0a4d0e7836 */ /* 0x010fe20000000000 */
[----:B------:R-:W-:-:S03]  /*2f9a0*/  PRMT R78, RZ, 0x7610, R78 ;  /* 0x00007610ff4e7816 */ /* 0x000fc6000000004e */
[----:B------:R-:W-:Y:S01]  /*2f9b0*/  IMAD.X R81, R16, 0x1, R8, P2 ;  /* 0x0000000110517824 */ /* 0x000fe200010e0608 */
[----:B------:R-:W-:Y:S01]  /*2f9c0*/  ISETP.GE.U32.AND P2, PT, R14, 0x7ffffe0b, PT ;  /* 0x7ffffe0b0e00780c */ /* 0x000fe20003f46070 */
[----:B------:R-:W-:Y:S01]  /*2f9d0*/  @!P4 IMAD.MOV.U32 R14, RZ, RZ, R92 ;  /* 0x000000ffff0ec224 */ /* 0x000fe200078e005c */
[----:B------:R-:W-:Y:S04]  /*2f9e0*/  STL [R1+0x2fd0], R92 ;  /* 0x002fd05c01007387 */ /* 0x000fe80000100800 */
[----:B------:R0:W4:Y:S01]  /*2f9f0*/  @!P4 LDG.E.U8 R78, desc[UR8][R14.64] ;  /* 0x000000080e4ec981 */ /* 0x000122000c1e1100 */
[----:B------:R-:W-:-:S03]  /*2fa00*/  PRMT R93, RZ, 0x7610, R93 ;  /* 0x00007610ff5d7816 */ /* 0x000fc6000000005d */
[----:B--2---:R1:W-:Y:S02]  /*2fa10*/  STL [R1+0x2d8], R13 ;  /* 0x0002d80d01007387 */ /* 0x0043e40000100800 */
[----:B-1----:R-:W-:-:S05]  /*2fa20*/  IADD3 R13, P5, PT, R18, R5, RZ ;  /* 0x00000005120d7210 */ /* 0x002fca0007fbe0ff */
[----:B------:R-:W-:Y:S01]  /*2fa30*/  IMAD.X R17, R16, 0x1, R9, P5 ;  /* 0x0000000110117824 */ /* 0x000fe200028e0609 */
[----:B------:R-:W-:Y:S01]  /*2fa40*/  IADD3 R77, P5, PT, R18, R3, RZ ;  /* 0x00000003124d7210 */ /* 0x000fe20007fbe0ff */
[----:B------:R-:W-:Y:S04]  /*2fa50*/  STL [R1+0x29b0], R13 ;  /* 0x0029b00d01007387 */ /* 0x000fe80000100800 */
[----:B------:R1:W-:Y:S01]  /*2fa60*/  STL [R1+0x2fcc], R15 ;  /* 0x002fcc0f01007387 */ /* 0x0003e20000100800 */
[----:B------:R-:W-:Y:S02]  /*2fa70*/  IMAD.X R16, R16, 0x1, R7, P5 ;  /* 0x0000000110107824 */ /* 0x000fe400028e0607 */
[----:B0-----:R-:W-:Y:S01]  /*2fa80*/  @!P4 IMAD.MOV.U32 R14, RZ, RZ, R77 ;  /* 0x000000ffff0ec224 */ /* 0x001fe200078e004d */
[----:B---3--:R-:W-:Y:S01]  /*2fa90*/  PRMT R11, RZ, 0x7610, R11 ;  /* 0x00007610ff0b7816 */ /* 0x008fe2000000000b */
[----:B-1----:R-:W-:-:S05]  /*2faa0*/  @!P4 IMAD.MOV.U32 R15, RZ, RZ, R16 ;  /* 0x000000ffff0fc224 */ /* 0x002fca00078e0010 */
[----:B------:R0:W2:Y:S01]  /*2fab0*/  @!P4 LDG.E.U8 R93, desc[UR8][R14.64] ;  /* 0x000000080e5dc981 */ /* 0x0000a2000c1e1100 */
[----:B------:R-:W-:Y:S01]  /*2fac0*/  PRMT R12, RZ, 0x7610, R12 ;  /* 0x00007610ff0c7816 */ /* 0x000fe2000000000c */
[----:B0-----:R-:W-:Y:S02]  /*2fad0*/  @!P4 IMAD.MOV.U32 R14, RZ, RZ, R80 ;  /* 0x000000ffff0ec224 */ /* 0x001fe400078e0050 */
[----:B------:R-:W-:-:S05]  /*2fae0*/  @!P4 IMAD.MOV.U32 R15, RZ, RZ, R81 ;  /* 0x000000ffff0fc224 */ /* 0x000fca00078e0051 */
[----:B------:R0:W3:Y:S02]  /*2faf0*/  @!P4 LDG.E.U8 R11, desc[UR8][R14.64] ;  /* 0x000000080e0bc981 */ /* 0x0000e4000c1e1100 */
[----:B0-----:R-:W-:Y:S02]  /*2fb00*/  @!P4 IMAD.MOV.U32 R14, RZ, RZ, R13 ;  /* 0x000000ffff0ec224 */ /* 0x001fe400078e000d */
[----:B------:R-:W-:-:S05]  /*2fb10*/  @!P4 IMAD.MOV.U32 R15, RZ, RZ, R17 ;  /* 0x000000ffff0fc224 */ /* 0x000fca00078e0011 */
[----:B------:R0:W2:Y:S04]  /*2fb20*/  @!P4 LDG.E.U8 R12, desc[UR8][R14.64] ;  /* 0x000000080e0cc981 */ /* 0x0000a8000c1e1100 */
[----:B------:R-:W-:Y:S04]  /*2fb30*/  STL [R1+0x29b8], R80 ;  /* 0x0029b85001007387 */ /* 0x000fe80000100800 */
[----:B------:R-:W-:Y:S04]  /*2fb40*/  STL [R1+0x29ac], R17 ;  /* 0x0029ac1101007387 */ /* 0x000fe80000100800 */
[----:B------:R1:W-:Y:S04]  /*2fb50*/  STL [R1+0x2fd8], R77 ;  /* 0x002fd84d01007387 */ /* 0x0003e80000100800 */
[----:B------:R-:W-:Y:S04]  /*2fb60*/  STL [R1+0x29b4], R81 ;  /* 0x0029b45101007387 */ /* 0x000fe80000100800 */
[----:B------:R-:W2:Y:S04]  /*2fb70*/  LDL.LU R92, [R1+0x363c] ;  /* 0x00363c00015c7983 */ /* 0x000ea80000300800 */
[----:B----4-:R4:W-:Y:S01]  /*2fb80*/  STL [R1+0x21c], R78 ;  /* 0x00021c4e01007387 */ /* 0x0109e20000100800 */
[----:B-1----:R-:W0:Y:S08]  /*2fb90*/  LDC R77, c[0x0][0x3a0] ;  /* 0x0000e800ff4d7b82 */ /* 0x002e300000000800 */
[----:B----4-:R-:W1:Y:S01]  /*2fba0*/  LDC R78, c[0x0][0x3a8] ;  /* 0x0000ea00ff4e7b82 */ /* 0x010e620000000800 */
[----:B------:R4:W-:Y:S01]  /*2fbb0*/  STL [R1+0x2fd4], R16 ;  /* 0x002fd41001007387 */ /* 0x0009e20000100800 */
[----:B-1----:R-:W-:-:S05]  /*2fbc0*/  IMAD R18, R78, 0xf9, RZ ;  /* 0x000000f94e127824 */ /* 0x002fca00078e02ff */
[----:B----4-:R-:W-:Y:S01]  /*2fbd0*/  SHF.R.S32.HI R16, RZ, 0x1f, R18 ;  /* 0x0000001fff107819 */ /* 0x010fe20000011412 */
[----:B0-----:R-:W-:Y:S01]  /*2fbe0*/  VIADD R14, R77, 0xffffff36 ;  /* 0xffffff364d0e7836 */ /* 0x001fe20000000000 */
[----:B------:R-:W-:Y:S01]  /*2fbf0*/  PRMT R78, RZ, 0x7610, R78 ;  /* 0x00007610ff4e7816 */ /* 0x000fe2000000004e */
[----:B---3--:R0:W-:Y:S02]  /*2fc00*/  STL [R1+0x214], R11 ;  /* 0x0002140b01007387 */ /* 0x0081e40000100800 */
[----:B0-----:R-:W-:-:S05]  /*2fc10*/  IADD3 R11, P5, PT, R18, R2, RZ ;  /* 0x00000002120b7210 */ /* 0x001fca0007fbe0ff */
[----:B------:R-:W-:Y:S04]  /*2fc20*/  STL [R1+0x2fc0], R11 ;  /* 0x002fc00b01007387 */ /* 0x000fe80000100800 */
[----:B--2---:R0:W-:Y:S01]  /*2fc30*/  STL [R1+0x210], R12 ;  /* 0x0002100c01007387 */ /* 0x0041e20000100800 */
[----:B------:R-:W-:Y:S01]  /*2fc40*/  IMAD.X R15, R16, 0x1, R6, P5 ;  /* 0x00000001100f7824 */ /* 0x000fe200028e0606 */
[C---:B------:R-:W-:Y:S02]  /*2fc50*/  IADD3 R80, P5, PT, R18.reuse, R4, RZ ;  /* 0x0000000412507210 */ /* 0x040fe40007fbe0ff */
[----:B0-----:R-:W-:-:S05]  /*2fc60*/  IADD3 R12, P4, PT, R18, R5, RZ ;  /* 0x00000005120c7210 */ /* 0x001fca0007f9e0ff */
[----:B------:R-:W-:Y:S04]  /*2fc70*/  STL [R1+0x29c8], R12 ;  /* 0x0029c80c01007387 */ /* 0x000fe80000100800 */
[----:B------:R-:W-:Y:S01]  /*2fc80*/  STL [R1+0x2fbc], R15 ;  /* 0x002fbc0f01007387 */ /* 0x000fe20000100800 */
[----:B------:R-:W-:-:S03]  /*2fc90*/  IMAD.X R17, R16, 0x1, R9, P4 ;  /* 0x0000000110117824 */ /* 0x000fc600020e0609 */
[----:B------:R-:W-:Y:S01]  /*2fca0*/  STL [R1+0x29d0], R80 ;  /* 0x0029d05001007387 */ /* 0x000fe20000100800 */
[----:B------:R-:W-:-:S03]  /*2fcb0*/  IADD3 R13, P4, PT, R18, R3, RZ ;  /* 0x00000003120d7210 */ /* 0x000fc60007f9e0ff */
[----:B------:R0:W-:Y:S04]  /*2fcc0*/  STL [R1+0x218], R93 ;  /* 0x0002185d01007387 */ /* 0x0001e80000100800 */
[----:B------:R-:W-:Y:S04]  /*2fcd0*/  STL [R1+0x29c4], R17 ;  /* 0x0029c41101007387 */ /* 0x000fe80000100800 */
[----:B------:R-:W-:Y:S01]  /*2fce0*/  STL [R1+0x2fc8], R13 ;  /* 0x002fc80d01007387 */ /* 0x000fe20000100800 */
[----:B0-----:R-:W-:Y:S01]  /*2fcf0*/  IMAD.X R93, R16, 0x1, R8, P5 ;  /* 0x00000001105d7824 */ /* 0x001fe200028e0608 */
[----:B------:R-:W-:Y:S01]  /*2fd00*/  ISETP.GE.U32.AND P5, PT, R14, 0x7ffffe37, PT ;  /* 0x7ffffe370e00780c */ /* 0x000fe20003fa6070 */
[----:B------:R-:W-:-:S03]  /*2fd10*/  @!P0 IMAD.MOV.U32 R14, RZ, RZ, R11 ;  /* 0x000000ffff0e8224 */ /* 0x000fc600078e000b */
[----:B------:R-:W-:Y:S04]  /*2fd20*/  STL [R1+0x29cc], R93 ;  /* 0x0029cc5d01007387 */ /* 0x000fe80000100800 */
[----:B------:R-:W2:Y:S04]  /*2fd30*/  LDL.LU R11, [R1+0x3638] ;  /* 0x00363800010b7983 */ /* 0x000ea80000300800 */
[----:B------:R0:W3:Y:S01]  /*2fd40*/  @!P0 LDG.E.U8 R78, desc[UR8][R14.64] ;  /* 0x000000080e4e8981 */ /* 0x0000e2000c1e1100 */
[----:B------:R-:W-:Y:S01]  /*2fd50*/  IMAD.X R81, R16, 0x1, R7, P4 ;  /* 0x0000000110517824 */ /* 0x000fe200020e0607 */
[----:B------:R-:W-:Y:S01]  /*2fd60*/  PRMT R77, RZ, 0x7610, R77 ;  /* 0x00007610ff4d7816 */ /* 0x000fe2000000004d */
[----:B0-----:R-:W-:-:S02]  /*2fd70*/  @!P0 IMAD.MOV.U32 R14, RZ, RZ, R13 ;  /* 0x000000ffff0e8224 */ /* 0x001fc400078e000d */
        /* <DEDUP_REMOVED lines=16> */
[----:B----4-:R-:W4:Y:S02]  /*2fe80*/  LDC R77, c[0x0][0x3a0] ;  /* 0x0000e800ff4d7b82 */ /* 0x010f240000000800 */
[----:B------:R0:W-:Y:S01]  /*2fe90*/  STL [R1+0xdc], R16 ;  /* 0x0000dc1001007387 */ /* 0x0001e20000100800 */
[----:B-1----:R-:W-:-:S05]  /*2fea0*/  IMAD R18, R78, 0xf7, RZ ;  /* 0x000000f74e127824 */ /* 0x002fca00078e02ff */
[----:B------:R-:W-:Y:S02]  /*2feb0*/  IADD3 R93, P4, PT, R18, R2, RZ ;  /* 0x00000002125d7210 */ /* 0x000fe40007f9e0ff */
[----:B0-----:R-:W-:-:S03]  /*2fec0*/  SHF.R.S32.HI R16, RZ, 0x1f, R18 ;  /* 0x0000001fff107819 */ /* 0x001fc60000011412 */
[----:B------:R-:W-:Y:S02]  /*2fed0*/  STL [R1+0x2f90], R93 ;  /* 0x002f905d01007387 */ /* 0x000fe40000100800 */
[----:B------:R-:W-:Y:S02]  /*2fee0*/  IMAD.X R15, R16, 0x1, R6, P4 ;  /* 0x00000001100f7824 */ /* 0x000fe400020e0606 */
[----:B----4-:R-:W-:Y:S01]  /*2fef0*/  VIADD R14, R77, 0xffffff0c ;  /* 0xffffff0c4d0e7836 */ /* 0x010fe20000000000 */
[----:B------:R-:W-:Y:S02]  /*2ff00*/  PRMT R78, RZ, 0x7610, R78 ;  /* 0x00007610ff4e7816 */ /* 0x000fe4000000004e */
[----:B------:R-:W-:-:S05]  /*2ff10*/  IADD3 R17, P0, PT, R18, R5, RZ ;  /* 0x0000000512117210 */ /* 0x000fca0007f1e0ff */
[----:B------:R-:W-:Y:S01]  /*2ff20*/  IMAD.X R77, R16, 0x1, R9, P0 ;  /* 0x00000001104d7824 */ /* 0x000fe200000e0609 */
[C---:B------:R-:W-:Y:S02]  /*2ff30*/  IADD3 R80, P0, PT, R18.reuse, R3, RZ ;  /* 0x0000000312507210 */ /* 0x040fe40007f1e0ff */
[----:B------:R-:W-:Y:S01]  /*2ff40*/  PRMT R19, RZ, 0x7610, R19 ;  /* 0x00007610ff137816 */ /* 0x000fe20000000013 */
[----:B--2---:R0:W-:Y:S02]  /*2ff50*/  STL [R1+0xd8], R11 ;  /* 0x0000d80b01007387 */ /* 0x0041e40000100800 */
[----:B0-----:R-:W-:-:S05]  /*2ff60*/  IADD3 R11, P4, PT, R18, R4, RZ ;  /* 0x00000004120b7210 */ /* 0x001fca0007f9e0ff */
[----:B------:R-:W-:Y:S01]  /*2ff70*/  IMAD.X R12, R16, 0x1, R8, P4 ;  /* 0x00000001100c7824 */ /* 0x000fe200020e0608 */
[----:B------:R-:W-:Y:S01]  /*2ff80*/  ISETP.GE.U32.AND P4, PT, R14, 0x7ffffe0d, PT ;  /* 0x7ffffe0d0e00780c */ /* 0x000fe20003f86070 */
[----:B------:R-:W-:-:S05]  /*2ff90*/  @!P6 IMAD.MOV.U32 R14, RZ, RZ, R93 ;  /* 0x000000ffff0ee224 */ /* 0x000fca00078e005d */
[----:B------:R0:W2:Y:S01]  /*2ffa0*/  @!P6 LDG.E.U8 R78, desc[UR8][R14.64] ;  /* 0x000000080e4ee981 */ /* 0x0000a2000c1e1100 */
[----:B------:R-:W-:-:S03]  /*2ffb0*/  IMAD.X R16, R16, 0x1, R7, P0 ;  /* 0x0000000110107824 */ /* 0x000fc600000e0607 */
[----:B------:R-:W-:Y:S04]  /*2ffc0*/  STL [R1+0x29e8], R17 ;  /* 0x0029e81101007387 */ /* 0x000fe80000100800 */
[----:B------:R1:W-:Y:S01]  /*2ffd0*/  STL [R1+0x2f8c], R15 ;  /* 0x002f8c0f01007387 */ /* 0x0003e20000100800 */
[----:B---3--:R-:W-:Y:S02]  /*2ffe0*/  PRMT R81, RZ, 0x7610, R81 ;  /* 0x00007610ff517816 */ /* 0x008fe40000000051 */
[----:B------:R-:W-:Y:S01]  /*2fff0*/  PRMT R13, RZ, 0x7610, R13 ;  /* 0x00007610ff0d7816 */ /* 0x000fe2000000000d */
[----:B0-----:R-:W-:Y:S02]  /*30000*/  @!P6 IMAD.MOV.U32 R14, RZ, RZ, R80 ;  /* 0x000000ffff0ee224 */ /* 0x001fe400078e0050 */
[----:B-1----:R-:W-:-:S05]  /*30010*/  @!P6 IMAD.MOV.U32 R15, RZ, RZ, R16 ;  /* 0x000000ffff0fe224 */ /* 0x002fca00078e0010 */
[----:B------:R0:W3:Y:S02]  /*30020*/  @!P6 LDG.E.U8 R81, desc[UR8][R14.64] ;  /* 0x000000080e51e981 */ /* 0x0000e4000c1e1100 */
[----:B0-----:R-:W-:Y:S02]  /*30030*/  @!P6 IMAD.MOV.U32 R14, RZ, RZ, R11 ;  /* 0x000000ffff0ee224 */ /* 0x001fe400078e000b */
[----:B------:R-:W-:-:S05]  /*30040*/  @!P6 IMAD.MOV.U32 R15, RZ, RZ, R12 ;  /* 0x000000ffff0fe224 */ /* 0x000fca00078e000c */
[----:B------:R0:W4:Y:S02]  /*30050*/  @!P6 LDG.E.U8 R13, desc[UR8][R14.64] ;  /* 0x000000080e0de981 */ /* 0x000124000c1e1100 */
[----:B0-----:R-:W-:Y:S02]  /*30060*/  @!P6 IMAD.MOV.U32 R14, RZ, RZ, R17 ;  /* 0x000000ffff0ee224 */ /* 0x001fe400078e0011 */
[----:B------:R-:W-:-:S05]  /*30070*/  @!P6 IMAD.MOV.U32 R15, RZ, RZ, R77 ;  /* 0x000000ffff0fe224 */ /* 0x000fca00078e004d */
[----:B------:R0:W4:Y:S04]  /*30080*/  @!P6 LDG.E.U8 R19, desc[UR8][R14.64] ;  /* 0x000000080e13e981 */ /* 0x000128000c1e1100 */
[----:B------:R-:W-:Y:S04]  /*30090*/  STL [R1+0x29f0], R11 ;  /* 0x0029f00b01007387 */ /* 0x000fe80000100800 */
[----:B------:R1:W-:Y:S04]  /*300a0*/  STL [R1+0x29e4], R77 ;  /* 0x0029e44d01007387 */ /* 0x0003e80000100800 */
[----:B------:R-:W-:Y:S04]  /*300b0*/  STL [R1+0x2f98], R80 ;  /* 0x002f985001007387 */ /* 0x000fe80000100800 */
[----:B------:R-:W-:Y:S04]  /*300c0*/  STL [R1+0x29ec], R12 ;  /* 0x0029ec0c01007387 */ /* 0x000fe80000100800 */
[----:B------:R-:W4:Y:S01]  /*300d0*/  LDL.LU R93, [R1+0x362c] ;  /* 0x00362c00015d7983 */ /* 0x000f220000300800 */
[----:B-1----:R-:W0:Y:S02]  /*300e0*/  LDC R77, c[0x0][0x3a0] ;  /* 0x0000e800ff4d7b82 */ /* 0x002e240000000800 */
[----:B0-----:R-:W-:Y:S01]  /*300f0*/  VIADD R14, R77, 0xffffff0e ;  /* 0xffffff0e4d0e7836 */ /* 0x001fe20000000000 */
[----:B--2---:R0:W-:Y:S05]  /*30100*/  STL [R1+0x9b0], R78 ;  /* 0x0009b04e01007387 */ /* 0x0041ea0000100800 */
[----:B0-----:R-:W0:Y:S01]  /*30110*/  LDC R78, c[0x0][0x3a8] ;  /* 0x0000ea00ff4e7b82 */ /* 0x001e220000000800 */
[----:B------:R-:W-:Y:S04]  /*30120*/  STL [R1+0x2f94], R16 ;  /* 0x002f941001007387 */ /* 0x000fe80000100800 */
[----:B------:R-:W2:Y:S04]  /*30130*/  LDL.LU R80, [R1+0x3628] ;  /* 0x0036280001507983 */ /* 0x000ea80000300800 */
[----:B---3--:R1:W-:Y:S04]  /*30140*/  STL [R1+0x9ac], R81 ;  /* 0x0009ac5101007387 */ /* 0x0083e80000100800 */
[----:B-1----:R-:W3:Y:S04]  /*30150*/  LDL.LU R81, [R1+0x3624] ;  /* 0x0036240001517983 */ /* 0x002ee80000300800 */
[----:B------:R-:W2:Y:S04]  /*30160*/  LDL.LU R12, [R1+0x3620] ;  /* 0x00362000010c7983 */ /* 0x000ea80000300800 */
[----:B------:R-:W2:Y:S01]  /*30170*/  LDL.LU R11, [R1+0x361c] ;  /* 0x00361c00010b7983 */ /* 0x000ea20000300800 */
[----:B0-----:R-:W-:-:S03]  /*30180*/  IMAD R18, R78, 0xf5, RZ ;  /* 0x000000f54e127824 */ /* 0x001fc600078e02ff */
[----:B----4-:R0:W-:Y:S04]  /*30190*/  STL [R1+0x9a4], R13 ;  /* 0x0009a40d01007387 */ /* 0x0101e80000100800 */
[----:B------:R-:W4:Y:S01]  /*301a0*/  LDL.LU R17, [R1+0x3618] ;  /* 0x0036180001117983 */ /* 0x000f220000300800 */
[----:B------:R-:W-:Y:S02]  /*301b0*/  SHF.R.S32.HI R16, RZ, 0x1f, R18 ;  /* 0x0000001fff107819 */ /* 0x000fe40000011412 */
[----:B0-----:R-:W-:-:S05]  /*301c0*/  IADD3 R13, P0, PT, R18, R2, RZ ;  /* 0x00000002120d7210 */ /* 0x001fca0007f1e0ff */
[----:B------:R-:W-:Y:S04]  /*301d0*/  STL [R1+0x2f80], R13 ;  /* 0x002f800d01007387 */ /* 0x000fe80000100800 */
[----:B------:R0:W-:Y:S01]  /*301e0*/  STL [R1+0x99c], R19 ;  /* 0x00099c1301007387 */ /* 0x0001e20000100800 */
[----:B------:R-:W-:Y:S01]  /*301f0*/  IMAD.X R15, R16, 0x1, R6, P0 ;  /* 0x00000001100f7824 */ /* 0x000fe200000e0606 */
[C---:B------:R-:W-:Y:S02]  /*30200*/  IADD3 R78, P0, PT, R18.reuse, R3, RZ ;  /* 0x00000003124e7210 */ /* 0x040fe40007f1e0ff */
[----:B0-----:R-:W-:Y:S02]  /*30210*/  IADD3 R19, P6, PT, R18, R4, RZ ;  /* 0x0000000412137210 */ /* 0x001fe40007fde0ff */
[----:B------:R-:W-:-:S03]  /*30220*/  PRMT R18, RZ, 0x7610, R18 ;  /* 0x00007610ff127816 */ /* 0x000fc60000000012 */
[----:B------:R-:W-:Y:S04]  /*30230*/  STL [R1+0x2a08], R19 ;  /* 0x002a081301007387 */ /* 0x000fe80000100800 */
[----:B------:R-:W-:Y:S04]  /*30240*/  STL [R1+0x2f7c], R15 ;  /* 0x002f7c0f01007387 */ /* 0x000fe80000100800 */
[----:B------:R0:W-:Y:S01]  /*30250*/  STL.S16 [R1+0x284], R18 ;  /* 0x0002841201007387 */ /* 0x0001e20000100600 */
[----:B------:R-:W-:-:S03]  /*30260*/  IMAD.X R77, R16, 0x1, R8, P6 ;  /* 0x00000001104d7824 */ /* 0x000fc600030e0608 */
[----:B------:R1:W-:Y:S01]  /*30270*/  STL [R1+0x2f88], R78 ;  /* 0x002f884e01007387 */ /* 0x0003e20000100800 */
[----:B0-----:R-:W-:-:S03]  /*30280*/  IMAD.X R18, R16, 0x1, R7, P0 ;  /* 0x0000000110127824 */ /* 0x001fc600000e0607 */
[----:B------:R-:W2:Y:S01]  /*30290*/  LDL R16, [R1+0x284] ;  /* 0x0002840001107983 */ /* 0x000ea20000100800 */
[----:B------:R-:W-:Y:S01]  /*302a0*/  ISETP.GE.U32.AND P6, PT, R14, 0x7ffffe0f, PT ;  /* 0x7ffffe0f0e00780c */ /* 0x000fe20003fc6070 */
[----:B------:R-:W-:Y:S02]  /*302b0*/  @!P2 IMAD.MOV.U32 R14, RZ, RZ, R13 ;  /* 0x000000ffff0ea224 */ /* 0x000fe400078e000d */
[----:B------:R0:W-:Y:S04]  /*302c0*/  STL [R1+0x2a04], R77 ;  /* 0x002a044d01007387 */ /* 0x0001e80000100800 */
[----:B------:R-:W2:Y:S01]  /*302d0*/  LDL.LU R13, [R1+0x3614] ;  /* 0x00361400010d7983 */ /* 0x000ea20000300800 */
[----:B---3--:R-:W-:Y:S02]  /*302e0*/  PRMT R81, RZ, 0x7610, R81 ;  /* 0x00007610ff517816 */ /* 0x008fe40000000051 */
[----:B----4-:R-:W-:Y:S01]  /*302f0*/  PRMT R17, RZ, 0x7610, R17 ;  /* 0x00007610ff117816 */ /* 0x010fe20000000011 */
[----:B--2---:R2:W3:Y:S02]  /*30300*/  @!P2 LDG.E.U8 R16, desc[UR8][R14.64] ;  /* 0x000000080e10a981 */ /* 0x0044e4000c1e1100 */
[----:B--2---:R-:W-:-:S02]  /*30310*/  @!P2 IMAD.MOV.U32 R14, RZ, RZ, R78 ;  /* 0x000000ffff0ea224 */ /* 0x004fc400078e004e */
[----:B------:R-:W-:Y:S01]  /*30320*/  @!P2 IMAD.MOV.U32 R15, RZ, RZ, R18 ;  /* 0x000000ffff0fa224 */ /* 0x000fe200078e0012 */
[----:B------:R2:W-:Y:S01]  /*30330*/  STL [R1+0x2f84], R18 ;  /* 0x002f841201007387 */ /* 0x0005e20000100800 */
[----:B-1----:R-:W2:Y:S03]  /*30340*/  LDC R78, c[0x0][0x3a8] ;  /* 0x0000ea00ff4e7b82 */ /* 0x002ea60000000800 */
[----:B------:R1:W4:Y:S02]  /*30350*/  @!P2 LDG.E.U8 R81, desc[UR8][R14.64] ;  /* 0x000000080e51a981 */ /* 0x000324000c1e1100 */
[----:B-1----:R-:W-:Y:S02]  /*30360*/  @!P2 IMAD.MOV.U32 R14, RZ, RZ, R19 ;  /* 0x000000ffff0ea224 */ /* 0x002fe400078e0013 */
[----:B------:R-:W-:Y:S01]  /*30370*/  @!P2 IMAD.MOV.U32 R15, RZ, RZ, R77 ;  /* 0x000000ffff0fa224 */ /* 0x000fe200078e004d */
[----:B------:R-:W-:-:S02]  /*30380*/  PRMT R80, RZ, 0x7610, R80 ;  /* 0x00007610ff507816 */ /* 0x000fc40000000050 */
[----:B------:R-:W-:Y:S02]  /*30390*/  PRMT R93, RZ, 0x7610, R93 ;  /* 0x00007610ff5d7816 */ /* 0x000fe4000000005d */
[----:B------:R-:W-:Y:S02]  /*303a0*/  PRMT R13, RZ, 0x7610, R13 ;  /* 0x00007610ff0d7816 */ /* 0x000fe4000000000d */
[----:B------:R-:W-:Y:S01]  /*303b0*/  PRMT R11, RZ, 0x7610, R11 ;  /* 0x00007610ff0b7816 */ /* 0x000fe2000000000b */
[----:B------:R1:W4:Y:S01]  /*303c0*/  @!P2 LDG.E.U8 R17, desc[UR8][R14.64] ;  /* 0x000000080e11a981 */ /* 0x000322000c1e1100 */
[----:B------:R-:W-:Y:S01]  /*303d0*/  PRMT R12, RZ, 0x7610, R12 ;  /* 0x00007610ff0c7816 */ /* 0x000fe2000000000c */
[----:B0-----:R-:W0:Y:S01]  /*303e0*/  LDC R77, c[0x0][0x3a0] ;  /* 0x0000e800ff4d7b82 */ /* 0x001e220000000800 */
[----:B--2---:R-:W-:Y:S01]  /*303f0*/  IMAD R18, R78, 0xf5, RZ ;  /* 0x000000f54e127824 */ /* 0x004fe200078e02ff */
[----:B---3--:R2:W-:Y:S06]  /*30400*/  @!P2 STL [R1+0x284], R16 ;  /* 0x000284100100a387 */ /* 0x0085ec0000100800 */
[----:B--2---:R-:W2:Y:S01]  /*30410*/  LDC R16, c[0x0][0x3a8] ;  /* 0x0000ea00ff107b82 */ /* 0x004ea20000000800 */
[----:B----4-:R3:W-:Y:S02]  /*30420*/  STL [R1+0x280], R81 ;  /* 0x0002805101007387 */ /* 0x0107e40000100800 */
[----:B---3--:R-:W-:Y:S01]  /*30430*/  IADD3 R81, P0, PT, R18, R5, RZ ;  /* 0x0000000512517210 */ /* 0x008fe20007f1e0ff */
[----:B--2---:R-:W-:-:S05]  /*30440*/  IMAD R16, R16, 0xf5, RZ ;  /* 0x000000f510107824 */ /* 0x004fca00078e02ff */
[----:B------:R-:W-:Y:S01]  /*30450*/  SHF.R.S32.HI R16, RZ, 0x1f, R16 ;  /* 0x0000001fff107819 */ /* 0x000fe20000011410 */
[----:B------:R-:W-:-:S04]  /*30460*/  IMAD R18, R78, 0xc9, RZ ;  /* 0x000000c94e127824 */ /* 0x000fc800078e02ff */
[----:B-1----:R-:W-:Y:S01]  /*30470*/  IMAD.X R15, R16, 0x1, R9, P0 ;  /* 0x00000001100f7824 */ /* 0x002fe200000e0609 */
[----:B------:R-:W-:Y:S01]  /*30480*/  STL [R1+0x2a00], R81 ;  /* 0x002a005101007387 */ /* 0x000fe20000100800 */
[----:B------:R-:W-:Y:S01]  /*30490*/  @!P2 IMAD.MOV.U32 R14, RZ, RZ, R81 ;  /* 0x000000ffff0ea224 */ /* 0x000fe200078e0051 */
[----:B------:R-:W-:Y:S02]  /*304a0*/  SHF.R.S32.HI R16, RZ, 0x1f, R18 ;  /* 0x0000001fff107819 */ /* 0x000fe40000011412 */
[----:B------:R-:W-:Y:S04]  /*304b0*/  STL [R1+0x29fc], R15 ;  /* 0x0029fc0f01007387 */ /* 0x000fe80000100800 */
[----:B------:R1:W-:Y:S04]  /*304c0*/  STL [R1+0x27c], R17 ;  /* 0x00027c1101007387 */ /* 0x0003e80000100800 */
[----:B------:R2:W3:Y:S01]  /*304d0*/  @!P2 LDG.E.U8 R80, desc[UR8][R14.64] ;  /* 0x000000080e50a981 */ /* 0x0004e2000c1e1100 */
[----:B-1----:R-:W-:-:S05]  /*304e0*/  IADD3 R17, P0, PT, R18, R2, RZ ;  /* 0x0000000212117210 */ /* 0x002fca0007f1e0ff */
[----:B--2---:R-:W-:Y:S02]  /*304f0*/  IMAD.MOV.U32 R15, RZ, RZ, R17 ;  /* 0x000000ffff0f7224 */ /* 0x004fe400078e0011 */
[----:B------:R-:W-:Y:S01]  /*30500*/  IMAD.X R14, R16, 0x1, R6, P0 ;  /* 0x00000001100e7824 */ /* 0x000fe200000e0606 */
[----:B------:R1:W-:Y:S04]  /*30510*/  STL [R1+0x29e0], R17 ;  /* 0x0029e01101007387 */ /* 0x0003e80000100800 */
[----:B------:R-:W-:Y:S02]  /*30520*/  @!P5 LOP3.LUT R15, R15, R14, RZ, 0x3c, !PT ;  /* 0x0000000e0f0fd212 */ /* 0x000fe400078e3cff */
        /* <DEDUP_REMOVED lines=9> */
[----:B------:R1:W4:Y:S04]  /*305c0*/  @!P5 LDG.E.U8 R13, desc[UR8][R14.64] ;  /* 0x000000080e0dd981 */ /* 0x000328000c1e1100 */
[----:B---3--:R3:W-:Y:S04]  /*305d0*/  STL [R1+0x278], R80 ;  /* 0x0002785001007387 */ /* 0x0087e80000100800 */
[----:B------:R0:W-:Y:S01]  /*305e0*/  STL [R1+0x29f4], R81 ;  /* 0x0029f45101007387 */ /* 0x0001e20000100800 */
[----:B---3--:R-:W-:-:S05]  /*305f0*/  IADD3 R80, P2, PT, R18, R4, RZ ;  /* 0x0000000412507210 */ /* 0x008fca0007f5e0ff */
[----:B------:R-:W-:Y:S01]  /*30600*/  STL [R1+0x2a10], R80 ;  /* 0x002a105001007387 */ /* 0x000fe20000100800 */
[----:B0-----:R-:W-:Y:S02]  /*30610*/  IMAD.X R81, R16, 0x1, R8, P2 ;  /* 0x0000000110517824 */ /* 0x001fe400010e0608 */
[----:B-1----:R-:W-:Y:S02]  /*30620*/  @!P5 IMAD.MOV.U32 R14, RZ, RZ, R80 ;  /* 0x000000ffff0ed224 */ /* 0x002fe400078e0050 */
[----:B------:R-:W-:-:S05]  /*30630*/  @!P5 IMAD.MOV.U32 R15, RZ, RZ, R81 ;  /* 0x000000ffff0fd224 */ /* 0x000fca00078e0051 */
[----:B------:R0:W3:Y:S04]  /*30640*/  @!P5 LDG.E.U8 R11, desc[UR8][R14.64] ;  /* 0x000000080e0bd981 */ /* 0x0000e8000c1e1100 */
[----:B----4-:R1:W-:Y:S02]  /*30650*/  STL [R1+0x140], R13 ;  /* 0x0001400d01007387 */ /* 0x0103e40000100800 */
[----:B-1----:R-:W-:-:S05]  /*30660*/  IADD3 R13, P2, PT, R18, R5, RZ ;  /* 0x00000005120d7210 */ /* 0x002fca0007f5e0ff */
[----:B------:R-:W-:Y:S02]  /*30670*/  IMAD.X R17, R16, 0x1, R9, P2 ;  /* 0x0000000110117824 */ /* 0x000fe400010e0609 */
[----:B0-----:R-:W-:Y:S02]  /*30680*/  @!P5 IMAD.MOV.U32 R14, RZ, RZ, R13 ;  /* 0x000000ffff0ed224 */ /* 0x001fe400078e000d */
[----:B------:R-:W-:-:S05]  /*30690*/  @!P5 IMAD.MOV.U32 R15, RZ, RZ, R17 ;  /* 0x000000ffff0fd224 */ /* 0x000fca00078e0011 */
[----:B------:R0:W4:Y:S01]  /*306a0*/  @!P5 LDG.E.U8 R12, desc[UR8][R14.64] ;  /* 0x000000080e0cd981 */ /* 0x000122000c1e1100 */
[----:B------:R-:W-:-:S03]  /*306b0*/  IMAD R18, R78, 0xf3, RZ ;  /* 0x000000f34e127824 */ /* 0x000fc600078e02ff */
[----:B------:R-:W-:Y:S04]  /*306c0*/  STL [R1+0x2a0c], R81 ;  /* 0x002a0c5101007387 */ /* 0x000fe80000100800 */
[----:B------:R-:W-:Y:S04]  /*306d0*/  STL [R1+0x2a28], R13 ;  /* 0x002a280d01007387 */ /* 0x000fe80000100800 */
[----:B------:R-:W-:Y:S01]  /*306e0*/  STL [R1+0x2a24], R17 ;  /* 0x002a241101007387 */ /* 0x000fe20000100800 */
[----:B------:R-:W-:Y:S01]  /*306f0*/  SHF.R.S32.HI R16, RZ, 0x1f, R18 ;  /* 0x0000001fff107819 */ /* 0x000fe20000011412 */
[----:B0-----:R-:W-:Y:S01]  /*30700*/  VIADD R14, R77, 0xffffff35 ;  /* 0xffffff354d0e7836 */ /* 0x001fe20000000000 */
[----:B------:R-:W-:Y:S01]  /*30710*/  PRMT R78, RZ, 0x7610, R78 ;  /* 0x00007610ff4e7816 */ /* 0x000fe2000000004e */
[----:B---3--:R0:W-:Y:S02]  /*30720*/  STL [R1+0x13c], R11 ;  /* 0x00013c0b01007387 */ /* 0x0081e40000100800 */
[----:B0-----:R-:W-:-:S05]  /*30730*/  IADD3 R11, P2, PT, R18, R2, RZ ;  /* 0x00000002120b7210 */ /* 0x001fca0007f5e0ff */
[----:B------:R-:W-:Y:S01]  /*30740*/  STL [R1+0x2f50], R11 ;  /* 0x002f500b01007387 */ /* 0x000fe20000100800 */
[----:B------:R-:W-:Y:S01]  /*30750*/  IMAD.X R15, R16, 0x1, R6, P2 ;  /* 0x00000001100f7824 */ /* 0x000fe200010e0606 */
[C---:B------:R-:W-:Y:S02]  /*30760*/  IADD3 R80, P2, PT, R18.reuse, R4, RZ ;  /* 0x0000000412507210 */ /* 0x040fe40007f5e0ff */
[----:B----4-:R0:W-:Y:S02]  /*30770*/  STL [R1+0x138], R12 ;  /* 0x0001380c01007387 */ /* 0x0101e40000100800 */
[----:B0-----:R-:W-:-:S05]  /*30780*/  IADD3 R12, P5, PT, R18, R5, RZ ;  /* 0x00000005120c7210 */ /* 0x001fca0007fbe0ff */
[----:B------:R-:W-:Y:S04]  /*30790*/  STL [R1+0x2a18], R12 ;  /* 0x002a180c01007387 */ /* 0x000fe80000100800 */
[----:B------:R-:W-:Y:S01]  /*307a0*/  STL [R1+0x2f4c], R15 ;  /* 0x002f4c0f01007387 */ /* 0x000fe20000100800 */
[----:B------:R-:W-:-:S03]  /*307b0*/  IMAD.X R17, R16, 0x1, R9, P5 ;  /* 0x0000000110117824 */ /* 0x000fc600028e0609 */
[----:B------:R-:W-:Y:S04]  /*307c0*/  STL [R1+0x2a20], R80 ;  /* 0x002a205001007387 */ /* 0x000fe80000100800 */
[----:B--2---:R0:W-:Y:S01]  /*307d0*/  STL [R1+0x144], R93 ;  /* 0x0001445d01007387 */ /* 0x0041e20000100800 */
[----:B------:R-:W-:-:S03]  /*307e0*/  IADD3 R13, P5, PT, R18, R3, RZ ;  /* 0x00000003120d7210 */ /* 0x000fc60007fbe0ff */
        /* <DEDUP_REMOVED lines=8> */
[----:B------:R-:W-:Y:S02]  /*30870*/  IMAD.X R81, R16, 0x1, R7, P5 ;  /* 0x0000000110517824 */ /* 0x000fe400028e0607 */
[----:B------:R-:W-:Y:S01]  /*30880*/  VIADD R19, R77, 0xffffff10 ;  /* 0xffffff104d137836 */ /* 0x000fe20000000000 */
        /* <DEDUP_REMOVED lines=30> */
[----:B------:R-:W-:Y:S02]  /*30a70*/  ISETP.GE.U32.AND P0, PT, R19, 0x7ffffe11, PT ;  /* 0x7ffffe111300780c */ /* 0x000fe40003f06070 */
        /* <DEDUP_REMOVED lines=433> */
[----:B0-----:R-:W0:Y:S01]  /*32590*/  LDC R77, c[0x0][0x3a0] ;  /* 0x0000e800ff4d7b82 */ /* 0x001e220000000800 */
[----:B--2---:R-:W-:Y:S02]  /*325a0*/  IMAD R18, R78, 0xe3, RZ ;  /* 0x000000e34e127824 */ /* 0x004fe400078e02ff */
[----:B---3--:R2:W-:Y:S05]  /*325b0*/  @!P5 STL [R1+0x1dc], R16 ;  /* 0x0001dc100100d387 */ /* 0x0085ea0000100800 */
        /* <DEDUP_REMOVED lines=21> */
[----:B------:R-:W-:Y:S01]  /*32710*/  PRMT R78, RZ, 0x7610, R78 ;  /* 0x00007610ff4e7816 */ /* 0x000fe2000000004e */
        /* <DEDUP_REMOVED lines=10> */
[----:B0-----:R-:W-:Y:S02]  /*327c0*/  IMAD.X R81, R16, 0x1, R8, P5 ;  /* 0x0000000110517824 */ /* 0x001fe400028e0608 */
[----:B-1----:R-:W-:Y:S02]  /*327d0*/  @!P4 IMAD.MOV.U32 R14, RZ, RZ, R80 ;  /* 0x000000ffff0ec224 */ /* 0x002fe400078e0050 */
[----:B------:R-:W-:-:S05]  /*327e0*/  @!P4 IMAD.MOV.U32 R15, RZ, RZ, R81 ;  /* 0x000000ffff0fc224 */ /* 0x000fca00078e0051 */
[----:B------:R0:W3:Y:S04]  /*327f0*/  @!P4 LDG.E.U8 R11, desc[UR8][R14.64] ;  /* 0x000000080e0bc981 */ /* 0x0000e8000c1e1100 */
[----:B--2---:R1:W-:Y:S04]  /*32800*/  STL [R1+0x274], R78 ;  /* 0x0002744e01007387 */ /* 0x0043e80000100800 */
[----:B------:R-:W-:Y:S01]  /*32810*/  STL [R1+0x2b00], R80 ;  /* 0x002b005001007387 */ /* 0x000fe20000100800 */
[----:B-1----:R-:W1:Y:S03]  /*32820*/  LDC R78, c[0x0][0x3a8] ;  /* 0x0000ea00ff4e7b82 */ /* 0x002e660000000800 */
[----:B----4-:R2:W-:Y:S02]  /*32830*/  STL [R1+0x270], R13 ;  /* 0x0002700d01007387 */ /* 0x0105e40000100800 */
[----:B--2---:R-:W-:-:S05]  /*32840*/  IADD3 R13, P5, PT, R18, R5, RZ ;  /* 0x00000005120d7210 */ /* 0x004fca0007fbe0ff */
[----:B------:R-:W-:Y:S02]  /*32850*/  IMAD.X R17, R16, 0x1, R9, P5 ;  /* 0x0000000110117824 */ /* 0x000fe400028e0609 */
[----:B0-----:R-:W-:Y:S02]  /*32860*/  @!P4 IMAD.MOV.U32 R14, RZ, RZ, R13 ;  /* 0x000000ffff0ec224 */ /* 0x001fe400078e000d */
[----:B------:R-:W-:-:S05]  /*32870*/  @!P4 IMAD.MOV.U32 R15, RZ, RZ, R17 ;  /* 0x000000ffff0fc224 */ /* 0x000fca00078e0011 */
[----:B------:R0:W2:Y:S01]  /*32880*/  @!P4 LDG.E.U8 R12, desc[UR8][R14.64] ;  /* 0x000000080e0cc981 */ /* 0x0000a2000c1e1100 */
[----:B-1----:R-:W-:-:S03]  /*32890*/  IMAD R18, R78, 0xe1, RZ ;  /* 0x000000e14e127824 */ /* 0x002fc600078e02ff */
[----:B------:R-:W-:Y:S04]  /*328a0*/  STL [R1+0x2afc], R81 ;  /* 0x002afc5101007387 */ /* 0x000fe80000100800 */
[----:B------:R-:W-:Y:S04]  /*328b0*/  STL [R1+0x2b18], R13 ;  /* 0x002b180d01007387 */ /* 0x000fe80000100800 */
[----:B------:R-:W-:Y:S01]  /*328c0*/  STL [R1+0x2b14], R17 ;  /* 0x002b141101007387 */ /* 0x000fe20000100800 */
[----:B------:R-:W-:Y:S01]  /*328d0*/  SHF.R.S32.HI R16, RZ, 0x1f, R18 ;  /* 0x0000001fff107819 */ /* 0x000fe20000011412 */
[----:B------:R-:W-:-:S02]  /*328e0*/  VIADD R19, R77, 0xffffff22 ;  /* 0xffffff224d137836 */ /* 0x000fc40000000000 */
[----:B0-----:R-:W-:Y:S01]  /*328f0*/  VIADD R14, R77, 0xffffff32 ;  /* 0xffffff324d0e7836 */ /* 0x001fe20000000000 */
[----:B------:R-:W-:Y:S01]  /*32900*/  PRMT R78, RZ, 0x7610, R78 ;  /* 0x00007610ff4e7816 */ /* 0x000fe2000000004e */
[----:B---3--:R0:W-:Y:S02]  /*32910*/  STL [R1+0x26c], R11 ;  /* 0x00026c0b01007387 */ /* 0x0081e40000100800 */
[----:B0-----:R-:W-:-:S05]  /*32920*/  IADD3 R11, P5, PT, R18, R2, RZ ;  /* 0x00000002120b7210 */ /* 0x001fca0007fbe0ff */
[----:B------:R-:W-:Y:S01]  /*32930*/  STL [R1+0x2da0], R11 ;  /* 0x002da00b01007387 */ /* 0x000fe20000100800 */
[----:B------:R-:W-:Y:S01]  /*32940*/  IMAD.X R15, R16, 0x1, R6, P5 ;  /* 0x00000001100f7824 */ /* 0x000fe200028e0606 */
[----:B------:R-:W-:-:S05]  /*32950*/  IADD3 R17, P5, PT, R18, R4, RZ ;  /* 0x0000000412117210 */ /* 0x000fca0007fbe0ff */
[----:B------:R-:W-:Y:S01]  /*32960*/  IMAD.X R80, R16, 0x1, R8, P5 ;  /* 0x0000000110507824 */ /* 0x000fe200028e0608 */
[----:B------:R-:W-:Y:S01]  /*32970*/  ISETP.GE.U32.AND P5, PT, R14, 0x7ffffe33, PT ;  /* 0x7ffffe330e00780c */ /* 0x000fe20003fa6070 */
[----:B------:R-:W-:-:S05]  /*32980*/  @!P0 IMAD.MOV.U32 R14, RZ, RZ, R11 ;  /* 0x000000ffff0e8224 */ /* 0x000fca00078e000b */
[----:B------:R0:W3:Y:S04]  /*32990*/  @!P0 LDG.E.U8 R78, desc[UR8][R14.64] ;  /* 0x000000080e4e8981 */ /* 0x0000e8000c1e1100 */
[----:B--2---:R1:W-:Y:S02]  /*329a0*/  STL [R1+0x268], R12 ;  /* 0x0002680c01007387 */ /* 0x0043e40000100800 */
[----:B-1----:R-:W-:-:S05]  /*329b0*/  IADD3 R12, P4, PT, R18, R5, RZ ;  /* 0x00000005120c7210 */ /* 0x002fca0007f9e0ff */
[----:B------:R-:W-:Y:S01]  /*329c0*/  IMAD.X R13, R16, 0x1, R9, P4 ;  /* 0x00000001100d7824 */ /* 0x000fe200020e0609 */
[----:B------:R-:W-:Y:S01]  /*329d0*/  IADD3 R77, P4, PT, R18, R3, RZ ;  /* 0x00000003124d7210 */ /* 0x000fe20007f9e0ff */
[----:B------:R-:W-:Y:S04]  /*329e0*/  STL [R1+0x2b08], R12 ;  /* 0x002b080c01007387 */ /* 0x000fe80000100800 */
[----:B------:R1:W-:Y:S04]  /*329f0*/  STL [R1+0x2d9c], R15 ;  /* 0x002d9c0f01007387 */ /* 0x0003e80000100800 */
[----:B------:R-:W-:Y:S04]  /*32a00*/  STL [R1+0x2b10], R17 ;  /* 0x002b101101007387 */ /* 0x000fe80000100800 */
[----:B------:R-:W-:Y:S04]  /*32a10*/  STL [R1+0x2b04], R13 ;  /* 0x002b040d01007387 */ /* 0x000fe80000100800 */
[----:B------:R2:W-:Y:S04]  /*32a20*/  STL [R1+0x2da8], R77 ;  /* 0x002da84d01007387 */ /* 0x0005e80000100800 */
[----:B------:R-:W-:Y:S04]  /*32a30*/  STL [R1+0x2b0c], R80 ;  /* 0x002b0c5001007387 */ /* 0x000fe80000100800 */
[----:B------:R-:W4:Y:S01]  /*32a40*/  LDL.LU R11, [R1+0x3598] ;  /* 0x00359800010b7983 */ /* 0x000f220000300800 */
[----:B------:R-:W-:Y:S01]  /*32a50*/  IMAD.X R81, R16, 0x1, R7, P4 ;  /* 0x0000000110517824 */ /* 0x000fe200020e0607 */
[----:B------:R-:W-:Y:S01]  /*32a60*/  PRMT R86, RZ, 0x7610, R86 ;  /* 0x00007610ff567816 */ /* 0x000fe20000000056 */
[----:B0-----:R-:W-:-:S02]  /*32a70*/  @!P0 IMAD.MOV.U32 R14, RZ, RZ, R77 ;  /* 0x000000ffff0e8224 */ /* 0x001fc400078e004d */
[----:B-1----:R-:W-:Y:S01]  /*32a80*/  @!P0 IMAD.MOV.U32 R15, RZ, RZ, R81 ;  /* 0x000000ffff0f8224 */ /* 0x002fe200078e0051 */
[----:B------:R-:W-:Y:S01]  /*32a90*/  PRMT R16, RZ, 0x7610, R16 ;  /* 0x00007610ff107816 */ /* 0x000fe20000000010 */
[----:B--2---:R-:W0:Y:S03]  /*32aa0*/  LDC R77, c[0x0][0x3a0] ;  /* 0x0000e800ff4d7b82 */ /* 0x004e260000000800 */
[----:B------:R1:W2:Y:S02]  /*32ab0*/  @!P0 LDG.E.U8 R86, desc[UR8][R14.64] ;  /* 0x000000080e568981 */ /* 0x0002a4000c1e1100 */
[----:B-1----:R-:W-:Y:S02]  /*32ac0*/  @!P0 IMAD.MOV.U32 R14, RZ, RZ, R17 ;  /* 0x000000ffff0e8224 */ /* 0x002fe400078e0011 */
[----:B------:R-:W-:-:S05]  /*32ad0*/  @!P0 IMAD.MOV.U32 R15, RZ, RZ, R80 ;  /* 0x000000ffff0f8224 */ /* 0x000fca00078e0050 */
[----:B------:R1:W2:Y:S02]  /*32ae0*/  @!P0 LDG.E.U8 R16, desc[UR8][R14.64] ;  /* 0x000000080e108981 */ /* 0x0002a4000c1e1100 */
[----:B-1----:R-:W-:Y:S02]  /*32af0*/  @!P0 IMAD.MOV.U32 R14, RZ, RZ, R12 ;  /* 0x000000ffff0e8224 */ /* 0x002fe400078e000c */
[----:B------:R-:W-:Y:S01]  /*32b00*/  @!P0 IMAD.MOV.U32 R15, RZ, RZ, R13 ;  /* 0x000000ffff0f8224 */ /* 0x000fe200078e000d */
[----:B---3--:R1:W-:Y:S04]  /*32b10*/  STL [R1+0x114], R78 ;  /* 0x0001144e01007387 */ /* 0x0083e80000100800 */
[----:B------:R3:W-:Y:S01]  /*32b20*/  STL [R1+0x2da4], R81 ;  /* 0x002da45101007387 */ /* 0x0007e20000100800 */
[----:B-1----:R-:W1:Y:S03]  /*32b30*/  LDC R78, c[0x0][0x3a8] ;  /* 0x0000ea00ff4e7b82 */ /* 0x002e660000000800 */
[----:B---3--:R-:W3:Y:S01]  /*32b40*/  LDL.LU R81, [R1+0x3594] ;  /* 0x0035940001517983 */ /* 0x008ee20000300800 */
[----:B----4-:R-:W-:-:S06]  /*32b50*/  PRMT R11, RZ, 0x7610, R11 ;  /* 0x00007610ff0b7816 */ /* 0x010fcc000000000b */
[----:B------:R4:W3:Y:S01]  /*32b60*/  @!P0 LDG.E.U8 R11, desc[UR8][R14.64] ;  /* 0x000000080e0b8981 */ /* 0x0008e2000c1e1100 */
[----:B-1----:R-:W-:-:S05]  /*32b70*/  IMAD R18, R78, 0xdf, RZ ;  /* 0x000000df4e127824 */ /* 0x002fca00078e02ff */
[----:B------:R-:W-:Y:S01]  /*32b80*/  IADD3 R80, P4, PT, R18, R2, RZ ;  /* 0x0000000212507210 */ /* 0x000fe20007f9e0ff */
[----:B--2---:R1:W-:Y:S04]  /*32b90*/  STL [R1+0x10c], R16 ;  /* 0x00010c1001007387 */ /* 0x0043e80000100800 */
[----:B------:R-:W-:Y:S04]  /*32ba0*/  STL [R1+0x2d70], R80 ;  /* 0x002d705001007387 */ /* 0x000fe80000100800 */
[----:B------:R2:W-:Y:S01]  /*32bb0*/  STL [R1+0x110], R86 ;  /* 0x0001105601007387 */ /* 0x0005e20000100800 */
[----:B-1----:R-:W-:-:S02]  /*32bc0*/  SHF.R.S32.HI R16, RZ, 0x1f, R18 ;  /* 0x0000001fff107819 */ /* 0x002fc40000011412 */
[----:B--2---:R-:W-:-:S03]  /*32bd0*/  IADD3 R86, P0, PT, R18, R5, RZ ;  /* 0x0000000512567210 */ /* 0x004fc60007f1e0ff */
[----:B----4-:R-:W-:Y:S01]  /*32be0*/  IMAD.X R15, R16, 0x1, R6, P4 ;  /* 0x00000001100f7824 */ /* 0x010fe200020e0606 */
[----:B------:R-:W-:Y:S01]  /*32bf0*/  IADD3 R17, P4, PT, R18, R4, RZ ;  /* 0x0000000412117210 */ /* 0x000fe20007f9e0ff */
[----:B------:R-:W-:Y:S01]  /*32c00*/  STL [R1+0x2b28], R86 ;  /* 0x002b285601007387 */ /* 0x000fe20000100800 */
[----:B0-----:R-:W-:-:S03]  /*32c10*/  VIADD R14, R77, 0xffffff24 ;  /* 0xffffff244d0e7836 */ /* 0x001fc60000000000 */
[----:B------:R-:W-:Y:S01]  /*32c20*/  STL [R1+0x2d6c], R15 ;  /* 0x002d6c0f01007387 */ /* 0x000fe20000100800 */
[----:B------:R-:W-:-:S03]  /*32c30*/  IMAD.X R77, R16, 0x1, R9, P0 ;  /* 0x00000001104d7824 */ /* 0x000fc600000e0609 */
[----:B------:R-:W-:Y:S01]  /*32c40*/  STL [R1+0x2b30], R17 ;  /* 0x002b301101007387 */ /* 0x000fe20000100800 */
[----:B------:R-:W-:Y:S01]  /*32c50*/  IMAD.X R13, R16, 0x1, R8, P4 ;  /* 0x00000001100d7824 */ /* 0x000fe200020e0608 */
[----:B------:R-:W-:Y:S01]  /*32c60*/  ISETP.GE.U32.AND P4, PT, R14, 0x7ffffe25, PT ;  /* 0x7ffffe250e00780c */ /* 0x000fe20003f86070 */
[----:B------:R-:W-:Y:S01]  /*32c70*/  @!P6 IMAD.MOV.U32 R14, RZ, RZ, R80 ;  /* 0x000000ffff0ee224 */ /* 0x000fe200078e0050 */
[----:B------:R-:W-:Y:S02]  /*32c80*/  PRMT R78, RZ, 0x7610, R78 ;  /* 0x00007610ff4e7816 */ /* 0x000fe4000000004e */
[----:B---3--:R-:W-:-:S06]  /*32c90*/  PRMT R81, RZ, 0x7610, R81 ;  /* 0x00007610ff517816 */ /* 0x008fcc0000000051 */
[----:B------:R0:W2:Y:S04]  /*32ca0*/  @!P6 LDG.E.U8 R81, desc[UR8][R14.64] ;  /* 0x000000080e51e981 */ /* 0x0000a8000c1e1100 */
[----:B------:R1:W-:Y:S02]  /*32cb0*/  STL [R1+0x108], R11 ;  /* 0x0001080b01007387 */ /* 0x0003e40000100800 */
[----:B-1----:R-:W-:Y:S02]  /*32cc0*/  IADD3 R11, P0, PT, R18, R3, RZ ;  /* 0x00000003120b7210 */ /* 0x002fe40007f1e0ff */
[----:B------:R-:W-:-:S03]  /*32cd0*/  PRMT R18, RZ, 0x7610, R18 ;  /* 0x00007610ff127816 */ /* 0x000fc60000000012 */
[----:B------:R-:W-:Y:S02]  /*32ce0*/  IMAD.X R12, R16, 0x1, R7, P0 ;  /* 0x00000001100c7824 */ /* 0x000fe400000e0607 */
[----:B0-----:R-:W-:Y:S02]  /*32cf0*/  @!P6 IMAD.MOV.U32 R14, RZ, RZ, R11 ;  /* 0x000000ffff0ee224 */ /* 0x001fe400078e000b */
[----:B------:R-:W-:-:S05]  /*32d00*/  @!P6 IMAD.MOV.U32 R15, RZ, RZ, R12 ;  /* 0x000000ffff0fe224 */ /* 0x000fca00078e000c */
[----:B------:R0:W3:Y:S01]  /*32d10*/  @!P6 LDG.E.U8 R18, desc[UR8][R14.64] ;  /* 0x000000080e12e981 */ /* 0x0000e2000c1e1100 */
[----:B------:R-:W-:Y:S01]  /*32d20*/  PRMT R16, RZ, 0x7610, R16 ;  /* 0x00007610ff107816 */ /* 0x000fe20000000010 */
        /* <DEDUP_REMOVED lines=9> */
[----:B------:R-:W4:Y:S01]  /*32dc0*/  LDL.LU R80, [R1+0x3590] ;  /* 0x0035900001507983 */ /* 0x000f220000300800 */
[----:B-1----:R-:W0:Y:S02]  /*32dd0*/  LDC R77, c[0x0][0x3a0] ;  /* 0x0000e800ff4d7b82 */ /* 0x002e240000000800 */
[----:B0-----:R-:W-:Y:S01]  /*32de0*/  VIADD R14, R77, 0xffffff26 ;  /* 0xffffff264d0e7836 */ /* 0x001fe20000000000 */
[----:B--2---:R0:W-:Y:S04]  /*32df0*/  STL [R1+0x884], R81 ;  /* 0x0008845101007387 */ /* 0x0041e80000100800 */
[----:B0-----:R-:W2:Y:S04]  /*32e00*/  LDL.LU R81, [R1+0x358c] ;  /* 0x00358c0001517983 */ /* 0x001ea80000300800 */
[----:B------:R0:W-:Y:S04]  /*32e10*/  STL [R1+0x2d74], R12 ;  /* 0x002d740c01007387 */ /* 0x0001e80000100800 */
[----:B0-----:R-:W2:Y:S04]  /*32e20*/  LDL.LU R12, [R1+0x3588] ;  /* 0x00358800010c7983 */ /* 0x001ea80000300800 */
[----:B------:R-:W2:Y:S04]  /*32e30*/  LDL.LU R11, [R1+0x3584] ;  /* 0x00358400010b7983 */ /* 0x000ea80000300800 */
[----:B---3--:R0:W-:Y:S04]  /*32e40*/  STL [R1+0x880], R18 ;  /* 0x0008801201007387 */ /* 0x0081e80000100800 */
[----:B------:R-:W3:Y:S01]  /*32e50*/  LDL.LU R13, [R1+0x3580] ;  /* 0x00358000010d7983 */ /* 0x000ee20000300800 */
[----:B0-----:R-:W0:Y:S03]  /*32e60*/  LDC R18, c[0x0][0x3a8] ;  /* 0x0000ea00ff127b82 */ /* 0x001e260000000800 */
[----:B----4-:R1:W-:Y:S01]  /*32e70*/  STL [R1+0x874], R16 ;  /* 0x0008741001007387 */ /* 0x0103e20000100800 */
[----:B0-----:R-:W-:-:S05]  /*32e80*/  IMAD R18, R18, 0xdd, RZ ;  /* 0x000000dd12127824 */ /* 0x001fca00078e02ff */
[C---:B------:R-:W-:Y:S02]  /*32e90*/  IADD3 R17, P0, PT, R18.reuse, R2, RZ ;  /* 0x0000000212117210 */ /* 0x040fe40007f1e0ff */
[----:B-1----:R-:W-:Y:S02]  /*32ea0*/  SHF.R.S32.HI R16, RZ, 0x1f, R18 ;  /* 0x0000001fff107819 */ /* 0x002fe40000011412 */
[----:B------:R-:W-:Y:S01]  /*32eb0*/  IADD3 R86, P6, PT, R18, R4, RZ ;  /* 0x0000000412567210 */ /* 0x000fe20007fde0ff */
[----:B------:R-:W-:Y:S02]  /*32ec0*/  STL [R1+0x2d40], R17 ;  /* 0x002d401101007387 */ /* 0x000fe40000100800 */
[C---:B------:R-:W-:Y:S02]  /*32ed0*/  IMAD.X R15, R16.reuse, 0x1, R6, P0 ;  /* 0x00000001100f7824 */ /* 0x040fe400000e0606 */
[----:B------:R0:W-:Y:S04]  /*32ee0*/  STL [R1+0x86c], R78 ;  /* 0x00086c4e01007387 */ /* 0x0001e80000100800 */
[----:B------:R-:W-:Y:S01]  /*32ef0*/  STL [R1+0x2b48], R86 ;  /* 0x002b485601007387 */ /* 0x000fe20000100800 */
[----:B------:R-:W-:-:S03]  /*32f00*/  IMAD.X R77, R16, 0x1, R8, P6 ;  /* 0x00000001104d7824 */ /* 0x000fc600030e0608 */
[----:B------:R-:W-:Y:S01]  /*32f10*/  STL [R1+0x2d3c], R15 ;  /* 0x002d3c0f01007387 */ /* 0x000fe20000100800 */
[----:B0-----:R-:W-:Y:S02]  /*32f20*/  IADD3 R78, P0, PT, R18, R3, RZ ;  /* 0x00000003124e7210 */ /* 0x001fe40007f1e0ff */
[----:B------:R-:W-:-:S05]  /*32f30*/  PRMT R18, RZ, 0x7610, R18 ;  /* 0x00007610ff127816 */ /* 0x000fca0000000012 */
[----:B------:R0:W-:Y:S04]  /*32f40*/  STL.S16 [R1+0x2b4], R18 ;  /* 0x0002b41201007387 */ /* 0x0001e80000100600 */
[----:B------:R1:W-:Y:S01]  /*32f50*/  STL [R1+0x2d48], R78 ;  /* 0x002d484e01007387 */ /* 0x0003e20000100800 */
[----:B0-----:R-:W-:-:S03]  /*32f60*/  IMAD.X R18, R16, 0x1, R7, P0 ;  /* 0x0000000110127824 */ /* 0x001fc600000e0607 */
[----:B------:R-:W4:Y:S01]  /*32f70*/  LDL R16, [R1+0x2b4] ;  /* 0x0002b40001107983 */ /* 0x000f220000100800 */
[----:B------:R-:W-:Y:S02]  /*32f80*/  ISETP.GE.U32.AND P2, PT, R19, 0x7ffffe23, PT ;  /* 0x7ffffe231300780c */ /* 0x000fe40003f46070 */
[----:B------:R-:W-:-:S11]  /*32f90*/  ISETP.GE.U32.AND P6, PT, R14, 0x7ffffe27, PT ;  /* 0x7ffffe270e00780c */ /* 0x000fd60003fc6070 */
[----:B------:R-:W-:Y:S01]  /*32fa0*/  @!P2 IMAD.MOV.U32 R14, RZ, RZ, R17 ;  /* 0x000000ffff0ea224 */ /* 0x000fe200078e0011 */
[----:B------:R-:W-:Y:S02]  /*32fb0*/  PRMT R92, RZ, 0x7610, R92 ;  /* 0x00007610ff5c7816 */ /* 0x000fe4000000005c */
[----:B------:R-:W-:Y:S02]  /*32fc0*/  PRMT R19, RZ, 0x7610, R19 ;  /* 0x00007610ff137816 */ /* 0x000fe40000000013 */
[----:B----4-:R0:W4:Y:S02]  /*32fd0*/  @!P2 LDG.E.U8 R16, desc[UR8][R14.64] ;  /* 0x000000080e10a981 */ /* 0x010124000c1e1100 */
[----:B0-----:R-:W-:Y:S02]  /*32fe0*/  @!P2 IMAD.MOV.U32 R14, RZ, RZ, R78 ;  /* 0x000000ffff0ea224 */ /* 0x001fe400078e004e */
[----:B------:R-:W-:Y:S01]  /*32ff0*/  @!P2 IMAD.MOV.U32 R15, RZ, RZ, R18 ;  /* 0x000000ffff0fa224 */ /* 0x000fe200078e0012 */
[----:B------:R0:W-:Y:S04]  /*33000*/  STL [R1+0x2b44], R77 ;  /* 0x002b444d01007387 */ /* 0x0001e80000100800 */
[----:B------:R-:W2:Y:S01]  /*33010*/  LDL.LU R17, [R1+0x357c] ;  /* 0x00357c0001117983 */ /* 0x000ea20000300800 */
[----:B-1----:R-:W1:Y:S03]  /*33020*/  LDC R78, c[0x0][0x3a8] ;  /* 0x0000ea00ff4e7b82 */ /* 0x002e660000000800 */
[----:B------:R0:W2:Y:S02]  /*33030*/  @!P2 LDG.E.U8 R92, desc[UR8][R14.64] ;  /* 0x000000080e5ca981 */ /* 0x0000a4000c1e1100 */
[----:B0-----:R-:W-:-:S02]  /*33040*/  @!P2 IMAD.MOV.U32 R14, RZ, RZ, R86 ;  /* 0x000000ffff0ea224 */ /* 0x001fc400078e0056 */
[----:B------:R-:W-:Y:S01]  /*33050*/  @!P2 IMAD.MOV.U32 R15, RZ, RZ, R77 ;  /* 0x000000ffff0fa224 */ /* 0x000fe200078e004d */
[----:B------:R1:W-:Y:S01]  /*33060*/  STL [R1+0x2d44], R18 ;  /* 0x002d441201007387 */ /* 0x0003e20000100800 */
[----:B------:R-:W-:Y:S02]  /*33070*/  PRMT R91, RZ, 0x7610, R91 ;  /* 0x00007610ff5b7816 */ /* 0x000fe4000000005b */
[----:B------:R-:W-:Y:S02]  /*33080*/  PRMT R84, RZ, 0x7610, R84 ;  /* 0x00007610ff547816 */ /* 0x000fe40000000054 */
[----:B------:R-:W-:Y:S01]  /*33090*/  PRMT R88, RZ, 0x7610, R88 ;  /* 0x00007610ff587816 */ /* 0x000fe20000000058 */
[----:B------:R0:W3:Y:S01]  /*330a0*/  @!P2 LDG.E.U8 R19, desc[UR8][R14.64] ;  /* 0x000000080e13a981 */ /* 0x0000e2000c1e1100 */
[----:B------:R-:W-:Y:S01]  /*330b0*/  PRMT R83, RZ, 0x7610, R83 ;  /* 0x00007610ff537816 */ /* 0x000fe20000000053 */
[----:B------:R-:W0:Y:S01]  /*330c0*/  LDC R77, c[0x0][0x3a0] ;  /* 0x0000e800ff4d7b82 */ /* 0x000e220000000800 */
[----:B-1----:R-:W-:Y:S01]  /*330d0*/  IMAD R18, R78, 0xdd, RZ ;  /* 0x000000dd4e127824 */ /* 0x002fe200078e02ff */
[----:B----4-:R1:W-:Y:S06]  /*330e0*/  @!P2 STL [R1+0x2b4], R16 ;  /* 0x0002b4100100a387 */ /* 0x0103ec0000100800 */
[----:B-1----:R-:W1:Y:S01]  /*330f0*/  LDC R16, c[0x0][0x3a8] ;  /* 0x0000ea00ff107b82 */ /* 0x002e620000000800 */
[----:B--2---:R2:W-:Y:S02]  /*33100*/  STL [R1+0x2b0], R92 ;  /* 0x0002b05c01007387 */ /* 0x0045e40000100800 */
[----:B--2---:R-:W-:Y:S01]  /*33110*/  IADD3 R92, P0, PT, R18, R5, RZ ;  /* 0x00000005125c7210 */ /* 0x004fe20007f1e0ff */
[----:B------:R-:W-:-:S02]  /*33120*/  IMAD R18, R78, 0xcd, RZ ;  /* 0x000000cd4e127824 */ /* 0x000fc400078e02ff */
[----:B-1----:R-:W-:-:S05]  /*33130*/  IMAD R16, R16, 0xdd, RZ ;  /* 0x000000dd10107824 */ /* 0x002fca00078e02ff */
[----:B------:R-:W-:Y:S01]  /*33140*/  SHF.R.S32.HI R16, RZ, 0x1f, R16 ;  /* 0x0000001fff107819 */ /* 0x000fe20000011410 */
[----:B0-----:R-:W-:Y:S01]  /*33150*/  @!P2 IMAD.MOV.U32 R14, RZ, RZ, R92 ;  /* 0x000000ffff0ea224 */ /* 0x001fe200078e005c */
[----:B------:R-:W-:Y:S03]  /*33160*/  STL [R1+0x2b40], R92 ;  /* 0x002b405c01007387 */ /* 0x000fe60000100800 */
[----:B------:R-:W-:Y:S01]  /*33170*/  IMAD.X R15, R16, 0x1, R9, P0 ;  /* 0x00000001100f7824 */ /* 0x000fe200000e0609 */
[----:B------:R-:W-:Y:S02]  /*33180*/  SHF.R.S32.HI R16, RZ, 0x1f, R18 ;  /* 0x0000001fff107819 */ /* 0x000fe40000011412 */
[----:B------:R-:W-:Y:S01]  /*33190*/  IADD3 R86, P0, PT, R18, R2, RZ ;  /* 0x0000000212567210 */ /* 0x000fe20007f1e0ff */
[----:B---3--:R-:W-:Y:S04]  /*331a0*/  STL [R1+0x2ac], R19 ;  /* 0x0002ac1301007387 */ /* 0x008fe80000100800 */
[----:B------:R0:W-:Y:S04]  /*331b0*/  STL [R1+0x2b3c], R15 ;  /* 0x002b3c0f01007387 */ /* 0x0001e80000100800 */
[----:B------:R0:W2:Y:S04]  /*331c0*/  @!P2 LDG.E.U8 R91, desc[UR8][R14.64] ;  /* 0x000000080e5ba981 */ /* 0x0000a8000c1e1100 */
[----:B------:R1:W-:Y:S01]  /*331d0*/  STL [R1+0x2b20], R86 ;  /* 0x002b205601007387 */ /* 0x0003e20000100800 */
[----:B0-----:R-:W-:-:S02]  /*331e0*/  IMAD.MOV.U32 R15, RZ, RZ, R86 ;  /* 0x000000ffff0f7224 */ /* 0x001fc400078e0056 */
[----:B------:R-:W-:Y:S01]  /*331f0*/  IMAD.X R14, R16, 0x1, R6, P0 ;  /* 0x00000001100e7824 */ /* 0x000fe200000e0606 */
[----:B-1----:R-:W-:-:S04]  /*33200*/  IADD3 R86, P2, PT, R18, R3, RZ ;  /* 0x0000000312567210 */ /* 0x002fc80007f5e0ff */
[-C--:B------:R-:W-:Y:S01]  /*33210*/  @!P5 LOP3.LUT R15, R15, R14.reuse, RZ, 0x3c, !PT ;  /* 0x0000000e0f0fd212 */ /* 0x080fe200078e3cff */
[----:B------:R-:W-:Y:S04]  /*33220*/  STL [R1+0x2b38], R86 ;  /* 0x002b385601007387 */ /* 0x000fe80000100800 */
[----:B------:R0:W-:Y:S01]  /*33230*/  STL [R1+0x2b1c], R14 ;  /* 0x002b1c0e01007387 */ /* 0x0001e20000100800 */
[----:B------:R-:W-:Y:S01]  /*33240*/  PRMT R78, RZ, 0x7610, R78 ;  /* 0x00007610ff4e7816 */ /* 0x000fe2000000004e */
[----:B------:R-:W-:Y:S01]  /*33250*/  IMAD.X R92, R16, 0x1, R7, P2 ;  /* 0x00000001105c7824 */ /* 0x000fe200010e0607 */
[----:B0-----:R-:W-:-:S04]  /*33260*/  @!P5 LOP3.LUT R14, R15, R14, RZ, 0x3c, !PT ;  /* 0x0000000e0f0ed212 */ /* 0x001fc800078e3cff */
[----:B------:R-:W-:-:S05]  /*33270*/  @!P5 LOP3.LUT R15, R15, R14, RZ, 0x3c, !PT ;  /* 0x0000000e0f0fd212 */ /* 0x000fca00078e3cff */
[----:B------:R0:W3:Y:S02]  /*33280*/  @!P5 LDG.E.U8 R78, desc[UR8][R14.64] ;  /* 0x000000080e4ed981 */ /* 0x0000e4000c1e1100 */
[----:B0-----:R-:W-:Y:S02]  /*33290*/  @!P5 IMAD.MOV.U32 R14, RZ, RZ, R86 ;  /* 0x000000ffff0ed224 */ /* 0x001fe400078e0056 */
[----:B------:R-:W-:-:S05]  /*332a0*/  @!P5 IMAD.MOV.U32 R15, RZ, RZ, R92 ;  /* 0x000000ffff0fd224 */ /* 0x000fca00078e005c */
[----:B------:R0:W4:Y:S04]  /*332b0*/  @!P5 LDG.E.U8 R84, desc[UR8][R14.64] ;  /* 0x000000080e54d981 */ /* 0x000128000c1e1100 */
[----:B--2---:R1:W-:Y:S04]  /*332c0*/  STL [R1+0x2a8], R91 ;  /* 0x0002a85b01007387 */ /* 0x0043e80000100800 */
[----:B------:R2:W-:Y:S01]  /*332d0*/  STL [R1+0x2b34], R92 ;  /* 0x002b345c01007387 */ /* 0x0005e20000100800 */
[----:B-1----:R-:W-:-:S05]  /*332e0*/  IADD3 R91, P2, PT, R18, R4, RZ ;  /* 0x00000004125b7210 */ /* 0x002fca0007f5e0ff */
[----:B--2---:R-:W-:Y:S02]  /*332f0*/  IMAD.X R92, R16, 0x1, R8, P2 ;  /* 0x00000001105c7824 */ /* 0x004fe400010e0608 */
[----:B0-----:R-:W-:Y:S02]  /*33300*/  @!P5 IMAD.MOV.U32 R14, RZ, RZ, R91 ;  /* 0x000000ffff0ed224 */ /* 0x001fe400078e005b */
[----:B------:R-:W-:-:S05]  /*33310*/  @!P5 IMAD.MOV.U32 R15, RZ, RZ, R92 ;  /* 0x000000ffff0fd224 */ /* 0x000fca00078e005c */
[----:B------:R0:W2:Y:S04]  /*33320*/  @!P5 LDG.E.U8 R88, desc[UR8][R14.64] ;  /* 0x000000080e58d981 */ /* 0x0000a8000c1e1100 */
[----:B---3--:R1:W-:Y:S04]  /*33330*/  STL [R1+0x2d4], R78 ;  /* 0x0002d44e01007387 */ /* 0x0083e80000100800 */
[----:B------:R-:W-:Y:S01]  /*33340*/  STL [R1+0x2b50], R91 ;  /* 0x002b505b01007387 */ /* 0x000fe20000100800 */
[----:B-1----:R-:W1:Y:S03]  /*33350*/  LDC R78, c[0x0][0x3a8] ;  /* 0x0000ea00ff4e7b82 */ /* 0x002e660000000800 */
[----:B----4-:R3:W-:Y:S02]  /*33360*/  STL [R1+0x2d0], R84 ;  /* 0x0002d05401007387 */ /* 0x0107e40000100800 */
[----:B---3--:R-:W-:-:S05]  /*33370*/  IADD3 R84, P2, PT, R18, R5, RZ ;  /* 0x0000000512547210 */ /* 0x008fca0007f5e0ff */
[----:B------:R-:W-:Y:S02]  /*33380*/  IMAD.X R86, R16, 0x1, R9, P2 ;  /* 0x0000000110567824 */ /* 0x000fe400010e0609 */
[----:B0-----:R-:W-:Y:S02]  /*33390*/  @!P5 IMAD.MOV.U32 R14, RZ, RZ, R84 ;  /* 0x000000ffff0ed224 */ /* 0x001fe400078e0054 */
[----:B------:R-:W-:-:S05]  /*333a0*/  @!P5 IMAD.MOV.U32 R15, RZ, RZ, R86 ;  /* 0x000000ffff0fd224 */ /* 0x000fca00078e0056 */
[----:B------:R0:W3:Y:S01]  /*333b0*/  @!P5 LDG.E.U8 R83, desc[UR8][R14.64] ;  /* 0x000000080e53d981 */ /* 0x0000e2000c1e1100 */
[----:B-1----:R-:W-:-:S03]  /*333c0*/  IMAD R18, R78, 0xdb, RZ ;  /* 0x000000db4e127824 */ /* 0x002fc600078e02ff */
[----:B------:R-:W-:Y:S04]  /*333d0*/  STL [R1+0x2b4c], R92 ;  /* 0x002b4c5c01007387 */ /* 0x000fe80000100800 */
[----:B------:R-:W-:Y:S01]  /*333e0*/  STL [R1+0x2b68], R84 ;  /* 0x002b685401007387 */ /* 0x000fe20000100800 */
[----:B------:R-:W-:Y:S02]  /*333f0*/  IADD3 R78, P2, PT, R18, R2, RZ ;  /* 0x00000002124e7210 */ /* 0x000fe40007f5e0ff */
[----:B------:R-:W-:Y:S01]  /*33400*/  SHF.R.S32.HI R16, RZ, 0x1f, R18 ;  /* 0x0000001fff107819 */ /* 0x000fe20000011412 */
[----:B------:R1:W-:Y:S04]  /*33410*/  STL [R1+0x2b64], R86 ;  /* 0x002b645601007387 */ /* 0x0003e80000100800 */
[----:B------:R-:W-:Y:S01]  /*33420*/  STL [R1+0x2d10], R78 ;  /* 0x002d104e01007387 */ /* 0x000fe20000100800 */
[----:B0-----:R-:W-:-:S02]  /*33430*/  IMAD.X R15, R16, 0x1, R6, P2 ;  /* 0x00000001100f7824 */ /* 0x001fc400010e0606 */
[----:B------:R-:W-:Y:S01]  /*33440*/  VIADD R14, R77, 0xffffff31 ;  /* 0xffffff314d0e7836 */ /* 0x000fe20000000000 */
[C---:B-1----:R-:W-:Y:S02]  /*33450*/  IADD3 R86, P2, PT, R18.reuse, R4, RZ ;  /* 0x0000000412567210 */ /* 0x042fe40007f5e0ff */
[----:B------:R-:W-:Y:S02]  /*33460*/  PRMT R93, RZ, 0x7610, R93 ;  /* 0x00007610ff5d7816 */ /* 0x000fe4000000005d */
[----:B------:R-:W-:Y:S02]  /*33470*/  PRMT R89, RZ, 0x7610, R89 ;  /* 0x00007610ff597816 */ /* 0x000fe40000000059 */
[----:B------:R-:W-:Y:S01]  /*33480*/  PRMT R82, RZ, 0x7610, R82 ;  /* 0x00007610ff527816 */ /* 0x000fe20000000052 */
[----:B---3--:R0:W-:Y:S02]  /*33490*/  STL [R1+0x2c8], R83 ;  /* 0x0002c85301007387 */ /* 0x0081e40000100800 */
[----:B0-----:R-:W-:-:S05]  /*334a0*/  IADD3 R83, P5, PT, R18, R5, RZ ;  /* 0x0000000512537210 */ /* 0x001fca0007fbe0ff */
[----:B------:R-:W-:Y:S04]  /*334b0*/  STL [R1+0x2b58], R83 ;  /* 0x002b585301007387 */ /* 0x000fe80000100800 */
[----:B------:R-:W-:Y:S01]  /*334c0*/  STL [R1+0x2d0c], R15 ;  /* 0x002d0c0f01007387 */ /* 0x000fe20000100800 */
[----:B------:R-:W-:-:S03]  /*334d0*/  IMAD.X R84, R16, 0x1, R9, P5 ;  /* 0x0000000110547824 */ /* 0x000fc600028e0609 */
[----:B------:R-:W-:Y:S01]  /*334e0*/  STL [R1+0x2b60], R86 ;  /* 0x002b605601007387 */ /* 0x000fe20000100800 */
[----:B------:R-:W-:-:S03]  /*334f0*/  IADD3 R91, P5, PT, R18, R3, RZ ;  /* 0x00000003125b7210 */ /* 0x000fc60007fbe0ff */
[----:B--2---:R0:W-:Y:S02]  /*33500*/  STL [R1+0x2cc], R88 ;  /* 0x0002cc5801007387 */ /* 0x0041e40000100800 */
[C---:B------:R-:W-:Y:S02]  /*33510*/  IMAD.X R92, R16.reuse, 0x1, R7, P5 ;  /* 0x00000001105c7824 */ /* 0x040fe400028e0607 */
[----:B0-----:R-:W-:Y:S01]  /*33520*/  IMAD.X R88, R16, 0x1, R8, P2 ;  /* 0x0000000110587824 */ /* 0x001fe200010e0608 */
[----:B------:R-:W-:Y:S01]  /*33530*/  ISETP.GE.U32.AND P2, PT, R14, 0x7ffffe32, PT ;  /* 0x7ffffe320e00780c */ /* 0x000fe20003f46070 */
[----:B------:R-:W-:Y:S01]  /*33540*/  @!P4 IMAD.MOV.U32 R14, RZ, RZ, R78 ;  /* 0x000000ffff0ec224 */ /* 0x000fe200078e004e */
[----:B------:R-:W-:Y:S01]  /*33550*/  PRMT R16, RZ, 0x7610, R16 ;  /* 0x00007610ff107816 */ /* 0x000fe20000000010 */
[----:B------:R-:W0:Y:S03]  /*33560*/  LDC R78, c[0x0][0x3a8] ;  /* 0x0000ea00ff4e7b82 */ /* 0x000e260000000800 */
[----:B------:R1:W2:Y:S02]  /*33570*/  @!P4 LDG.E.U8 R93, desc[UR8][R14.64] ;  /* 0x000000080e5dc981 */ /* 0x0002a4000c1e1100 */
[----:B-1----:R-:W-:-:S02]  /*33580*/  @!P4 IMAD.MOV.U32 R14, RZ, RZ, R91 ;  /* 0x000000ffff0ec224 */ /* 0x002fc400078e005b */
[----:B------:R-:W-:-:S05]  /*33590*/  @!P4 IMAD.MOV.U32 R15, RZ, RZ, R92 ;  /* 0x000000ffff0fc224 */ /* 0x000fca00078e005c */
[----:B------:R1:W3:Y:S02]  /*335a0*/  @!P4 LDG.E.U8 R89, desc[UR8][R14.64] ;  /* 0x000000080e59c981 */ /* 0x0002e4000c1e1100 */
[----:B-1----:R-:W-:Y:S02]  /*335b0*/  @!P4 IMAD.MOV.U32 R14, RZ, RZ, R86 ;  /* 0x000000ffff0ec224 */ /* 0x002fe400078e0056 */
[----:B------:R-:W-:-:S05]  /*335c0*/  @!P4 IMAD.MOV.U32 R15, RZ, RZ, R88 ;  /* 0x000000ffff0fc224 */ /* 0x000fca00078e0058 */
[----:B------:R1:W4:Y:S02]  /*335d0*/  @!P4 LDG.E.U8 R16, desc[UR8][R14.64] ;  /* 0x000000080e10c981 */ /* 0x000324000c1e1100 */
[----:B-1----:R-:W-:Y:S02]  /*335e0*/  @!P4 IMAD.MOV.U32 R14, RZ, RZ, R83 ;  /* 0x000000ffff0ec224 */ /* 0x002fe400078e0053 */
[----:B------:R-:W-:-:S05]  /*335f0*/  @!P4 IMAD.MOV.U32 R15, RZ, RZ, R84 ;  /* 0x000000ffff0fc224 */ /* 0x000fca00078e0054 */
[----:B------:R1:W2:Y:S01]  /*33600*/  @!P4 LDG.E.U8 R82, desc[UR8][R14.64] ;  /* 0x000000080e52c981 */ /* 0x0002a2000c1e1100 */
[----:B0-----:R-:W-:-:S03]  /*33610*/  IMAD R18, R78, 0xd9, RZ ;  /* 0x000000d94e127824 */ /* 0x001fc600078e02ff */
[----:B------:R-:W-:Y:S04]  /*33620*/  STL [R1+0x2b54], R84 ;  /* 0x002b545401007387 */ /* 0x000fe80000100800 */
[----:B------:R0:W-:Y:S04]  /*33630*/  STL [R1+0x2d18], R91 ;  /* 0x002d185b01007387 */ /* 0x0001e80000100800 */
[----:B------:R-:W-:Y:S04]  /*33640*/  STL [R1+0x2b5c], R88 ;  /* 0x002b5c5801007387 */ /* 0x000fe80000100800 */
[----:B------:R-:W-:Y:S01]  /*33650*/  STL [R1+0x2d14], R92 ;  /* 0x002d145c01007387 */ /* 0x000fe20000100800 */
[----:B0-----:R-:W-:Y:S01]  /*33660*/  IADD3 R91, P5, PT, R18, R2, RZ ;  /* 0x00000002125b7210 */ /* 0x001fe20007fbe0ff */
[----:B-1----:R-:W-:Y:S01]  /*33670*/  VIADD R14, R77, 0xffffff2a ;  /* 0xffffff2a4d0e7836 */ /* 0x002fe20000000000 */
[----:B------:R-:W-:-:S02]  /*33680*/  PRMT R90, RZ, 0x7610, R90 ;  /* 0x00007610ff5a7816 */ /* 0x000fc4000000005a */
[----:B------:R-:W-:Y:S02]  /*33690*/  PRMT R87, RZ, 0x7610, R87 ;  /* 0x00007610ff577816 */ /* 0x000fe40000000057 */
[----:B------:R-:W-:Y:S01]  /*336a0*/  PRMT R79, RZ, 0x7610, R79 ;  /* 0x00007610ff4f7816 */ /* 0x000fe2000000004f */
[----:B----4-:R0:W-:Y:S04]  /*336b0*/  STL [R1+0x1e4], R16 ;  /* 0x0001e41001007387 */ /* 0x0101e80000100800 */
[----:B------:R-:W-:Y:S01]  /*336c0*/  STL [R1+0x2ce0], R91 ;  /* 0x002ce05b01007387 */ /* 0x000fe20000100800 */
[----:B0-----:R-:W-:-:S03]  /*336d0*/  SHF.R.S32.HI R16, RZ, 0x1f, R18 ;  /* 0x0000001fff107819 */ /* 0x001fc60000011412 */
[----:B--2---:R0:W-:Y:S02]  /*336e0*/  STL [R1+0x1e0], R82 ;  /* 0x0001e05201007387 */ /* 0x0041e40000100800 */
[----:B------:R-:W-:Y:S01]  /*336f0*/  IMAD.X R92, R16, 0x1, R6, P5 ;  /* 0x00000001105c7824 */ /* 0x000fe200028e0606 */
[C---:B------:R-:W-:Y:S02]  /*33700*/  IADD3 R84, P5, PT, R18.reuse, R4, RZ ;  /* 0x0000000412547210 */ /* 0x040fe40007fbe0ff */
[----:B0-----:R-:W-:-:S03]  /*33710*/  IADD3 R82, P4, PT, R18, R5, RZ ;  /* 0x0000000512527210 */ /* 0x001fc60007f9e0ff */
[C---:B------:R-:W-:Y:S02]  /*33720*/  IMAD.X R86, R16.reuse, 0x1, R8, P5 ;  /* 0x0000000110567824 */ /* 0x040fe400028e0608 */
[----:B------:R-:W-:Y:S01]  /*33730*/  IMAD.X R83, R16, 0x1, R9, P4 ;  /* 0x0000000110537824 */ /* 0x000fe200020e0609 */
[----:B------:R-:W-:Y:S01]  /*33740*/  IADD3 R88, P4, PT, R18, R3, RZ ;  /* 0x0000000312587210 */ /* 0x000fe20007f9e0ff */
[----:B------:R-:W-:Y:S04]  /*33750*/  STL [R1+0x2b78], R82 ;  /* 0x002b785201007387 */ /* 0x000fe80000100800 */
[----:B------:R-:W-:Y:S04]  /*33760*/  STL [R1+0x2cdc], R92 ;  /* 0x002cdc5c01007387 */ /* 0x000fe80000100800 */
[----:B------:R-:W-:Y:S04]  /*33770*/  STL [R1+0x2b80], R84 ;  /* 0x002b805401007387 */ /* 0x000fe80000100800 */
[----:B------:R-:W-:Y:S04]  /*33780*/  STL [R1+0x2b74], R83 ;  /* 0x002b745301007387 */ /* 0x000fe80000100800 */
[----:B------:R-:W-:Y:S01]  /*33790*/  STL [R1+0x2ce8], R88 ;  /* 0x002ce85801007387 */ /* 0x000fe20000100800 */
[----:B------:R-:W-:-:S03]  /*337a0*/  ISETP.GE.U32.AND P5, PT, R14, 0x7ffffe2b, PT ;  /* 0x7ffffe2b0e00780c */ /* 0x000fc60003fa6070 */
[----:B------:R-:W-:Y:S04]  /*337b0*/  STL [R1+0x2b7c], R86 ;  /* 0x002b7c5601007387 */ /* 0x000fe80000100800 */
[----:B------:R-:W-:Y:S01]  /*337c0*/  STL [R1+0x1ec], R93 ;  /* 0x0001ec5d01007387 */ /* 0x000fe20000100800 */
[----:B------:R-:W-:Y:S02]  /*337d0*/  @!P6 IMAD.MOV.U32 R14, RZ, RZ, R91 ;  /* 0x000000ffff0ee224 */ /* 0x000fe400078e005b */
[----:B------:R-:W-:Y:S01]  /*337e0*/  @!P6 IMAD.MOV.U32 R15, RZ, RZ, R92 ;  /* 0x000000ffff0fe224 */ /* 0x000fe200078e005c */
[----:B---3--:R0:W-:Y:S04]  /*337f0*/  STL [R1+0x1e8], R89 ;  /* 0x0001e85901007387 */ /* 0x0081e80000100800 */
[----:B------:R1:W2:Y:S01]  /*33800*/  @!P6 LDG.E.U8 R90, desc[UR8][R14.64] ;  /* 0x000000080e5ae981 */ /* 0x0002a2000c1e1100 */
[----:B0-----:R-:W-:-:S02]  /*33810*/  IMAD.X R89, R16, 0x1, R7, P4 ;  /* 0x0000000110597824 */ /* 0x001fc400020e0607 */
[----:B-1----:R-:W-:Y:S02]  /*33820*/  @!P6 IMAD.MOV.U32 R14, RZ, RZ, R88 ;  /* 0x000000ffff0ee224 */ /* 0x002fe400078e0058 */
[----:B------:R-:W-:Y:S01]  /*33830*/  @!P6 IMAD.MOV.U32 R15, RZ, RZ, R89 ;  /* 0x000000ffff0fe224 */ /* 0x000fe200078e0059 */
[----:B------:R-:W-:-:S04]  /*33840*/  PRMT R16, RZ, 0x7610, R16 ;  /* 0x00007610ff107816 */ /* 0x000fc80000000010 */
[----:B------:R0:W3:Y:S02]  /*33850*/  @!P6 LDG.E.U8 R87, desc[UR8][R14.64] ;  /* 0x000000080e57e981 */ /* 0x0000e4000c1e1100 */
[----:B0-----:R-:W-:Y:S02]  /*33860*/  @!P6 IMAD.MOV.U32 R14, RZ, RZ, R84 ;  /* 0x000000ffff0ee224 */ /* 0x001fe400078e0054 */
[----:B------:R-:W-:-:S05]  /*33870*/  @!P6 IMAD.MOV.U32 R15, RZ, RZ, R86 ;  /* 0x000000ffff0fe224 */ /* 0x000fca00078e0056 */
[----:B------:R0:W4:Y:S02]  /*33880*/  @!P6 LDG.E.U8 R16, desc[UR8][R14.64] ;  /* 0x000000080e10e981 */ /* 0x000124000c1e1100 */
[----:B0-----:R-:W-:Y:S02]  /*33890*/  @!P6 IMAD.MOV.U32 R14, RZ, RZ, R82 ;  /* 0x000000ffff0ee224 */ /* 0x001fe400078e0052 */
[----:B------:R-:W-:-:S05]  /*338a0*/  @!P6 IMAD.MOV.U32 R15, RZ, RZ, R83 ;  /* 0x000000ffff0fe224 */ /* 0x000fca00078e0053 */
[----:B------:R0:W2:Y:S01]  /*338b0*/  @!P6 LDG.E.U8 R79, desc[UR8][R14.64] ;  /* 0x000000080e4fe981 */ /* 0x0000a2000c1e1100 */
[----:B------:R-:W-:Y:S02]  /*338c0*/  IMAD R18, R78, 0xd7, RZ ;  /* 0x000000d74e127824 */ /* 0x000fe400078e02ff */
[----:B------:R-:W-:Y:S01]  /*338d0*/  VIADD R19, R77, 0xffffff28 ;  /* 0xffffff284d137836 */ /* 0x000fe20000000000 */
[----:B------:R-:W-:Y:S02]  /*338e0*/  STL [R1+0x2ce4], R89 ;  /* 0x002ce45901007387 */ /* 0x000fe40000100800 */
[----:B------:R-:W-:Y:S02]  /*338f0*/  IADD3 R86, P4, PT, R18, R2, RZ ;  /* 0x0000000212567210 */ /* 0x000fe40007f9e0ff */
[----:B------:R-:W-:Y:S01]  /*33900*/  ISETP.GE.U32.AND P0, PT, R19, 0x7ffffe29, PT ;  /* 0x7ffffe291300780c */ /* 0x000fe20003f06070 */
[----:B0-----:R-:W-:Y:S01]  /*33910*/  VIADD R14, R77, 0xffffff2c ;  /* 0xffffff2c4d0e7836 */ /* 0x001fe20000000000 */
[----:B------:R-:W-:-:S02]  /*33920*/  PRMT R85, RZ, 0x7610, R85 ;  /* 0x00007610ff557816 */ /* 0x000fc40000000055 */
[----:B------:R-:W-:Y:S01]  /*33930*/  PRMT R76, RZ, 0x7610, R76 ;  /* 0x00007610ff4c7816 */ /* 0x000fe2000000004c */
[----:B----4-:R0:W-:Y:S04]  /*33940*/  STL [R1+0x11c], R16 ;  /* 0x00011c1001007387 */ /* 0x0101e80000100800 */
[----:B------:R-:W-:Y:S01]  /*33950*/  STL [R1+0x2cb0], R86 ;  /* 0x002cb05601007387 */ /* 0x000fe20000100800 */
[----:B0-----:R-:W-:-:S03]  /*33960*/  SHF.R.S32.HI R16, RZ, 0x1f, R18 ;  /* 0x0000001fff107819 */ /* 0x001fc60000011412 */
[----:B--2---:R0:W-:Y:S04]  /*33970*/  STL [R1+0x118], R79 ;  /* 0x0001184f01007387 */ /* 0x0041e80000100800 */
[----:B---3--:R1:W-:Y:S01]  /*33980*/  STL [R1+0x120], R87 ;  /* 0x0001205701007387 */ /* 0x0083e20000100800 */
[----:B0-----:R-:W-:Y:S01]  /*33990*/  IADD3 R79, P6, PT, R18, R4, RZ ;  /* 0x00000004124f7210 */ /* 0x001fe20007fde0ff */
[----:B-1----:R-:W-:Y:S01]  /*339a0*/  IMAD.X R87, R16, 0x1, R6, P4 ;  /* 0x0000000110577824 */ /* 0x002fe200020e0606 */
[----:B------:R-:W-:-:S03]  /*339b0*/  IADD3 R83, P4, PT, R18, R3, RZ ;  /* 0x0000000312537210 */ /* 0x000fc60007f9e0ff */
[----:B------:R-:W-:Y:S01]  /*339c0*/  IMAD.X R82, R16, 0x1, R8, P6 ;  /* 0x0000000110527824 */ /* 0x000fe200030e0608 */
[----:B------:R-:W-:Y:S01]  /*339d0*/  ISETP.GE.U32.AND P6, PT, R14, 0x7ffffe2d, PT ;  /* 0x7ffffe2d0e00780c */ /* 0x000fe20003fc6070 */
[----:B------:R-:W-:Y:S02]  /*339e0*/  @!P0 IMAD.MOV.U32 R14, RZ, RZ, R86 ;  /* 0x000000ffff0e8224 */ /* 0x000fe400078e0056 */
[----:B------:R-:W-:Y:S02]  /*339f0*/  @!P0 IMAD.MOV.U32 R15, RZ, RZ, R87 ;  /* 0x000000ffff0f8224 */ /* 0x000fe400078e0057 */
[----:B------:R-:W-:-:S03]  /*33a00*/  IMAD.X R84, R16, 0x1, R7, P4 ;  /* 0x0000000110547824 */ /* 0x000fc600020e0607 */
[----:B------:R0:W2:Y:S02]  /*33a10*/  @!P0 LDG.E.U8 R85, desc[UR8][R14.64] ;  /* 0x000000080e558981 */ /* 0x0000a4000c1e1100 */
[----:B0-----:R-:W-:Y:S02]  /*33a20*/  @!P0 IMAD.MOV.U32 R14, RZ, RZ, R83 ;  /* 0x000000ffff0e8224 */ /* 0x001fe400078e0053 */
[----:B------:R-:W-:-:S05]  /*33a30*/  @!P0 IMAD.MOV.U32 R15, RZ, RZ, R84 ;  /* 0x000000ffff0f8224 */ /* 0x000fca00078e0054 */
[----:B------:R0:W3:Y:S04]  /*33a40*/  @!P0 LDG.E.U8 R76, desc[UR8][R14.64] ;  /* 0x000000080e4c8981 */ /* 0x0000e8000c1e1100 */
[----:B------:R-:W-:Y:S04]  /*33a50*/  STL [R1+0x2b98], R79 ;  /* 0x002b984f01007387 */ /* 0x000fe80000100800 */
[----:B------:R-:W-:Y:S04]  /*33a60*/  STL [R1+0x2cac], R87 ;  /* 0x002cac5701007387 */ /* 0x000fe80000100800 */
[----:B------:R-:W-:Y:S04]  /*33a70*/  STL [R1+0x2cb8], R83 ;  /* 0x002cb85301007387 */ /* 0x000fe80000100800 */
[----:B------:R-:W-:Y:S04]  /*33a80*/  STL [R1+0x2b94], R82 ;  /* 0x002b945201007387 */ /* 0x000fe80000100800 */
[----:B------:R-:W-:Y:S04]  /*33a90*/  STL [R1+0x2cb4], R84 ;  /* 0x002cb45401007387 */ /* 0x000fe80000100800 */
[----:B------:R-:W-:Y:S01]  /*33aa0*/  STL [R1+0x124], R90 ;  /* 0x0001245a01007387 */ /* 0x000fe20000100800 */
[----:B------:R-:W-:Y:S01]  /*33ab0*/  PRMT R19, RZ, 0x7610, R19 ;  /* 0x00007610ff137816 */ /* 0x000fe20000000013 */
[----:B0-----:R-:W-:-:S02]  /*33ac0*/  @!P0 IMAD.MOV.U32 R14, RZ, RZ, R79 ;  /* 0x000000ffff0e8224 */ /* 0x001fc400078e004f */
[----:B------:R-:W-:Y:S01]  /*33ad0*/  @!P0 IMAD.MOV.U32 R15, RZ, RZ, R82 ;  /* 0x000000ffff0f8224 */ /* 0x000fe200078e0052 */
[----:B------:R-:W-:-:S04]  /*33ae0*/  PRMT R71, RZ, 0x7610, R71 ;  /* 0x00007610ff477816 */ /* 0x000fc80000000047 */
[----:B------:R0:W4:Y:S04]  /*33af0*/  @!P0 LDG.E.U8 R19, desc[UR8][R14.64] ;  /* 0x000000080e138981 */ /* 0x000128000c1e1100 */
[----:B---3--:R1:W-:Y:S02]  /*33b00*/  STL [R1+0x33c], R76 ;  /* 0x00033c4c01007387 */ /* 0x0083e40000100800 */
[----:B-1----:R-:W-:-:S05]  /*33b10*/  IADD3 R76, P4, PT, R18, R5, RZ ;  /* 0x00000005124c7210 */ /* 0x002fca0007f9e0ff */
[----:B------:R-:W-:Y:S02]  /*33b20*/  IMAD.X R79, R16, 0x1, R9, P4 ;  /* 0x00000001104f7824 */ /* 0x000fe400020e0609 */
[----:B0-----:R-:W-:Y:S02]  /*33b30*/  @!P0 IMAD.MOV.U32 R14, RZ, RZ, R76 ;  /* 0x000000ffff0e8224 */ /* 0x001fe400078e004c */
[----:B------:R-:W-:-:S05]  /*33b40*/  @!P0 IMAD.MOV.U32 R15, RZ, RZ, R79 ;  /* 0x000000ffff0f8224 */ /* 0x000fca00078e004f */
[----:B------:R0:W3:Y:S01]  /*33b50*/  @!P0 LDG.E.U8 R71, desc[UR8][R14.64] ;  /* 0x000000080e478981 */ /* 0x0000e2000c1e1100 */
[----:B------:R-:W-:-:S03]  /*33b60*/  IMAD R18, R78, 0xce, RZ ;  /* 0x000000ce4e127824 */ /* 0x000fc600078e02ff */
[----:B------:R-:W-:Y:S04]  /*33b70*/  STL [R1+0x2b90], R76 ;  /* 0x002b904c01007387 */ /* 0x000fe80000100800 */
[----:B----4-:R-:W-:Y:S01]  /*33b80*/  STL [R1+0x35c], R19 ;  /* 0x00035c1301007387 */ /* 0x010fe20000100800 */
[----:B------:R-:W-:Y:S02]  /*33b90*/  SHF.R.S32.HI R16, RZ, 0x1f, R18 ;  /* 0x0000001fff107819 */ /* 0x000fe40000011412 */
[----:B------:R-:W-:Y:S01]  /*33ba0*/  IADD3 R82, P4, PT, R18, R2, RZ ;  /* 0x0000000212527210 */ /* 0x000fe20007f9e0ff */
[----:B------:R-:W-:Y:S01]  /*33bb0*/  STL [R1+0x2b8c], R79 ;  /* 0x002b8c4f01007387 */ /* 0x000fe20000100800 */
[----:B------:R-:W-:-:S03]  /*33bc0*/  PRMT R81, RZ, 0x7610, R81 ;  /* 0x00007610ff517816 */ /* 0x000fc60000000051 */
[----:B------:R-:W-:Y:S02]  /*33bd0*/  IMAD.X R83, R16, 0x1, R6, P4 ;  /* 0x0000000110537824 */ /* 0x000fe400020e0606 */
[----:B0-----:R-:W-:Y:S02]  /*33be0*/  @!P2 IMAD.MOV.U32 R14, RZ, RZ, R82 ;  /* 0x000000ffff0ea224 */ /* 0x001fe400078e0052 */
        /* <DEDUP_REMOVED lines=8> */
[----:B------:R0:W3:Y:S04]  /*33c70*/  @!P2 LDG.E.U8 R69, desc[UR8][R14.64] ;  /* 0x000000080e45a981 */ /* 0x0000e8000c1e1100 */
[----:B------:R-:W-:Y:S01]  /*33c80*/  STL [R1+0x2b70], R82 ;  /* 0x002b705201007387 */ /* 0x000fe20000100800 */
[----:B------:R-:W-:-:S03]  /*33c90*/  IADD3 R76, P0, PT, R18, R4, RZ ;  /* 0x00000004124c7210 */ /* 0x000fc60007f1e0ff */
[----:B------:R-:W-:Y:S04]  /*33ca0*/  STL [R1+0x2b88], R71 ;  /* 0x002b884701007387 */ /* 0x000fe80000100800 */
[----:B------:R-:W-:Y:S04]  /*33cb0*/  STL [R1+0x2b6c], R83 ;  /* 0x002b6c5301007387 */ /* 0x000fe80000100800 */
[----:B------:R1:W-:Y:S04]  /*33cc0*/  STL [R1+0x2b84], R79 ;  /* 0x002b844f01007387 */ /* 0x0003e80000100800 */
[----:B--2---:R-:W-:Y:S04]  /*33cd0*/  STL [R1+0x340], R85 ;  /* 0x0003405501007387 */ /* 0x004fe80000100800 */
[----:B------:R-:W-:Y:S01]  /*33ce0*/  STL [R1+0x2ba0], R76 ;  /* 0x002ba04c01007387 */ /* 0x000fe20000100800 */
[----:B------:R-:W-:Y:S01]  /*33cf0*/  PRMT R73, RZ, 0x7610, R73 ;  /* 0x00007610ff497816 */ /* 0x000fe20000000049 */
[----:B0-----:R-:W-:-:S02]  /*33d00*/  @!P2 IMAD.MOV.U32 R14, RZ, RZ, R76 ;  /* 0x000000ffff0ea224 */ /* 0x001fc400078e004c */
[----:B-1----:R-:W-:-:S04]  /*33d10*/  IMAD.X R79, R16, 0x1, R8, P0 ;  /* 0x00000001104f7824 */ /* 0x002fc800000e0608 */
[----:B------:R-:W-:Y:S01]  /*33d20*/  @!P2 IMAD.MOV.U32 R15, RZ, RZ, R79 ;  /* 0x000000ffff0fa224 */ /* 0x000fe200078e004f */
[----:B------:R-:W-:-:S04]  /*33d30*/  PRMT R68, RZ, 0x7610, R68 ;  /* 0x00007610ff447816 */ /* 0x000fc80000000044 */
        /* <DEDUP_REMOVED lines=9> */
[----:B------:R-:W-:Y:S04]  /*33dd0*/  STL [R1+0x2bb8], R69 ;  /* 0x002bb84501007387 */ /* 0x000fe80000100800 */
[----:B------:R-:W-:Y:S04]  /*33de0*/  STL [R1+0x2bb4], R71 ;  /* 0x002bb44701007387 */ /* 0x000fe80000100800 */
[----:B----4-:R1:W-:Y:S01]  /*33df0*/  STL [R1+0x338], R81 ;  /* 0x0003385101007387 */ /* 0x0103e20000100800 */
[----:B------:R-:W-:-:S02]  /*33e00*/  SHF.R.S32.HI R16, RZ, 0x1f, R18 ;  /* 0x0000001fff107819 */ /* 0x000fc40000011412 */
[----:B-1----:R-:W-:-:S05]  /*33e10*/  IADD3 R81, P0, PT, R18, R2, RZ ;  /* 0x0000000212517210 */ /* 0x002fca0007f1e0ff */
[----:B------:R-:W-:Y:S01]  /*33e20*/  STL [R1+0x2c80], R81 ;  /* 0x002c805101007387 */ /* 0x000fe20000100800 */
[----:B------:R-:W-:Y:S01]  /*33e30*/  IMAD.X R82, R16, 0x1, R6, P0 ;  /* 0x0000000110527824 */ /* 0x000fe200000e0606 */
[C---:B------:R-:W-:Y:S01]  /*33e40*/  IADD3 R71, P0, PT, R18.reuse, R4, RZ ;  /* 0x0000000412477210 */ /* 0x040fe20007f1e0ff */
[----:B0-----:R-:W-:Y:S01]  /*33e50*/  VIADD R14, R77, 0xffffff30 ;  /* 0xffffff304d0e7836 */ /* 0x001fe20000000000 */
[----:B------:R-:W-:Y:S01]  /*33e60*/  PRMT R80, RZ, 0x7610, R80 ;  /* 0x00007610ff507816 */ /* 0x000fe20000000050 */
[----:B------:R-:W-:Y:S01]  /*33e70*/  @!P5 IMAD.MOV.U32 R15, RZ, RZ, R82 ;  /* 0x000000ffff0fd224 */ /* 0x000fe200078e0052 */
        /* <DEDUP_REMOVED lines=13> */
[----:B------:R-:W-:-:S05]  /*33f50*/  @!P5 IMAD.MOV.U32 R14, RZ, RZ, R81 ;  /* 0x000000ffff0ed224 */ /* 0x000fca00078e0051 */
[----:B------:R0:W2:Y:S01]  /*33f60*/  @!P5 LDG.E.U8 R80, desc[UR8][R14.64] ;  /* 0x000000080e50d981 */ /* 0x0000a2000c1e1100 */
[----:B------:R-:W-:Y:S01]  /*33f70*/  PRMT R16, RZ, 0x7610, R16 ;  /* 0x00007610ff107816 */ /* 0x000fe20000000010 */
[----:B0-----:R-:W-:Y:S02]  /*33f80*/  @!P5 IMAD.MOV.U32 R14, RZ, RZ, R76 ;  /* 0x000000ffff0ed224 */ /* 0x001fe400078e004c */
[----:B------:R-:W-:-:S05]  /*33f90*/  @!P5 IMAD.MOV.U32 R15, RZ, RZ, R79 ;  /* 0x000000ffff0fd224 */ /* 0x000fca00078e004f */
[----:B------:R0:W3:Y:S02]  /*33fa0*/  @!P5 LDG.E.U8 R74, desc[UR8][R14.64] ;  /* 0x000000080e4ad981 */ /* 0x0000e4000c1e1100 */
[----:B0-----:R-:W-:Y:S02]  /*33fb0*/  @!P5 IMAD.MOV.U32 R14, RZ, RZ, R71 ;  /* 0x000000ffff0ed224 */ /* 0x001fe400078e0047 */
[----:B------:R-:W-:-:S05]  /*33fc0*/  @!P5 IMAD.MOV.U32 R15, RZ, RZ, R73 ;  /* 0x000000ffff0fd224 */ /* 0x000fca00078e0049 */
[----:B------:R0:W4:Y:S02]  /*33fd0*/  @!P5 LDG.E.U8 R16, desc[UR8][R14.64] ;  /* 0x000000080e10d981 */ /* 0x000124000c1e1100 */
[----:B0-----:R-:W-:Y:S02]  /*33fe0*/  @!P5 IMAD.MOV.U32 R14, RZ, RZ, R68 ;  /* 0x000000ffff0ed224 */ /* 0x001fe400078e0044 */
[----:B------:R-:W-:-:S05]  /*33ff0*/  @!P5 IMAD.MOV.U32 R15, RZ, RZ, R69 ;  /* 0x000000ffff0fd224 */ /* 0x000fca00078e0045 */
[----:B------:R0:W2:Y:S01]  /*34000*/  @!P5 LDG.E.U8 R67, desc[UR8][R14.64] ;  /* 0x000000080e43d981 */ /* 0x0000a2000c1e1100 */
[----:B------:R-:W-:-:S03]  /*34010*/  IMAD R18, R78, 0xd3, RZ ;  /* 0x000000d34e127824 */ /* 0x000fc600078e02ff */
[----:B------:R-:W-:Y:S04]  /*34020*/  STL [R1+0x2ba4], R69 ;  /* 0x002ba44501007387 */ /* 0x000fe80000100800 */
[----:B------:R1:W-:Y:S04]  /*34030*/  STL [R1+0x2c88], R76 ;  /* 0x002c884c01007387 */ /* 0x0003e80000100800 */
[----:B------:R-:W-:Y:S04]  /*34040*/  STL [R1+0x2bac], R73 ;  /* 0x002bac4901007387 */ /* 0x000fe80000100800 */
[----:B------:R-:W-:Y:S01]  /*34050*/  STL [R1+0x2c84], R79 ;  /* 0x002c844f01007387 */ /* 0x000fe20000100800 */
[----:B-1----:R-:W-:Y:S01]  /*34060*/  IADD3 R76, P2, PT, R18, R2, RZ ;  /* 0x00000002124c7210 */ /* 0x002fe20007f5e0ff */
[----:B0-----:R-:W-:Y:S01]  /*34070*/  VIADD R14, R77, 0xffffff2d ;  /* 0xffffff2d4d0e7836 */ /* 0x001fe20000000000 */
        /* <DEDUP_REMOVED lines=43> */
[----:B------:R-:W-:Y:S02]  /*34330*/  PRMT R64, RZ, 0x7610, R64 ;  /* 0x00007610ff407816 */ /* 0x000fe40000000040 */
        /* <DEDUP_REMOVED lines=17> */
[----:B------:R0:W3:Y:S02]  /*34450*/  @!P4 LDG.E.U8 R64, desc[UR8][R14.64] ;  /* 0x000000080e40c981 */ /* 0x0000e4000c1e1100 */
[----:B0-----:R-:W-:Y:S02]  /*34460*/  @!P4 IMAD.MOV.U32 R14, RZ, RZ, R66 ;  /* 0x000000ffff0ec224 */ /* 0x001fe400078e0042 */
[----:B------:R-:W-:-:S05]  /*34470*/  @!P4 IMAD.MOV.U32 R15, RZ, RZ, R67 ;  /* 0x000000ffff0fc224 */ /* 0x000fca00078e0043 */
[----:B------:R0:W4:Y:S04]  /*34480*/  @!P4 LDG.E.U8 R19, desc[UR8][R14.64] ;  /* 0x000000080e13c981 */ /* 0x000128000c1e1100 */
[----:B------:R-:W-:Y:S04]  /*34490*/  STL [R1+0x2be8], R66 ;  /* 0x002be84201007387 */ /* 0x000fe80000100800 */
[----:B------:R-:W-:Y:S04]  /*344a0*/  STL [R1+0x2c1c], R72 ;  /* 0x002c1c4801007387 */ /* 0x000fe80000100800 */
[----:B------:R-:W-:Y:S04]  /*344b0*/  STL [R1+0x2c28], R68 ;  /* 0x002c284401007387 */ /* 0x000fe80000100800 */
[----:B------:R-:W-:Y:S04]  /*344c0*/  STL [R1+0x2be4], R67 ;  /* 0x002be44301007387 */ /* 0x000fe80000100800 */
[----:B------:R-:W-:Y:S04]  /*344d0*/  STL [R1+0x2c24], R69 ;  /* 0x002c244501007387 */ /* 0x000fe80000100800 */
[----:B------:R-:W-:Y:S01]  /*344e0*/  STL [R1+0x1fc], R75 ;  /* 0x0001fc4b01007387 */ /* 0x000fe20000100800 */
[----:B------:R-:W-:-:S02]  /*344f0*/  PRMT R0, RZ, 0x7610, R0 ;  /* 0x00007610ff007816 */ /* 0x000fc40000000000 */
[----:B------:R-:W-:Y:S02]  /*34500*/  PRMT R65, RZ, 0x7610, R65 ;  /* 0x00007610ff417816 */ /* 0x000fe40000000041 */
[----:B------:R-:W-:Y:S01]  /*34510*/  PRMT R63, RZ, 0x7610, R63 ;  /* 0x00007610ff3f7816 */ /* 0x000fe2000000003f */
[----:B---3--:R1:W-:Y:S02]  /*34520*/  STL [R1+0x130], R64 ;  /* 0x0001304001007387 */ /* 0x0083e40000100800 */
[----:B-1----:R-:W-:Y:S01]  /*34530*/  IADD3 R64, P5, PT, R18, R5, RZ ;  /* 0x0000000512407210 */ /* 0x002fe20007fbe0ff */
[----:B------:R-:W-:-:S04]  /*34540*/  IMAD R18, R78, 0xcf, RZ ;  /* 0x000000cf4e127824 */ /* 0x000fc800078e02ff */
[----:B------:R-:W-:Y:S01]  /*34550*/  IMAD.X R66, R16, 0x1, R9, P5 ;  /* 0x0000000110427824 */ /* 0x000fe200028e0609 */
[----:B------:R-:W-:Y:S02]  /*34560*/  SHF.R.S32.HI R16, RZ, 0x1f, R18 ;  /* 0x0000001fff107819 */ /* 0x000fe40000011412 */
[----:B------:R-:W-:Y:S01]  /*34570*/  IADD3 R68, P5, PT, R18, R2, RZ ;  /* 0x0000000212447210 */ /* 0x000fe20007fbe0ff */
[----:B0-----:R-:W-:Y:S02]  /*34580*/  @!P4 IMAD.MOV.U32 R14, RZ, RZ, R64 ;  /* 0x000000ffff0ec224 */ /* 0x001fe400078e0040 */
[----:B------:R-:W-:Y:S01]  /*34590*/  @!P4 IMAD.MOV.U32 R15, RZ, RZ, R66 ;  /* 0x000000ffff0fc224 */ /* 0x000fe200078e0042 */
[----:B------:R-:W-:Y:S04]  /*345a0*/  STL [R1+0x2be0], R64 ;  /* 0x002be04001007387 */ /* 0x000fe80000100800 */
[----:B----4-:R-:W-:Y:S01]  /*345b0*/  STL [R1+0x12c], R19 ;  /* 0x00012c1301007387 */ /* 0x010fe20000100800 */
[----:B------:R-:W-:-:S03]  /*345c0*/  IMAD.X R69, R16, 0x1, R6, P5 ;  /* 0x0000000110457824 */ /* 0x000fc600028e0606 */
[----:B------:R0:W-:Y:S04]  /*345d0*/  STL [R1+0x2bdc], R66 ;  /* 0x002bdc4201007387 */ /* 0x0001e80000100800 */
[----:B------:R1:W3:Y:S01]  /*345e0*/  @!P4 LDG.E.U8 R0, desc[UR8][R14.64] ;  /* 0x000000080e00c981 */ /* 0x0002e2000c1e1100 */
[----:B0-----:R-:W-:Y:S01]  /*345f0*/  IADD3 R66, P4, PT, R18, R3, RZ ;  /* 0x0000000312427210 */ /* 0x001fe20007f9e0ff */
[----:B-1----:R-:W-:Y:S02]  /*34600*/  @!P0 IMAD.MOV.U32 R14, RZ, RZ, R68 ;  /* 0x000000ffff0e8224 */ /* 0x002fe400078e0044 */
[----:B------:R-:W-:Y:S02]  /*34610*/  @!P0 IMAD.MOV.U32 R15, RZ, RZ, R69 ;  /* 0x000000ffff0f8224 */ /* 0x000fe400078e0045 */
[----:B------:R-:W-:-:S03]  /*34620*/  IMAD.X R67, R16, 0x1, R7, P4 ;  /* 0x0000000110437824 */ /* 0x000fc600020e0607 */
[----:B------:R0:W4:Y:S02]  /*34630*/  @!P0 LDG.E.U8 R65, desc[UR8][R14.64] ;  /* 0x000000080e418981 */ /* 0x000124000c1e1100 */
[----:B0-----:R-:W-:Y:S02]  /*34640*/  @!P0 IMAD.MOV.U32 R14, RZ, RZ, R66 ;  /* 0x000000ffff0e8224 */ /* 0x001fe400078e0042 */
[----:B------:R-:W-:-:S05]  /*34650*/  @!P0 IMAD.MOV.U32 R15, RZ, RZ, R67 ;  /* 0x000000ffff0f8224 */ /* 0x000fca00078e0043 */
[----:B------:R0:W4:Y:S01]  /*34660*/  @!P0 LDG.E.U8 R63, desc[UR8][R14.64] ;  /* 0x000000080e3f8981 */ /* 0x000122000c1e1100 */
[----:B------:R-:W-:Y:S01]  /*34670*/  IADD3 R64, P4, PT, R18, R4, RZ ;  /* 0x0000000412407210 */ /* 0x000fe20007f9e0ff */
[----:B------:R-:W-:-:S05]  /*34680*/  VIADD R19, R77, 0xffffff29 ;  /* 0xffffff294d137836 */ /* 0x000fca0000000000 */
[----:B------:R-:W-:Y:S02]  /*34690*/  ISETP.GE.U32.AND P5, PT, R19, 0x7ffffe2a, PT ;  /* 0x7ffffe2a1300780c */ /* 0x000fe40003fa6070 */
[----:B------:R-:W-:Y:S01]  /*346a0*/  PRMT R19, RZ, 0x7610, R19 ;  /* 0x00007610ff137816 */ /* 0x000fe20000000013 */
[----:B0-----:R-:W-:Y:S01]  /*346b0*/  @!P0 IMAD.MOV.U32 R14, RZ, RZ, R64 ;  /* 0x000000ffff0e8224 */ /* 0x001fe200078e0040 */
[----:B------:R-:W-:Y:S02]  /*346c0*/  PRMT R61, RZ, 0x7610, R61 ;  /* 0x00007610ff3d7816 */ /* 0x000fe4000000003d */
[----:B------:R-:W-:Y:S01]  /*346d0*/  PRMT R62, RZ, 0x7610, R62 ;  /* 0x00007610ff3e7816 */ /* 0x000fe2000000003e */
[----:B---3--:R-:W-:Y:S04]  /*346e0*/  STL [R1+0x354c], R0 ;  /* 0x00354c0001007387 */ /* 0x008fe80000100800 */
[----:B------:R-:W-:Y:S04]  /*346f0*/  STL [R1+0x2bc0], R68 ;  /* 0x002bc04401007387 */ /* 0x000fe80000100800 */
[----:B------:R-:W-:Y:S04]  /*34700*/  STL [R1+0x2bd8], R66 ;  /* 0x002bd84201007387 */ /* 0x000fe80000100800 */
[----:B------:R-:W-:Y:S04]  /*34710*/  STL [R1+0x2bbc], R69 ;  /* 0x002bbc4501007387 */ /* 0x000fe80000100800 */
[----:B--2---:R-:W-:Y:S04]  /*34720*/  STL [R1+0x134], R70 ;  /* 0x0001344601007387 */ /* 0x004fe80000100800 */
[----:B------:R-:W-:Y:S04]  /*34730*/  STL [R1+0x2bd4], R67 ;  /* 0x002bd44301007387 */ /* 0x000fe80000100800 */
[----:B------:R-:W-:Y:S04]  /*34740*/  STL [R1+0x2bf8], R64 ;  /* 0x002bf84001007387 */ /* 0x000fe80000100800 */
[----:B----4-:R0:W-:Y:S02]  /*34750*/  STL [R1+0x350], R65 ;  /* 0x0003504101007387 */ /* 0x0101e40000100800 */
[----:B0-----:R-:W-:-:S04]  /*34760*/  IMAD.X R65, R16, 0x1, R8, P4 ;  /* 0x0000000110417824 */ /* 0x001fc800020e0608 */
[----:B------:R-:W-:Y:S01]  /*34770*/  @!P0 IMAD.MOV.U32 R15, RZ, RZ, R65 ;  /* 0x000000ffff0f8224 */ /* 0x000fe200078e0041 */
[----:B------:R0:W-:Y:S04]  /*34780*/  STL [R1+0x34c], R63 ;  /* 0x00034c3f01007387 */ /* 0x0001e80000100800 */
[----:B------:R1:W2:Y:S04]  /*34790*/  @!P0 LDG.E.U8 R19, desc[UR8][R14.64] ;  /* 0x000000080e138981 */ /* 0x0002a8000c1e1100 */
[----:B------:R3:W-:Y:S01]  /*347a0*/  STL [R1+0x2bf4], R65 ;  /* 0x002bf44101007387 */ /* 0x0007e20000100800 */
[----:B0-----:R-:W-:Y:S01]  /*347b0*/  IADD3 R63, P4, PT, R18, R5, RZ ;  /* 0x00000005123f7210 */ /* 0x001fe20007f9e0ff */
[----:B------:R-:W-:-:S04]  /*347c0*/  IMAD R18, R78, 0xd2, RZ ;  /* 0x000000d24e127824 */ /* 0x000fc800078e02ff */
[----:B------:R-:W-:Y:S01]  /*347d0*/  IMAD.X R64, R16, 0x1, R9, P4 ;  /* 0x0000000110407824 */ /* 0x000fe200020e0609 */
[----:B------:R-:W-:Y:S02]  /*347e0*/  SHF.R.S32.HI R16, RZ, 0x1f, R18 ;  /* 0x0000001fff107819 */ /* 0x000fe40000011412 */
[----:B---3--:R-:W-:Y:S01]  /*347f0*/  IADD3 R65, P4, PT, R18, R2, RZ ;  /* 0x0000000212417210 */ /* 0x008fe20007f9e0ff */
[----:B-1----:R-:W-:Y:S02]  /*34800*/  @!P0 IMAD.MOV.U32 R14, RZ, RZ, R63 ;  /* 0x000000ffff0e8224 */ /* 0x002fe400078e003f */
        /* <DEDUP_REMOVED lines=11> */
[----:B------:R0:W-:Y:S04]  /*348c0*/  STL [R1+0x2bec], R64 ;  /* 0x002bec4001007387 */ /* 0x0001e80000100800 */
[----:B------:R-:W-:Y:S01]  /*348d0*/  STL [R1+0x2c30], R65 ;  /* 0x002c304101007387 */ /* 0x000fe20000100800 */
[----:B0-----:R-:W-:-:S04]  /*348e0*/  IMAD.X R64, R16, 0x1, R7, P0 ;  /* 0x0000000110407824 */ /* 0x001fc800000e0607 */
[----:B------:R-:W-:Y:S01]  /*348f0*/  @!P2 IMAD.MOV.U32 R15, RZ, RZ, R64 ;  /* 0x000000ffff0fa224 */ /* 0x000fe200078e0040 */
[----:B------:R-:W-:Y:S04]  /*34900*/  STL [R1+0x2c38], R63 ;  /* 0x002c383f01007387 */ /* 0x000fe80000100800 */
[----:B------:R-:W-:Y:S04]  /*34910*/  STL [R1+0x2c2c], R66 ;  /* 0x002c2c4201007387 */ /* 0x000fe80000100800 */
[----:B------:R0:W2:Y:S04]  /*34920*/  @!P2 LDG.E.U8 R60, desc[UR8][R14.64] ;  /* 0x000000080e3ca981 */ /* 0x0000a8000c1e1100 */
[----:B---3--:R1:W-:Y:S01]  /*34930*/  STL [R1+0x344], R61 ;  /* 0x0003443d01007387 */ /* 0x0083e20000100800 */
[----:B------:R-:W-:-:S03]  /*34940*/  VIADD R19, R77, 0xffffff25 ;  /* 0xffffff254d137836 */ /* 0x000fc60000000000 */
[----:B------:R-:W-:Y:S01]  /*34950*/  STL [R1+0x2c34], R64 ;  /* 0x002c344001007387 */ /* 0x000fe20000100800 */
[----:B-1----:R-:W-:Y:S02]  /*34960*/  IADD3 R61, P0, PT, R18, R4, RZ ;  /* 0x00000004123d7210 */ /* 0x002fe40007f1e0ff */
[----:B------:R-:W-:-:S03]  /*34970*/  ISETP.GE.U32.AND P4, PT, R19, 0x7ffffe26, PT ;  /* 0x7ffffe261300780c */ /* 0x000fc60003f86070 */
[----:B------:R-:W-:Y:S04]  /*34980*/  STL [R1+0x2c40], R61 ;  /* 0x002c403d01007387 */ /* 0x000fe80000100800 */
        /* <DEDUP_REMOVED lines=17> */
[----:B------:R-:W-:Y:S01]  /*34aa0*/  @!P2 IMAD.MOV.U32 R15, RZ, RZ, R61 ;  /* 0x000000ffff0fa224 */ /* 0x000fe200078e003d */
[----:B------:R0:W-:Y:S01]  /*34ab0*/  STL [R1+0x2c48], R60 ;  /* 0x002c483c01007387 */ /* 0x0001e20000100800 */
[----:B------:R-:W-:-:S03]  /*34ac0*/  IMAD.X R63, R16, 0x1, R6, P0 ;  /* 0x00000001103f7824 */ /* 0x000fc600000e0606 */
[----:B------:R1:W2:Y:S01]  /*34ad0*/  @!P2 LDG.E.U8 R58, desc[UR8][R14.64] ;  /* 0x000000080e3aa981 */ /* 0x0002a2000c1e1100 */
[----:B0-----:R-:W-:Y:S01]  /*34ae0*/  IADD3 R60, P2, PT, R18, R3, RZ ;  /* 0x00000003123c7210 */ /* 0x001fe20007f5e0ff */
[----:B-1----:R-:W-:Y:S02]  /*34af0*/  @!P6 IMAD.MOV.U32 R14, RZ, RZ, R62 ;  /* 0x000000ffff0ee224 */ /* 0x002fe400078e003e */
[----:B------:R-:W-:Y:S01]  /*34b00*/  @!P6 IMAD.MOV.U32 R15, RZ, RZ, R63 ;  /* 0x000000ffff0fe224 */ /* 0x000fe200078e003f */
[----:B---3--:R-:W-:Y:S04]  /*34b10*/  STL [R1+0x18c], R19 ;  /* 0x00018c1301007387 */ /* 0x008fe80000100800 */
[----:B------:R0:W-:Y:S04]  /*34b20*/  STL [R1+0x2c44], R61 ;  /* 0x002c443d01007387 */ /* 0x0001e80000100800 */
[----:B------:R1:W3:Y:S01]  /*34b30*/  @!P6 LDG.E.U8 R59, desc[UR8][R14.64] ;  /* 0x000000080e3be981 */ /* 0x0002e2000c1e1100 */
[----:B0-----:R-:W-:-:S02]  /*34b40*/  IMAD.X R61, R16, 0x1, R7, P2 ;  /* 0x00000001103d7824 */ /* 0x001fc400010e0607 */
[----:B-1----:R-:W-:Y:S02]  /*34b50*/  @!P6 IMAD.MOV.U32 R14, RZ, RZ, R60 ;  /* 0x000000ffff0ee224 */ /* 0x002fe400078e003c */
[----:B------:R-:W-:-:S05]  /*34b60*/  @!P6 IMAD.MOV.U32 R15, RZ, RZ, R61 ;  /* 0x000000ffff0fe224 */ /* 0x000fca00078e003d */
[----:B------:R0:W4:Y:S04]  /*34b70*/  @!P6 LDG.E.U8 R57, desc[UR8][R14.64] ;  /* 0x000000080e39e981 */ /* 0x000128000c1e1100 */
        /* <DEDUP_REMOVED lines=12> */
[----:B---3--:R1:W-:Y:S01]  /*34c40*/  STL [R1+0x264], R59 ;  /* 0x0002643b01007387 */ /* 0x0083e20000100800 */
[----:B0-----:R-:W-:Y:S02]  /*34c50*/  @!P6 IMAD.MOV.U32 R14, RZ, RZ, R58 ;  /* 0x000000ffff0ee224 */ /* 0x001fe400078e003a */
[----:B-1----:R-:W-:-:S04]  /*34c60*/  IMAD.X R59, R16, 0x1, R8, P2 ;  /* 0x00000001103b7824 */ /* 0x002fc800010e0608 */
[----:B------:R-:W-:Y:S01]  /*34c70*/  @!P6 IMAD.MOV.U32 R15, RZ, RZ, R59 ;  /* 0x000000ffff0fe224 */ /* 0x000fe200078e003b */
[----:B----4-:R0:W-:Y:S04]  /*34c80*/  STL [R1+0x260], R57 ;  /* 0x0002603901007387 */ /* 0x0101e80000100800 */
        /* <DEDUP_REMOVED lines=156> */
[----:B-1----:R-:W-:Y:S01]  /*35650*/  IMAD.X R47, R16, 0x1, R8, P0 ;  /* 0x00000001102f7824 */ /* 0x002fe200000e0608 */
[----:B----4-:R0:W-:Y:S03]  /*35660*/  STL [R1+0x314], R44 ;  /* 0x0003142c01007387 */ /* 0x0101e60000100800 */
[----:B------:R-:W-:-:S05]  /*35670*/  @!P2 IMAD.MOV.U32 R15, RZ, RZ, R47 ;  /* 0x000000ffff0fa224 */ /* 0x000fca00078e002f */
[----:B------:R1:W2:Y:S01]  /*35680*/  @!P2 LDG.E.U8 R19, desc[UR8][R14.64] ;  /* 0x000000080e13a981 */ /* 0x0002a2000c1e1100 */
[----:B0-----:R-:W-:-:S05]  /*35690*/  IADD3 R44, P0, PT, R18, R5, RZ ;  /* 0x00000005122c7210 */ /* 0x001fca0007f1e0ff */
[----:B------:R-:W-:Y:S02]  /*356a0*/  IMAD.X R45, R16, 0x1, R9, P0 ;  /* 0x00000001102d7824 */ /* 0x000fe400000e0609 */
[----:B-1----:R-:W-:Y:S02]  /*356b0*/  @!P2 IMAD.MOV.U32 R14, RZ, RZ, R44 ;  /* 0x000000ffff0ea224 */ /* 0x002fe400078e002c */
[----:B------:R-:W-:-:S05]  /*356c0*/  @!P2 IMAD.MOV.U32 R15, RZ, RZ, R45 ;  /* 0x000000ffff0fa224 */ /* 0x000fca00078e002d */
[----:B------:R0:W3:Y:S01]  /*356d0*/  @!P2 LDG.E.U8 R42, desc[UR8][R14.64] ;  /* 0x000000080e2aa981 */ /* 0x0000e2000c1e1100 */
[----:B------:R-:W-:-:S03]  /*356e0*/  IMAD R18, R78, 0xe2, RZ ;  /* 0x000000e24e127824 */ /* 0x000fc600078e02ff */
[----:B------:R1:W-:Y:S04]  /*356f0*/  STL [R1+0x2d5c], R47 ;  /* 0x002d5c2f01007387 */ /* 0x0003e80000100800 */
[----:B------:R-:W-:Y:S01]  /*35700*/  STL [R1+0x2d68], R44 ;  /* 0x002d682c01007387 */ /* 0x000fe20000100800 */
[----:B------:R-:W-:Y:S02]  /*35710*/  SHF.R.S32.HI R16, RZ, 0x1f, R18 ;  /* 0x0000001fff107819 */ /* 0x000fe40000011412 */
        /* <DEDUP_REMOVED lines=9> */
[----:B------:R-:W-:Y:S04]  /*357b0*/  STL [R1+0x2d64], R45 ;  /* 0x002d642d01007387 */ /* 0x000fe80000100800 */
[----:B---3--:R1:W-:Y:S02]  /*357c0*/  STL [R1+0x30c], R42 ;  /* 0x00030c2a01007387 */ /* 0x0083e40000100800 */
[----:B-1----:R-:W-:-:S05]  /*357d0*/  IADD3 R42, P2, PT, R18, R3, RZ ;  /* 0x00000003122a7210 */ /* 0x002fca0007f5e0ff */
[----:B------:R-:W-:Y:S02]  /*357e0*/  IMAD.X R45, R16, 0x1, R7, P2 ;  /* 0x00000001102d7824 */ /* 0x000fe400010e0607 */
[----:B0-----:R-:W-:Y:S02]  /*357f0*/  @!P6 IMAD.MOV.U32 R14, RZ, RZ, R42 ;  /* 0x000000ffff0ee224 */ /* 0x001fe400078e002a */
[----:B------:R-:W-:Y:S01]  /*35800*/  @!P6 IMAD.MOV.U32 R15, RZ, RZ, R45 ;  /* 0x000000ffff0fe224 */ /* 0x000fe200078e002d */
[----:B------:R-:W-:Y:S01]  /*35810*/  IADD3 R44, P2, PT, R18, R4, RZ ;  /* 0x00000004122c7210 */ /* 0x000fe20007f5e0ff */
[----:B------:R-:W-:Y:S04]  /*35820*/  STL [R1+0x2db0], R47 ;  /* 0x002db02f01007387 */ /* 0x000fe80000100800 */
[----:B------:R-:W-:Y:S04]  /*35830*/  STL [R1+0x2db8], R42 ;  /* 0x002db82a01007387 */ /* 0x000fe80000100800 */
[----:B------:R0:W2:Y:S04]  /*35840*/  @!P6 LDG.E.U8 R40, desc[UR8][R14.64] ;  /* 0x000000080e28e981 */ /* 0x0000a8000c1e1100 */
[----:B------:R-:W-:Y:S04]  /*35850*/  STL [R1+0x2dac], R48 ;  /* 0x002dac3001007387 */ /* 0x000fe80000100800 */
[----:B------:R1:W-:Y:S02]  /*35860*/  STL [R1+0x2db4], R45 ;  /* 0x002db42d01007387 */ /* 0x0003e40000100800 */
[----:B-1----:R-:W-:-:S02]  /*35870*/  IMAD.X R45, R16, 0x1, R8, P2 ;  /* 0x00000001102d7824 */ /* 0x002fc400010e0608 */
[----:B0-----:R-:W-:Y:S02]  /*35880*/  @!P6 IMAD.MOV.U32 R14, RZ, RZ, R44 ;  /* 0x000000ffff0ee224 */ /* 0x001fe400078e002c */
[----:B------:R-:W-:-:S05]  /*35890*/  @!P6 IMAD.MOV.U32 R15, RZ, RZ, R45 ;  /* 0x000000ffff0fe224 */ /* 0x000fca00078e002d */
[----:B------:R-:W3:Y:S04]  /*358a0*/  @!P6 LDG.E.U8 R43, desc[UR8][R14.64] ;  /* 0x000000080e2be981 */ /* 0x000ee8000c1e1100 */
[----:B------:R-:W-:Y:S01]  /*358b0*/  STL [R1+0x2dc0], R44 ;  /* 0x002dc02c01007387 */ /* 0x000fe20000100800 */
[----:B------:R-:W-:Y:S02]  /*358c0*/  PRMT R37, RZ, 0x7610, R37 ;  /* 0x00007610ff257816 */ /* 0x000fe40000000025 */
[----:B------:R-:W-:Y:S01]  /*358d0*/  PRMT R39, RZ, 0x7610, R39 ;  /* 0x00007610ff277816 */ /* 0x000fe20000000027 */
[----:B--2---:R0:W-:Y:S04]  /*358e0*/  STL [R1+0x170], R40 ;  /* 0x0001702801007387 */ /* 0x0041e80000100800 */
[----:B------:R-:W-:Y:S01]  /*358f0*/  STL [R1+0x2dbc], R45 ;  /* 0x002dbc2d01007387 */ /* 0x000fe20000100800 */
[----:B0-----:R-:W-:Y:S01]  /*35900*/  IADD3 R40, P2, PT, R18, R5, RZ ;  /* 0x0000000512287210 */ /* 0x001fe20007f5e0ff */
[----:B------:R-:W-:-:S04]  /*35910*/  IMAD R18, R78, 0xe4, RZ ;  /* 0x000000e44e127824 */ /* 0x000fc800078e02ff */
[----:B------:R-:W-:Y:S01]  /*35920*/  IMAD.X R42, R16, 0x1, R9, P2 ;  /* 0x00000001102a7824 */ /* 0x000fe200010e0609 */
[----:B------:R-:W-:Y:S01]  /*35930*/  STL [R1+0x2dc8], R40 ;  /* 0x002dc82801007387 */ /* 0x000fe20000100800 */
[----:B------:R-:W-:-:S03]  /*35940*/  SHF.R.S32.HI R16, RZ, 0x1f, R18 ;  /* 0x0000001fff107819 */ /* 0x000fc60000011412 */
[----:B------:R-:W-:Y:S04]  /*35950*/  STL [R1+0x2dc4], R42 ;  /* 0x002dc42a01007387 */ /* 0x000fe80000100800 */
[----:B---3--:R0:W-:Y:S01]  /*35960*/  STL [R1+0x16c], R43 ;  /* 0x00016c2b01007387 */ /* 0x0081e20000100800 */
[----:B------:R-:W-:Y:S02]  /*35970*/  @!P6 IMAD.MOV.U32 R14, RZ, RZ, R40 ;  /* 0x000000ffff0ee224 */ /* 0x000fe400078e0028 */
[----:B------:R-:W-:-:S05]  /*35980*/  @!P6 IMAD.MOV.U32 R15, RZ, RZ, R42 ;  /* 0x000000ffff0fe224 */ /* 0x000fca00078e002a */
[----:B------:R1:W2:Y:S01]  /*35990*/  @!P6 LDG.E.U8 R37, desc[UR8][R14.64] ;  /* 0x000000080e25e981 */ /* 0x0002a2000c1e1100 */
[----:B0-----:R-:W-:-:S05]  /*359a0*/  IADD3 R43, P2, PT, R18, R2, RZ ;  /* 0x00000002122b7210 */ /* 0x001fca0007f5e0ff */
[----:B------:R-:W-:Y:S02]  /*359b0*/  IMAD.X R44, R16, 0x1, R6, P2 ;  /* 0x00000001102c7824 */ /* 0x000fe400010e0606 */
[----:B-1----:R-:W-:Y:S02]  /*359c0*/  @!P5 IMAD.MOV.U32 R14, RZ, RZ, R43 ;  /* 0x000000ffff0ed224 */ /* 0x002fe400078e002b */
[----:B------:R-:W-:-:S05]  /*359d0*/  @!P5 IMAD.MOV.U32 R15, RZ, RZ, R44 ;  /* 0x000000ffff0fd224 */ /* 0x000fca00078e002c */
[----:B------:R0:W3:Y:S01]  /*359e0*/  @!P5 LDG.E.U8 R39, desc[UR8][R14.64] ;  /* 0x000000080e27d981 */ /* 0x0000e2000c1e1100 */
[----:B------:R-:W-:Y:S01]  /*359f0*/  IADD3 R40, P6, PT, R18, R3, RZ ;  /* 0x0000000312287210 */ /* 0x000fe20007fde0ff */
[----:B------:R-:W-:Y:S02]  /*35a00*/  VIADD R19, R77, 0xffffff15 ;  /* 0xffffff154d137836 */ /* 0x000fe40000000000 */
[----:B------:R-:W-:Y:S04]  /*35a10*/  STL [R1+0x2de0], R43 ;  /* 0x002de02b01007387 */ /* 0x000fe80000100800 */
[----:B------:R-:W-:Y:S01]  /*35a20*/  STL [R1+0x2de8], R40 ;  /* 0x002de82801007387 */ /* 0x000fe20000100800 */
[----:B------:R-:W-:-:S03]  /*35a30*/  IMAD.X R42, R16, 0x1, R7, P6 ;  /* 0x00000001102a7824 */ /* 0x000fc600030e0607 */
[----:B------:R-:W-:Y:S01]  /*35a40*/  STL [R1+0x2ddc], R44 ;  /* 0x002ddc2c01007387 */ /* 0x000fe20000100800 */
[----:B------:R-:W-:Y:S02]  /*35a50*/  ISETP.GE.U32.AND P0, PT, R19, 0x7ffffe16, PT ;  /* 0x7ffffe161300780c */ /* 0x000fe40003f06070 */
[----:B------:R-:W-:Y:S01]  /*35a60*/  PRMT R19, RZ, 0x7610, R19 ;  /* 0x00007610ff137816 */ /* 0x000fe20000000013 */
[----:B0-----:R-:W-:Y:S02]  /*35a70*/  @!P5 IMAD.MOV.U32 R14, RZ, RZ, R40 ;  /* 0x000000ffff0ed224 */ /* 0x001fe400078e0028 */
[----:B------:R-:W-:-:S05]  /*35a80*/  @!P5 IMAD.MOV.U32 R15, RZ, RZ, R42 ;  /* 0x000000ffff0fd224 */ /* 0x000fca00078e002a */
[----:B------:R0:W3:Y:S01]  /*35a90*/  @!P5 LDG.E.U8 R19, desc[UR8][R14.64] ;  /* 0x000000080e13d981 */ /* 0x0000e2000c1e1100 */
[----:B------:R-:W-:-:S03]  /*35aa0*/  PRMT R35, RZ, 0x7610, R35 ;  /* 0x00007610ff237816 */ /* 0x000fc60000000023 */
[----:B--2---:R1:W-:Y:S04]  /*35ab0*/  STL [R1+0x168], R37 ;  /* 0x0001682501007387 */ /* 0x0043e80000100800 */
[----:B----4-:R-:W-:Y:S01]  /*35ac0*/  STL [R1+0x174], R46 ;  /* 0x0001742e01007387 */ /* 0x010fe20000100800 */
[----:B-1----:R-:W-:-:S05]  /*35ad0*/  IADD3 R37, P2, PT, R18, R4, RZ ;  /* 0x0000000412257210 */ /* 0x002fca0007f5e0ff */
[----:B------:R-:W-:Y:S04]  /*35ae0*/  STL [R1+0x2df0], R37 ;  /* 0x002df02501007387 */ /* 0x000fe80000100800 */
[----:B------:R-:W-:Y:S04]  /*35af0*/  STL [R1+0x2de4], R42 ;  /* 0x002de42a01007387 */ /* 0x000fe80000100800 */
[----:B---3--:R1:W-:Y:S01]  /*35b00*/  STL [R1+0x244], R39 ;  /* 0x0002442701007387 */ /* 0x0083e20000100800 */
[----:B0-----:R-:W-:Y:S02]  /*35b10*/  @!P5 IMAD.MOV.U32 R14, RZ, RZ, R37 ;  /* 0x000000ffff0ed224 */ /* 0x001fe400078e0025 */
[----:B-1----:R-:W-:-:S04]  /*35b20*/  IMAD.X R39, R16, 0x1, R8, P2 ;  /* 0x0000000110277824 */ /* 0x002fc800010e0608 */
[----:B------:R-:W-:-:S05]  /*35b30*/  @!P5 IMAD.MOV.U32 R15, RZ, RZ, R39 ;  /* 0x000000ffff0fd224 */ /* 0x000fca00078e0027 */
[----:B------:R0:W2:Y:S04]  /*35b40*/  @!P5 LDG.E.U8 R35, desc[UR8][R14.64] ;  /* 0x000000080e23d981 */ /* 0x0000a8000c1e1100 */
[----:B------:R-:W-:Y:S04]  /*35b50*/  STL [R1+0x2dec], R39 ;  /* 0x002dec2701007387 */ /* 0x000fe80000100800 */
[----:B------:R1:W-:Y:S01]  /*35b60*/  STL [R1+0x240], R19 ;  /* 0x0002401301007387 */ /* 0x0003e20000100800 */
[----:B------:R-:W-:Y:S02]  /*35b70*/  IADD3 R42, P6, PT, R18, R5, RZ ;  /* 0x00000005122a7210 */ /* 0x000fe40007fde0ff */
[----:B------:R-:W-:-:S03]  /*35b80*/  PRMT R41, RZ, 0x7610, R41 ;  /* 0x00007610ff297816 */ /* 0x000fc60000000029 */
[----:B------:R-:W-:Y:S02]  /*35b90*/  IMAD.X R16, R16, 0x1, R9, P6 ;  /* 0x0000000110107824 */ /* 0x000fe400030e0609 */
[----:B-1----:R-:W-:Y:S02]  /*35ba0*/  IMAD R19, R78, 0xe6, RZ ;  /* 0x000000e64e137824 */ /* 0x002fe400078e02ff */
[----:B0-----:R-:W-:Y:S02]  /*35bb0*/  @!P5 IMAD.MOV.U32 R14, RZ, RZ, R42 ;  /* 0x000000ffff0ed224 */ /* 0x001fe400078e002a */
[----:B------:R-:W-:Y:S01]  /*35bc0*/  @!P5 IMAD.MOV.U32 R15, RZ, RZ, R16 ;  /* 0x000000ffff0fd224 */ /* 0x000fe200078e0010 */
[----:B------:R-:W-:Y:S02]  /*35bd0*/  SHF.R.S32.HI R18, RZ, 0x1f, R19 ;  /* 0x0000001fff127819 */ /* 0x000fe40000011413 */
[----:B------:R-:W-:Y:S01]  /*35be0*/  IADD3 R39, P2, PT, R19, R2, RZ ;  /* 0x0000000213277210 */ /* 0x000fe20007f5e0ff */
[----:B------:R-:W-:Y:S01]  /*35bf0*/  STL [R1+0x2df8], R42 ;  /* 0x002df82a01007387 */ /* 0x000fe20000100800 */
[----:B------:R-:W-:-:S03]  /*35c00*/  PRMT R38, RZ, 0x7610, R38 ;  /* 0x00007610ff267816 */ /* 0x000fc60000000026 */
[----:B------:R0:W3:Y:S01]  /*35c10*/  @!P5 LDG.E.U8 R41, desc[UR8][R14.64] ;  /* 0x000000080e29d981 */ /* 0x0000e2000c1e1100 */
[----:B------:R-:W-:Y:S01]  /*35c20*/  IMAD.X R40, R18, 0x1, R6, P2 ;  /* 0x0000000112287824 */ /* 0x000fe200010e0606 */
[----:B------:R-:W-:Y:S01]  /*35c30*/  PRMT R20, RZ, 0x7610, R20 ;  /* 0x00007610ff147816 */ /* 0x000fe20000000014 */
[----:B0-----:R-:W-:Y:S02]  /*35c40*/  @!P4 IMAD.MOV.U32 R14, RZ, RZ, R39 ;  /* 0x000000ffff0ec224 */ /* 0x001fe400078e0027 */
[----:B------:R-:W-:-:S05]  /*35c50*/  @!P4 IMAD.MOV.U32 R15, RZ, RZ, R40 ;  /* 0x000000ffff0fc224 */ /* 0x000fca00078e0028 */
[----:B------:R0:W4:Y:S01]  /*35c60*/  @!P4 LDG.E.U8 R38, desc[UR8][R14.64] ;  /* 0x000000080e26c981 */ /* 0x000122000c1e1100 */
[----:B------:R-:W-:-:S03]  /*35c70*/  PRMT R36, RZ, 0x7610, R36 ;  /* 0x00007610ff247816 */ /* 0x000fc60000000024 */
[----:B--2---:R1:W-:Y:S02]  /*35c80*/  STL [R1+0x23c], R35 ;  /* 0x00023c2301007387 */ /* 0x0043e40000100800 */
[----:B-1----:R-:W-:-:S05]  /*35c90*/  IADD3 R35, P6, PT, R19, R3, RZ ;  /* 0x0000000313237210 */ /* 0x002fca0007fde0ff */
[----:B------:R-:W-:Y:S02]  /*35ca0*/  IMAD.X R37, R18, 0x1, R7, P6 ;  /* 0x0000000112257824 */ /* 0x000fe400030e0607 */
[----:B0-----:R-:W-:Y:S02]  /*35cb0*/  @!P4 IMAD.MOV.U32 R14, RZ, RZ, R35 ;  /* 0x000000ffff0ec224 */ /* 0x001fe400078e0023 */
[----:B------:R-:W-:Y:S01]  /*35cc0*/  @!P4 IMAD.MOV.U32 R15, RZ, RZ, R37 ;  /* 0x000000ffff0fc224 */ /* 0x000fe200078e0025 */
[----:B------:R0:W-:Y:S04]  /*35cd0*/  STL [R1+0x2e10], R39 ;  /* 0x002e102701007387 */ /* 0x0001e80000100800 */
[----:B------:R-:W-:Y:S04]  /*35ce0*/  STL [R1+0x2df4], R16 ;  /* 0x002df41001007387 */ /* 0x000fe80000100800 */
[----:B------:R-:W-:Y:S04]  /*35cf0*/  STL [R1+0x2e18], R35 ;  /* 0x002e182301007387 */ /* 0x000fe80000100800 */
[----:B------:R1:W2:Y:S04]  /*35d00*/  @!P4 LDG.E.U8 R20, desc[UR8][R14.64] ;  /* 0x000000080e14c981 */ /* 0x0002a8000c1e1100 */
[----:B------:R1:W-:Y:S01]  /*35d10*/  STL [R1+0x2e0c], R40 ;  /* 0x002e0c2801007387 */ /* 0x0003e20000100800 */
[----:B0-----:R-:W-:-:S05]  /*35d20*/  IADD3 R39, P2, PT, R19, R4, RZ ;  /* 0x0000000413277210 */ /* 0x001fca0007f5e0ff */
[----:B-1----:R-:W-:Y:S02]  /*35d30*/  IMAD.X R40, R18, 0x1, R8, P2 ;  /* 0x0000000112287824 */ /* 0x002fe400010e0608 */
[----:B------:R-:W-:Y:S02]  /*35d40*/  @!P4 IMAD.MOV.U32 R14, RZ, RZ, R39 ;  /* 0x000000ffff0ec224 */ /* 0x000fe400078e0027 */
[----:B------:R-:W-:-:S05]  /*35d50*/  @!P4 IMAD.MOV.U32 R15, RZ, RZ, R40 ;  /* 0x000000ffff0fc224 */ /* 0x000fca00078e0028 */
[----:B------:R0:W3:Y:S04]  /*35d60*/  @!P4 LDG.E.U8 R36, desc[UR8][R14.64] ;  /* 0x000000080e24c981 */ /* 0x0000e8000c1e1100 */
[----:B------:R1:W-:Y:S02]  /*35d70*/  STL [R1+0x2e14], R37 ;  /* 0x002e142501007387 */ /* 0x0003e40000100800 */
[----:B-1----:R-:W-:Y:S02]  /*35d80*/  IADD3 R37, P5, PT, R19, R5, RZ ;  /* 0x0000000513257210 */ /* 0x002fe40007fbe0ff */
[----:B------:R-:W-:-:S03]  /*35d90*/  PRMT R33, RZ, 0x7610, R33 ;  /* 0x00007610ff217816 */ /* 0x000fc60000000021 */
[----:B0-----:R-:W-:Y:S01]  /*35da0*/  @!P4 IMAD.MOV.U32 R14, RZ, RZ, R37 ;  /* 0x000000ffff0ec224 */ /* 0x001fe200078e0025 */
[----:B------:R-:W-:Y:S01]  /*35db0*/  PRMT R34, RZ, 0x7610, R34 ;  /* 0x00007610ff227816 */ /* 0x000fe20000000022 */
[----:B--2---:R0:W-:Y:S04]  /*35dc0*/  STL [R1+0x304], R20 ;  /* 0x0003041401007387 */ /* 0x0041e80000100800 */
[----:B------:R-:W-:Y:S04]  /*35dd0*/  STL [R1+0x2e20], R39 ;  /* 0x002e202701007387 */ /* 0x000fe80000100800 */
[----:B------:R-:W-:Y:S04]  /*35de0*/  STL [R1+0x2e28], R37 ;  /* 0x002e282501007387 */ /* 0x000fe80000100800 */
[----:B------:R-:W-:Y:S04]  /*35df0*/  STL [R1+0x2e1c], R40 ;  /* 0x002e1c2801007387 */ /* 0x000fe80000100800 */
[----:B----4-:R1:W-:Y:S01]  /*35e00*/  STL [R1+0x308], R38 ;  /* 0x0003082601007387 */ /* 0x0103e20000100800 */
[----:B0-----:R-:W-:-:S02]  /*35e10*/  IMAD R20, R78, 0xea, RZ ;  /* 0x000000ea4e147824 */ /* 0x001fc400078e02ff */
[----:B-1----:R-:W-:-:S03]  /*35e20*/  IMAD.X R38, R18, 0x1, R9, P5 ;  /* 0x0000000112267824 */ /* 0x002fc600028e0609 */
[----:B------:R-:W-:Y:S02]  /*35e30*/  IADD3 R35, P2, PT, R20, R2, RZ ;  /* 0x0000000214237210 */ /* 0x000fe40007f5e0ff */
[----:B------:R-:W-:Y:S01]  /*35e40*/  SHF.R.S32.HI R16, RZ, 0x1f, R20 ;  /* 0x0000001fff107819 */ /* 0x000fe20000011414 */
[----:B------:R-:W-:Y:S02]  /*35e50*/  @!P4 IMAD.MOV.U32 R15, RZ, RZ, R38 ;  /* 0x000000ffff0fc224 */ /* 0x000fe400078e0026 */
[----:B------:R-:W-:Y:S04]  /*35e60*/  STL [R1+0x2e70], R35 ;  /* 0x002e702301007387 */ /* 0x000fe80000100800 */
[----:B------:R-:W-:Y:S04]  /*35e70*/  STL [R1+0x2e24], R38 ;  /* 0x002e242601007387 */ /* 0x000fe80000100800 */
[----:B---3--:R0:W-:Y:S04]  /*35e80*/  STL [R1+0x2fc], R36 ;  /* 0x0002fc2401007387 */ /* 0x0081e80000100800 */
[----:B------:R1:W2:Y:S01]  /*35e90*/  @!P4 LDG.E.U8 R33, desc[UR8][R14.64] ;  /* 0x000000080e21c981 */ /* 0x0002a2000c1e1100 */
[----:B0-----:R-:W-:-:S02]  /*35ea0*/  IMAD.X R36, R16, 0x1, R6, P2 ;  /* 0x0000000110247824 */ /* 0x001fc400010e0606 */
[----:B-1----:R-:W-:Y:S02]  /*35eb0*/  @!P0 IMAD.MOV.U32 R14, RZ, RZ, R35 ;  /* 0x000000ffff0e8224 */ /* 0x002fe400078e0023 */
[----:B------:R-:W-:-:S05]  /*35ec0*/  @!P0 IMAD.MOV.U32 R15, RZ, RZ, R36 ;  /* 0x000000ffff0f8224 */ /* 0x000fca00078e0024 */
[----:B------:R-:W3:Y:S01]  /*35ed0*/  @!P0 LDG.E.U8 R34, desc[UR8][R14.64] ;  /* 0x000000080e228981 */ /* 0x000ee2000c1e1100 */
[----:B------:R-:W-:-:S03]  /*35ee0*/  PRMT R32, RZ, 0x7610, R32 ;  /* 0x00007610ff207816 */ /* 0x000fc60000000020 */
[----:B--2---:R0:W-:Y:S04]  /*35ef0*/  STL [R1+0x2f8], R33 ;  /* 0x0002f82101007387 */ /* 0x0041e80000100800 */
[----:B------:R-:W-:Y:S04]  /*35f00*/  STL [R1+0x2e6c], R36 ;  /* 0x002e6c2401007387 */ /* 0x000fe80000100800 */
[----:B------:R-:W-:Y:S01]  /*35f10*/  STL [R1+0x238], R41 ;  /* 0x0002382901007387 */ /* 0x000fe20000100800 */
[----:B0-----:R-:W-:-:S03]  /*35f20*/  IADD3 R33, P2, PT, R20, R3, RZ ;  /* 0x0000000314217210 */ /* 0x001fc60007f5e0ff */
[----:B---3--:R0:W-:Y:S02]  /*35f30*/  STL [R1+0x164], R34 ;  /* 0x0001642201007387 */ /* 0x0081e40000100800 */
[----:B------:R-:W-:Y:S02]  /*35f40*/  @!P0 IMAD.MOV.U32 R14, RZ, RZ, R33 ;  /* 0x000000ffff0e8224 */ /* 0x000fe400078e0021 */
[----:B0-----:R-:W-:-:S04]  /*35f50*/  IMAD.X R34, R16, 0x1, R7, P2 ;  /* 0x0000000110227824 */ /* 0x001fc800010e0607 */
[----:B------:R-:W-:-:S05]  /*35f60*/  @!P0 IMAD.MOV.U32 R15, RZ, RZ, R34 ;  /* 0x000000ffff0f8224 */ /* 0x000fca00078e0022 */
[----:B------:R-:W2:Y:S04]  /*35f70*/  @!P0 LDG.E.U8 R32, desc[UR8][R14.64] ;  /* 0x000000080e208981 */ /* 0x000ea8000c1e1100 */
[----:B------:R-:W-:Y:S04]  /*35f80*/  STL [R1+0x2e78], R33 ;  /* 0x002e782101007387 */ /* 0x000fe80000100800 */
[----:B------:R-:W-:Y:S01]  /*35f90*/  STL [R1+0x2e74], R34 ;  /* 0x002e742201007387 */ /* 0x000fe20000100800 */
[----:B------:R-:W-:-:S03]  /*35fa0*/  PRMT R31, RZ, 0x7610, R31 ;  /* 0x00007610ff1f7816 */ /* 0x000fc6000000001f */
[----:B--2---:R0:W-:Y:S02]  /*35fb0*/  STL [R1+0x160], R32 ;  /* 0x0001602001007387 */ /* 0x0041e40000100800 */
[----:B0-----:R-:W-:-:S05]  /*35fc0*/  IADD3 R32, P2, PT, R20, R4, RZ ;  /* 0x0000000414207210 */ /* 0x001fca0007f5e0ff */
[----:B------:R-:W-:Y:S02]  /*35fd0*/  IMAD.X R33, R16, 0x1, R8, P2 ;  /* 0x0000000110217824 */ /* 0x000fe400010e0608 */
[----:B------:R-:W-:Y:S02]  /*35fe0*/  @!P0 IMAD.MOV.U32 R14, RZ, RZ, R32 ;  /* 0x000000ffff0e8224 */ /* 0x000fe400078e0020 */
        /* <DEDUP_REMOVED lines=10> */
[----:B------:R0:W2:Y:S04]  /*36090*/  @!P0 LDG.E.U8 R18, desc[UR8][R14.64] ;  /* 0x000000080e128981 */ /* 0x0000a8000c1e1100 */
[----:B------:R-:W-:Y:S04]  /*360a0*/  STL [R1+0x2e88], R31 ;  /* 0x002e881f01007387 */ /* 0x000fe80000100800 */
[----:B------:R-:W-:Y:S01]  /*360b0*/  STL [R1+0x2e84], R16 ;  /* 0x002e841001007387 */ /* 0x000fe20000100800 */
[----:B0-----:R-:W-:-:S05]  /*360c0*/  VIADD R14, R77, 0xffffff13 ;  /* 0xffffff134d0e7836 */ /* 0x001fca0000000000 */
[----:B------:R-:W-:Y:S02]  /*360d0*/  ISETP.GE.U32.AND P0, PT, R14, 0x7ffffe14, PT ;  /* 0x7ffffe140e00780c */ /* 0x000fe40003f06070 */
[----:B------:R-:W-:Y:S01]  /*360e0*/  PRMT R30, RZ, 0x7610, R30 ;  /* 0x00007610ff1e7816 */ /* 0x000fe2000000001e */
[----:B--2---:R0:W-:Y:S02]  /*360f0*/  STL [R1+0x158], R18 ;  /* 0x0001581201007387 */ /* 0x0041e40000100800 */
[----:B0-----:R-:W-:-:S05]  /*36100*/  IMAD R18, R78, 0xec, RZ ;  /* 0x000000ec4e127824 */ /* 0x001fca00078e02ff */
[----:B------:R-:W-:Y:S02]  /*36110*/  SHF.R.S32.HI R16, RZ, 0x1f, R18 ;  /* 0x0000001fff107819 */ /* 0x000fe40000011412 */
[----:B------:R-:W-:-:S05]  /*36120*/  IADD3 R31, P2, PT, R18, R2, RZ ;  /* 0x00000002121f7210 */ /* 0x000fca0007f5e0ff */
        /* <DEDUP_REMOVED lines=15> */
[----:B------:R-:W-:Y:S02]  /*36220*/  PRMT R28, RZ, 0x7610, R28 ;  /* 0x00007610ff1c7816 */ /* 0x000fe4000000001c */
[----:B------:R-:W-:Y:S01]  /*36230*/  PRMT R27, RZ, 0x7610, R27 ;  /* 0x00007610ff1b7816 */ /* 0x000fe2000000001b */
[----:B--2---:R0:W-:Y:S02]  /*36240*/  STL [R1+0x230], R29 ;  /* 0x0002301d01007387 */ /* 0x0041e40000100800 */
[----:B0-----:R-:W-:-:S05]  /*36250*/  IADD3 R29, P2, PT, R18, R4, RZ ;  /* 0x00000004121d7210 */ /* 0x001fca0007f5e0ff */
[----:B------:R-:W-:Y:S01]  /*36260*/  IMAD.X R30, R16, 0x1, R8, P2 ;  /* 0x00000001101e7824 */ /* 0x000fe200010e0608 */
[----:B------:R-:W-:Y:S01]  /*36270*/  IADD3 R18, P2, PT, R18, R5, RZ ;  /* 0x0000000512127210 */ /* 0x000fe20007f5e0ff */
        /* <DEDUP_REMOVED lines=9> */
[----:B------:R1:W-:Y:S01]  /*36310*/  STL [R1+0x2eb8], R18 ;  /* 0x002eb81201007387 */ /* 0x0003e20000100800 */
[----:B0-----:R-:W-:-:S02]  /*36320*/  VIADD R14, R77, 0xffffff11 ;  /* 0xffffff114d0e7836 */ /* 0x001fc40000000000 */
[----:B-1----:R-:W-:-:S03]  /*36330*/  IMAD R18, R78, 0xee, RZ ;  /* 0x000000ee4e127824 */ /* 0x002fc600078e02ff */
[----:B------:R-:W-:Y:S01]  /*36340*/  ISETP.GE.U32.AND P0, PT, R14, 0x7ffffe12, PT ;  /* 0x7ffffe120e00780c */ /* 0x000fe20003f06070 */
[----:B------:R0:W-:Y:S01]  /*36350*/  STL [R1+0x2eb4], R16 ;  /* 0x002eb41001007387 */ /* 0x0001e20000100800 */
[----:B------:R-:W-:Y:S02]  /*36360*/  PRMT R26, RZ, 0x7610, R26 ;  /* 0x00007610ff1a7816 */ /* 0x000fe4000000001a */
[----:B0-----:R-:W-:Y:S01]  /*36370*/  SHF.R.S32.HI R16, RZ, 0x1f, R18 ;  /* 0x0000001fff107819 */ /* 0x001fe20000011412 */
[----:B---3--:R0:W-:Y:S04]  /*36380*/  STL [R1+0x228], R27 ;  /* 0x0002281b01007387 */ /* 0x0081e80000100800 */
[----:B--2---:R1:W-:Y:S01]  /*36390*/  STL [R1+0x22c], R28 ;  /* 0x00022c1c01007387 */ /* 0x0043e20000100800 */
[----:B0-----:R-:W-:-:S05]  /*363a0*/  IADD3 R27, P2, PT, R18, R2, RZ ;  /* 0x00000002121b7210 */ /* 0x001fca0007f5e0ff */
[----:B-1----:R-:W-:Y:S02]  /*363b0*/  IMAD.X R28, R16, 0x1, R6, P2 ;  /* 0x00000001101c7824 */ /* 0x002fe400010e0606 */
        /* <DEDUP_REMOVED lines=60> */
[----:B------:R0:W2:Y:S01]  /*36780*/  @!P0 LDG.E.U8 R20, desc[UR8][R14.64] ;  /* 0x000000080e148981 */ /* 0x0000a2000c1e1100 */
[----:B------:R-:W-:-:S03]  /*36790*/  IADD3 R18, P2, PT, R18, R5, RZ ;  /* 0x0000000512127210 */ /* 0x000fc60007f5e0ff */
[----:B------:R-:W-:Y:S04]  /*367a0*/  STL [R1+0x2f40], R21 ;  /* 0x002f401501007387 */ /* 0x000fe80000100800 */
[----:B------:R-:W-:Y:S01]  /*367b0*/  STL [R1+0x2f3c], R22 ;  /* 0x002f3c1601007387 */ /* 0x000fe20000100800 */
[----:B------:R-:W-:Y:S01]  /*367c0*/  PRMT R19, RZ, 0x7610, R19 ;  /* 0x00007610ff137816 */ /* 0x000fe20000000013 */
[----:B0-----:R-:W-:Y:S02]  /*367d0*/  @!P0 IMAD.MOV.U32 R14, RZ, RZ, R18 ;  /* 0x000000ffff0e8224 */ /* 0x001fe400078e0012 */
[----:B--2---:R0:W-:Y:S02]  /*367e0*/  STL [R1+0x14c], R20 ;  /* 0x00014c1401007387 */ /* 0x0041e40000100800 */
[----:B0-----:R-:W-:-:S04]  /*367f0*/  IMAD.X R20, R16, 0x1, R9, P2 ;  /* 0x0000000110147824 */ /* 0x001fc800010e0609 */
        /* <DEDUP_REMOVED lines=24> */
[----:B------:R0:W-:Y:S04]  /*36980*/  STL [R1+0x3578], R3 ;  /* 0x0035780301007387 */ /* 0x0001e80000100800 */
[----:B------:R-:W-:Y:S04]  /*36990*/  STL [R1+0x2f68], R16 ;  /* 0x002f681001007387 */ /* 0x000fe80000100800 */
[----:B------:R-:W-:Y:S01]  /*369a0*/  STL [R1+0x2f64], R20 ;  /* 0x002f641401007387 */ /* 0x000fe20000100800 */
[----:B0-----:R-:W-:-:S05]  /*369b0*/  IMAD.SHL.U32 R3, R17, 0x40, RZ ;  /* 0x0000004011037824 */ /* 0x001fca00078e00ff */
[----:B------:R-:W-:Y:S01]  /*369c0*/  STL [R1+0x300], R3 ;  /* 0x0003000301007387 */ /* 0x000fe20000100800 */
[----:B------:R-:W-:-:S03]  /*369d0*/  PRMT R10, RZ, 0x7610, R10 ;  /* 0x00007610ff0a7816 */ /* 0x000fc6000000000a */
[----:B--2---:R0:W-:Y:S02]  /*369e0*/  STL [R1+0x220], R13 ;  /* 0x0002200d01007387 */ /* 0x0041e40000100800 */
[----:B0-----:R-:W-:-:S05]  /*369f0*/  IADD3 R13, P2, PT, R19, R4, RZ ;  /* 0x00000004130d7210 */ /* 0x001fca0007f5e0ff */
[----:B------:R-:W-:Y:S01]  /*36a00*/  IMAD.X R16, R18, 0x1, R8, P2 ;  /* 0x0000000112107824 */ /* 0x000fe200010e0608 */
[----:B------:R-:W-:Y:S03]  /*36a10*/  STL [R1+0x2f70], R13 ;  /* 0x002f700d01007387 */ /* 0x000fe60000100800 */
[----:B------:R-:W-:Y:S01]  /*36a20*/  @!P0 IMAD.MOV.U32 R17, RZ, RZ, R16 ;  /* 0x000000ffff118224 */ /* 0x000fe200078e0010 */
[----:B------:R0:W-:Y:S02]  /*36a30*/  STL [R1+0x2f6c], R16 ;  /* 0x002f6c1001007387 */ /* 0x0001e40000100800 */
[----:B0-----:R-:W-:-:S05]  /*36a40*/  @!P0 IMAD.MOV.U32 R16, RZ, RZ, R13 ;  /* 0x000000ffff108224 */ /* 0x001fca00078e000d */
[----:B------:R-:W2:Y:S01]  /*36a50*/  @!P0 LDG.E.U8 R10, desc[UR8][R16.64] ;  /* 0x00000008100a8981 */ /* 0x000ea2000c1e1100 */
[----:B------:R-:W-:Y:S01]  /*36a60*/  PRMT R0, RZ, 0x7610, R0 ;  /* 0x00007610ff007816 */ /* 0x000fe20000000000 */
[C---:B------:R-:W-:Y:S02]  /*36a70*/  VIADD R84, R3.reuse, 0x2 ;  /* 0x0000000203547836 */ /* 0x040fe40000000000 */
[----:B------:R-:W-:-:S05]  /*36a80*/  VIADD R85, R3, 0x5 ;  /* 0x0000000503557836 */ /* 0x000fca0000000000 */
[----:B------:R-:W-:Y:S01]  /*36a90*/  IABS R21, R85 ;  /* 0x0000005500157213 */ /* 0x000fe20000000000 */
[----:B--2---:R0:W-:Y:S02]  /*36aa0*/  STL [R1+0x1ac], R10 ;  /* 0x0001ac0a01007387 */ /* 0x0041e40000100800 */
[----:B0-----:R-:W-:-:S05]  /*36ab0*/  IADD3 R10, P2, PT, R19, R5, RZ ;  /* 0x00000005130a7210 */ /* 0x001fca0007f5e0ff */
[----:B------:R-:W-:Y:S02]  /*36ac0*/  IMAD.X R13, R18, 0x1, R9, P2 ;  /* 0x00000001120d7824 */ /* 0x000fe400010e0609 */
[----:B------:R-:W-:Y:S02]  /*36ad0*/  @!P0 IMAD.MOV.U32 R16, RZ, RZ, R10 ;  /* 0x000000ffff108224 */ /* 0x000fe400078e000a */
[----:B------:R-:W-:-:S05]  /*36ae0*/  @!P0 IMAD.MOV.U32 R17, RZ, RZ, R13 ;  /* 0x000000ffff118224 */ /* 0x000fca00078e000d */
[----:B------:R0:W2:Y:S02]  /*36af0*/  @!P0 LDG.E.U8 R0, desc[UR8][R16.64] ;  /* 0x0000000810008981 */ /* 0x0000a4000c1e1100 */
[----:B0-----:R-:W-:-:S05]  /*36b00*/  IABS R16, R84 ;  /* 0x0000005400107213 */ /* 0x001fca0000000000 */
[----:B------:R-:W-:-:S04]  /*36b10*/  IMAD.HI.U32 R18, R12, R16, RZ ;  /* 0x000000100c127227 */ /* 0x000fc800078e00ff */
[----:B------:R-:W-:-:S04]  /*36b20*/  IMAD.MOV R18, RZ, RZ, -R18 ;  /* 0x000000ffff127224 */ /* 0x000fc800078e0a12 */
[----:B------:R-:W-:Y:S02]  /*36b30*/  IMAD R16, R11, R18, R16 ;  /* 0x000000120b107224 */ /* 0x000fe400078e0210 */
[----:B------:R-:W-:-:S04]  /*36b40*/  IMAD.HI.U32 R18, R12, R21, RZ ;  /* 0x000000150c127227 */ /* 0x000fc800078e00ff */
[----:B------:R-:W-:Y:S02]  /*36b50*/  VIADD R92, R3, 0x8 ;  /* 0x00000008035c7836 */ /* 0x000fe40000000000 */
[----:B------:R-:W-:-:S04]  /*36b60*/  IMAD.MOV R18, RZ, RZ, -R18 ;  /* 0x000000ffff127224 */ /* 0x000fc800078e0a12 */
[----:B------:R-:W-:Y:S01]  /*36b70*/  IMAD R21, R11, R18, R21 ;  /* 0x000000120b157224 */ /* 0x000fe200078e0215 */
[----:B------:R-:W-:Y:S01]  /*36b80*/  IABS R18, R92 ;  /* 0x0000005c00127213 */ /* 0x000fe20000000000 */
[----:B------:R-:W-:-:S04]  /*36b90*/  VIADD R89, R3, 0xb ;  /* 0x0000000b03597836 */ /* 0x000fc80000000000 */
[----:B------:R-:W-:-:S04]  /*36ba0*/  IMAD.HI.U32 R24, R12, R18, RZ ;  /* 0x000000120c187227 */ /* 0x000fc800078e00ff */
[----:B------:R-:W-:Y:S02]  /*36bb0*/  VIADD R87, R3, 0x3 ;  /* 0x0000000303577836 */ /* 0x000fe40000000000 */
[----:B------:R-:W-:Y:S01]  /*36bc0*/  IMAD.MOV R24, RZ, RZ, -R24 ;  /* 0x000000ffff187224 */ /* 0x000fe200078e0a18 */
[----:B------:R-:W-:-:S03]  /*36bd0*/  IABS R14, R3 ;  /* 0x00000003000e7213 */ /* 0x000fc60000000000 */
[----:B------:R-:W-:Y:S01]  /*36be0*/  IMAD R18, R11, R24, R18 ;  /* 0x000000180b127224 */ /* 0x000fe200078e0212 */
[----:B------:R-:W-:Y:S01]  /*36bf0*/  IABS R24, R89 ;  /* 0x0000005900187213 */ /* 0x000fe20000000000 */
[----:B------:R0:W-:Y:S01]  /*36c00*/  STL [R1+0x2f78], R10 ;  /* 0x002f780a01007387 */ /* 0x0001e20000100800 */
[----:B------:R-:W-:Y:S01]  /*36c10*/  VIADD R83, R3, 0x1 ;  /* 0x0000000103537836 */ /* 0x000fe20000000000 */
[----:B------:R-:W-:Y:S01]  /*36c20*/  IABS R23, R87 ;  /* 0x0000005700177213 */ /* 0x000fe20000000000 */
[C---:B------:R-:W-:Y:S01]  /*36c30*/  IMAD.HI.U32 R15, R12.reuse, R14, RZ ;  /* 0x0000000e0c0f7227 */ /* 0x040fe200078e00ff */
[----:B------:R1:W-:Y:S03]  /*36c40*/  STL [R1+0x2f74], R13 ;  /* 0x002f740d01007387 */ /* 0x0003e60000100800 */
[----:B------:R-:W-:-:S04]  /*36c50*/  IMAD.HI.U32 R27, R12, R24, RZ ;  /* 0x000000180c1b7227 */ /* 0x000fc800078e00ff */
[----:B------:R-:W-:Y:S02]  /*36c60*/  VIADD R93, R3, 0x6 ;  /* 0x00000006035d7836 */ /* 0x000fe40000000000 */
[----:B------:R-:W-:Y:S01]  /*36c70*/  IMAD.MOV R15, RZ, RZ, -R15 ;  /* 0x000000ffff0f7224 */ /* 0x000fe200078e0a0f */
[----:B------:R-:W-:Y:S01]  /*36c80*/  IABS R17, R83 ;  /* 0x0000005300117213 */ /* 0x000fe20000000000 */
[----:B------:R-:W-:-:S04]  /*36c90*/  IMAD.HI.U32 R19, R12, R23, RZ ;  /* 0x000000170c137227 */ /* 0x000fc800078e00ff */
[----:B------:R-:W-:Y:S02]  /*36ca0*/  IMAD.MOV R27, RZ, RZ, -R27 ;  /* 0x000000ffff1b7224 */ /* 0x000fe400078e0a1b */
[----:B0-----:R-:W-:Y:S02]  /*36cb0*/  VIADD R10, R3, 0xe ;  /* 0x0000000e030a7836 */ /* 0x001fe40000000000 */
[----:B------:R-:W-:Y:S02]  /*36cc0*/  IMAD R14, R11, R15, R14 ;  /* 0x0000000f0b0e7224 */ /* 0x000fe400078e020e */
[----:B------:R-:W-:Y:S02]  /*36cd0*/  IMAD.MOV R19, RZ, RZ, -R19 ;  /* 0x000000ffff137224 */ /* 0x000fe400078e0a13 */
[C---:B------:R-:W-:Y:S01]  /*36ce0*/  VIADD R86, R3.reuse, 0x4 ;  /* 0x0000000403567836 */ /* 0x040fe20000000000 */
[----:B------:R-:W-:Y:S01]  /*36cf0*/  IABS R20, R93 ;  /* 0x0000005d00147213 */ /* 0x000fe20000000000 */
[----:B-1----:R-:W-:-:S02]  /*36d00*/  VIADD R13, R3, 0xd ;  /* 0x0000000d030d7836 */ /* 0x002fc40000000000 */
[----:B------:R-:W-:-:S04]  /*36d10*/  IMAD.HI.U32 R15, R12, R17, RZ ;  /* 0x000000110c0f7227 */ /* 0x000fc800078e00ff */
[C---:B------:R-:W-:Y:S01]  /*36d20*/  IMAD R24, R11.reuse, R27, R24 ;  /* 0x0000001b0b187224 */ /* 0x040fe200078e0218 */
[----:B------:R-:W-:Y:S01]  /*36d30*/  IABS R27, R10 ;  /* 0x0000000a001b7213 */ /* 0x000fe20000000000 */
[----:B------:R-:W-:Y:S02]  /*36d40*/  IMAD R23, R11, R19, R23 ;  /* 0x000000130b177224 */ /* 0x000fe400078e0217 */
[----:B------:R-:W-:Y:S01]  /*36d50*/  IMAD.MOV R15, RZ, RZ, -R15 ;  /* 0x000000ffff0f7224 */ /* 0x000fe200078e0a0f */
[----:B------:R-:W-:Y:S01]  /*36d60*/  IABS R22, R86 ;  /* 0x0000005600167213 */ /* 0x000fe20000000000 */
[----:B------:R-:W-:-:S04]  /*36d70*/  IMAD.HI.U32 R19, R12, R20, RZ ;  /* 0x000000140c137227 */ /* 0x000fc800078e00ff */
[----:B------:R-:W-:-:S04]  /*36d80*/  IMAD.HI.U32 R30, R12, R27, RZ ;  /* 0x0000001b0c1e7227 */ /* 0x000fc800078e00ff */
[----:B------:R-:W-:Y:S02]  /*36d90*/  IMAD R17, R11, R15, R17 ;  /* 0x0000000f0b117224 */ /* 0x000fe400078e0211 */
[----:B------:R-:W-:Y:S02]  /*36da0*/  VIADD R88, R3, 0x7 ;  /* 0x0000000703587836 */ /* 0x000fe40000000000 */
[----:B------:R-:W-:Y:S02]  /*36db0*/  IMAD.MOV R19, RZ, RZ, -R19 ;  /* 0x000000ffff137224 */ /* 0x000fe400078e0a13 */
[----:B------:R-:W-:-:S04]  /*36dc0*/  IMAD.HI.U32 R15, R12, R22, RZ ;  /* 0x000000160c0f7227 */ /* 0x000fc800078e00ff */
[----:B------:R-:W-:Y:S02]  /*36dd0*/  VIADD R91, R3, 0x9 ;  /* 0x00000009035b7836 */ /* 0x000fe40000000000 */
[----:B------:R-:W-:Y:S02]  /*36de0*/  IMAD.MOV R30, RZ, RZ, -R30 ;  /* 0x000000ffff1e7224 */ /* 0x000fe400078e0a1e */
[C---:B------:R-:W-:Y:S02]  /*36df0*/  IMAD R20, R11.reuse, R19, R20 ;  /* 0x000000130b147224 */ /* 0x040fe400078e0214 */
[----:B------:R-:W-:Y:S01]  /*36e00*/  IMAD.MOV R15, RZ, RZ, -R15 ;  /* 0x000000ffff0f7224 */ /* 0x000fe200078e0a0f */
[----:B------:R-:W-:Y:S02]  /*36e10*/  IABS R19, R88 ;  /* 0x0000005800137213 */ /* 0x000fe40000000000 */
[C---:B------:R-:W-:Y:S02]  /*36e20*/  ISETP.GT.U32.AND P0, PT, R11.reuse, R17, PT ;  /* 0x000000110b00720c */ /* 0x040fe40003f04070 */
[----:B------:R-:W-:Y:S01]  /*36e30*/  IABS R26, R91 ;  /* 0x0000005b001a7213 */ /* 0x000fe20000000000 */
[----:B------:R-:W-:-:S02]  /*36e40*/  IMAD R27, R11, R30, R27 ;  /* 0x0000001e0b1b7224 */ /* 0x000fc400078e021b */
[C---:B------:R-:W-:Y:S01]  /*36e50*/  IMAD R22, R11.reuse, R15, R22 ;  /* 0x0000000f0b167224 */ /* 0x040fe200078e0216 */
[----:B------:R-:W-:Y:S01]  /*36e60*/  ISETP.GT.U32.AND P5, PT, R11, R23, PT ;  /* 0x000000170b00720c */ /* 0x000fe20003fa4070 */
[----:B------:R-:W-:-:S04]  /*36e70*/  IMAD.HI.U32 R15, R12, R19, RZ ;  /* 0x000000130c0f7227 */ /* 0x000fc800078e00ff */
[----:B------:R-:W-:-:S04]  /*36e80*/  IMAD.HI.U32 R25, R12, R26, RZ ;  /* 0x0000001a0c197227 */ /* 0x000fc800078e00ff */
[----:B------:R-:W-:Y:S02]  /*36e90*/  IMAD.MOV R15, RZ, RZ, -R15 ;  /* 0x000000ffff0f7224 */ /* 0x000fe400078e0a0f */
[----:B------:R-:W-:Y:S02]  /*36ea0*/  VIADD R90, R3, 0xa ;  /* 0x0000000a035a7836 */ /* 0x000fe40000000000 */
[----:B------:R-:W-:Y:S02]  /*36eb0*/  IMAD.MOV R25, RZ, RZ, -R25 ;  /* 0x000000ffff197224 */ /* 0x000fe400078e0a19 */
[----:B------:R-:W-:Y:S02]  /*36ec0*/  IMAD R19, R11, R15, R19 ;  /* 0x0000000f0b137224 */ /* 0x000fe400078e0213 */
[----:B------:R-:W-:Y:S02]  /*36ed0*/  @!P0 IMAD.IADD R17, R17, 0x1, -R11 ;  /* 0x0000000111118824 */ /* 0x000fe400078e0a0b */
[C---:B------:R-:W-:Y:S01]  /*36ee0*/  IMAD R26, R11.reuse, R25, R26 ;  /* 0x000000190b1a7224 */ /* 0x040fe200078e021a */
[----:B------:R-:W-:-:S02]  /*36ef0*/  ISETP.GT.U32.AND P0, PT, R11, R21, PT ;  /* 0x000000150b00720c */ /* 0x000fc40003f04070 */
[----:B------:R-:W-:Y:S01]  /*36f00*/  IABS R25, R90 ;  /* 0x0000005a00197213 */ /* 0x000fe20000000000 */
[----:B------:R-:W-:Y:S01]  /*36f10*/  @!P5 IMAD.IADD R23, R23, 0x1, -R11 ;  /* 0x000000011717d824 */ /* 0x000fe200078e0a0b */
[----:B------:R-:W-:-:S03]  /*36f20*/  ISETP.GT.U32.AND P5, PT, R11, R19, PT ;  /* 0x000000130b00720c */ /* 0x000fc60003fa4070 */
[----:B------:R-:W-:-:S04]  /*36f30*/  IMAD.HI.U32 R15, R12, R25, RZ ;  /* 0x000000190c0f7227 */ /* 0x000fc800078e00ff */
[----:B------:R-:W-:Y:S02]  /*36f40*/  IMAD.MOV R15, RZ, RZ, -R15 ;  /* 0x000000ffff0f7224 */ /* 0x000fe400078e0a0f */
[----:B------:R-:W-:Y:S02]  /*36f50*/  @!P0 IMAD.IADD R21, R21, 0x1, -R11 ;  /* 0x0000000115158824 */ /* 0x000fe400078e0a0b */
[C---:B------:R-:W-:Y:S01]  /*36f60*/  IMAD R25, R11.reuse, R15, R25 ;  /* 0x0000000f0b197224 */ /* 0x040fe200078e0219 */
[----:B------:R-:W-:Y:S01]  /*36f70*/  ISETP.GT.U32.AND P0, PT, R11, R26, PT ;  /* 0x0000001a0b00720c */ /* 0x000fe20003f04070 */
[----:B------:R-:W-:Y:S01]  /*36f80*/  @!P5 IMAD.IADD R19, R19, 0x1, -R11 ;  /* 0x000000011313d824 */ /* 0x000fe200078e0a0b */
[C---:B------:R-:W-:Y:S02]  /*36f90*/  ISETP.GT.U32.AND P5, PT, R11.reuse, R24, PT ;  /* 0x000000180b00720c */ /* 0x040fe40003fa4070 */
[----:B------:R-:W-:-:S09]  /*36fa0*/  ISETP.GT.U32.AND P4, PT, R11, R14, PT ;  /* 0x0000000e0b00720c */ /* 0x000fd20003f84070 */
[--C-:B------:R-:W-:Y:S02]  /*36fb0*/  @!P0 IMAD.IADD R26, R26, 0x1, -R11.reuse ;  /* 0x000000011a1a8824 */ /* 0x100fe400078e0a0b */
[--C-:B------:R-:W-:Y:S01]  /*36fc0*/  @!P5 IMAD.IADD R24, R24, 0x1, -R11.reuse ;  /* 0x000000011818d824 */ /* 0x100fe200078e0a0b */
[C---:B------:R-:W-:Y:S01]  /*36fd0*/  ISETP.GT.U32.AND P2, PT, R11.reuse, R16, PT ;  /* 0x000000100b00720c */ /* 0x040fe20003f44070 */
[----:B------:R-:W-:Y:S01]  /*36fe0*/  @!P4 IMAD.IADD R14, R14, 0x1, -R11 ;  /* 0x000000010e0ec824 */ /* 0x000fe200078e0a0b */
[----:B------:R-:W-:-:S11]  /*36ff0*/  ISETP.GT.U32.AND P4, PT, R11, R22, PT ;  /* 0x000000160b00720c */ /* 0x000fd60003f84070 */
[--C-:B------:R-:W-:Y:S01]  /*37000*/  @!P2 IMAD.IADD R16, R16, 0x1, -R11.reuse ;  /* 0x000000011010a824 */ /* 0x100fe200078e0a0b */
[C---:B------:R-:W-:Y:S01]  /*37010*/  ISETP.GT.U32.AND P2, PT, R11.reuse, R20, PT ;  /* 0x000000140b00720c */ /* 0x040fe20003f44070 */
[----:B------:R-:W-:Y:S01]  /*37020*/  @!P4 IMAD.IADD R22, R22, 0x1, -R11 ;  /* 0x000000011616c824 */ /* 0x000fe200078e0a0b */
[----:B------:R-:W-:-:S11]  /*37030*/  ISETP.GT.U32.AND P4, PT, R11, R18, PT ;  /* 0x000000120b00720c */ /* 0x000fd60003f84070 */
[--C-:B------:R-:W-:Y:S01]  /*37040*/  @!P2 IMAD.IADD R20, R20, 0x1, -R11.reuse ;  /* 0x000000011414a824 */ /* 0x100fe200078e0a0b */
[----:B------:R-:W-:Y:S01]  /*37050*/  ISETP.GT.U32.AND P2, PT, R11, R25, PT ;  /* 0x000000190b00720c */ /* 0x000fe20003f44070 */
[----:B------:R-:W-:-:S12]  /*37060*/  @!P4 IMAD.IADD R18, R18, 0x1, -R11 ;  /* 0x000000011212c824 */ /* 0x000fd800078e0a0b */
[----:B------:R-:W-:Y:S01]  /*37070*/  @!P2 IMAD.IADD R25, R25, 0x1, -R11 ;  /* 0x000000011919a824 */ /* 0x000fe200078e0a0b */
[----:B------:R-:W-:Y:S01]  /*37080*/  ISETP.GT.U32.AND P2, PT, R11, R27, PT ;  /* 0x0000001b0b00720c */ /* 0x000fe20003f44070 */
[----:B--2---:R0:W-:Y:S02]  /*37090*/  STL [R1+0x1a8], R0 ;  /* 0x0001a80001007387 */ /* 0x0041e40000100800 */
[----:B0-----:R-:W-:-:S05]  /*370a0*/  VIADD R0, R3, 0xc ;  /* 0x0000000c03007836 */ /* 0x001fca0000000000 */
[----:B------:R-:W-:Y:S01]  /*370b0*/  IABS R29, R0 ;  /* 0x00000000001d7213 */ /* 0x000fe20000000000 */
[----:B------:R-:W-:Y:S04]  /*370c0*/  STL [R1+0x8], R0 ;  /* 0x0000080001007387 */ /* 0x000fe80000100800 */
[----:B------:R-:W-:Y:S01]  /*370d0*/  STL [R1+0x4], R13 ;  /* 0x0000040d01007387 */ /* 0x000fe20000100800 */
[----:B------:R-:W-:-:S03]  /*370e0*/  IMAD.HI.U32 R28, R12, R29, RZ ;  /* 0x0000001d0c1c7227 */ /* 0x000fc600078e00ff */
[----:B------:R0:W-:Y:S01]  /*370f0*/  STL [R1], R10 ;  /* 0x0000000a01007387 */ /* 0x0001e20000100800 */
[----:B------:R-:W-:-:S04]  /*37100*/  IMAD.MOV R28, RZ, RZ, -R28 ;  /* 0x000000ffff1c7224 */ /* 0x000fc800078e0a1c */
[----:B------:R-:W-:Y:S02]  /*37110*/  IMAD R29, R11, R28, R29 ;  /* 0x0000001c0b1d7224 */ /* 0x000fe400078e021d */
[C---:B0-----:R-:W-:Y:S02]  /*37120*/  VIADD R10, R3.reuse, 0x11 ;  /* 0x00000011030a7836 */ /* 0x041fe40000000000 */
[C---:B------:R-:W-:Y:S01]  /*37130*/  VIADD R0, R3.reuse, 0xf ;  /* 0x0000000f03007836 */ /* 0x040fe20000000000 */
[----:B------:R-:W-:Y:S01]  /*37140*/  IABS R28, R13 ;  /* 0x0000000d001c7213 */ /* 0x000fe20000000000 */
[----:B------:R-:W-:Y:S01]  /*37150*/  VIADD R13, R3, 0x10 ;  /* 0x00000010030d7836 */ /* 0x000fe20000000000 */
[----:B------:R-:W-:Y:S02]  /*37160*/  IABS R33, R10 ;  /* 0x0000000a00217213 */ /* 0x000fe40000000000 */
[----:B------:R0:W-:Y:S01]  /*37170*/  STL [R1+0x14], R0 ;  /* 0x0000140001007387 */ /* 0x0001e20000100800 */
[----:B------:R-:W-:-:S03]  /*37180*/  IABS R35, R0 ;  /* 0x0000000000237213 */ /* 0x000fc60000000000 */
[----:B------:R-:W-:Y:S01]  /*37190*/  STL [R1+0x10], R13 ;  /* 0x0000100d01007387 */ /* 0x000fe20000100800 */
[----:B------:R-:W-:-:S03]  /*371a0*/  IMAD.HI.U32 R30, R12, R33, RZ ;  /* 0x000000210c1e7227 */ /* 0x000fc600078e00ff */
[----:B------:R1:W-:Y:S01]  /*371b0*/  STL [R1+0xc], R10 ;  /* 0x00000c0a01007387 */ /* 0x0003e20000100800 */
[----:B------:R-:W-:-:S04]  /*371c0*/  IMAD.HI.U32 R31, R12, R35, RZ ;  /* 0x000000230c1f7227 */ /* 0x000fc800078e00ff */
[----:B------:R-:W-:Y:S02]  /*371d0*/  IMAD.MOV R30, RZ, RZ, -R30 ;  /* 0x000000ffff1e7224 */ /* 0x000fe400078e0a1e */
[C---:B0-----:R-:W-:Y:S02]  /*371e0*/  VIADD R0, R3.reuse, 0x12 ;  /* 0x0000001203007836 */ /* 0x041fe40000000000 */
[----:B-1----:R-:W-:Y:S02]  /*371f0*/  VIADD R10, R3, 0x14 ;  /* 0x00000014030a7836 */ /* 0x002fe40000000000 */
[----:B------:R-:W-:Y:S02]  /*37200*/  IMAD R33, R11, R30, R33 ;  /* 0x0000001e0b217224 */ /* 0x000fe400078e0221 */
[----:B------:R-:W-:Y:S01]  /*37210*/  IMAD.MOV R31, RZ, RZ, -R31 ;  /* 0x000000ffff1f7224 */ /* 0x000fe200078e0a1f */
[----:B------:R-:W-:Y:S02]  /*37220*/  IABS R34, R13 ;  /* 0x0000000d00227213 */ /* 0x000fe40000000000 */
[----:B------:R-:W-:-:S02]  /*37230*/  IABS R32, R0 ;  /* 0x0000000000207213 */ /* 0x000fc40000000000 */
[----:B------:R-:W-:Y:S01]  /*37240*/  IABS R30, R10 ;  /* 0x0000000a001e7213 */ /* 0x000fe20000000000 */
[----:B------:R-:W-:Y:S01]  /*37250*/  VIADD R13, R3, 0x13 ;  /* 0x00000013030d7836 */ /* 0x000fe20000000000 */
[----:B------:R0:W-:Y:S01]  /*37260*/  STL [R1+0x24], R0 ;  /* 0x0000240001007387 */ /* 0x0001e20000100800 */
[----:B------:R-:W-:Y:S02]  /*37270*/  IMAD R35, R11, R31, R35 ;  /* 0x0000001f0b237224 */ /* 0x000fe400078e0223 */
[----:B------:R-:W-:-:S04]  /*37280*/  IMAD.HI.U32 R31, R12, R32, RZ ;  /* 0x000000200c1f7227 */ /* 0x000fc800078e00ff */
[----:B------:R-:W-:Y:S01]  /*37290*/  IMAD.HI.U32 R36, R12, R30, RZ ;  /* 0x0000001e0c247227 */ /* 0x000fe200078e00ff */
[----:B------:R-:W-:Y:S04]  /*372a0*/  STL [R1+0x18], R13 ;  /* 0x0000180d01007387 */ /* 0x000fe80000100800 */
[----:B------:R1:W-:Y:S01]  /*372b0*/  STL [R1+0x2c], R10 ;  /* 0x00002c0a01007387 */ /* 0x0003e20000100800 */
[----:B------:R-:W-:Y:S02]  /*372c0*/  IMAD.MOV R36, RZ, RZ, -R36 ;  /* 0x000000ffff247224 */ /* 0x000fe400078e0a24 */
[----:B0-----:R-:W-:Y:S02]  /*372d0*/  VIADD R0, R3, 0x15 ;  /* 0x0000001503007836 */ /* 0x001fe40000000000 */
[----:B------:R-:W-:-:S02]  /*372e0*/  IMAD.MOV R31, RZ, RZ, -R31 ;  /* 0x000000ffff1f7224 */ /* 0x000fc400078e0a1f */
[----:B-1----:R-:W-:Y:S01]  /*372f0*/  VIADD R10, R3, 0x17 ;  /* 0x00000017030a7836 */ /* 0x002fe20000000000 */
[----:B------:R-:W-:Y:S01]  /*37300*/  IABS R38, R0 ;  /* 0x0000000000267213 */ /* 0x000fe20000000000 */
[C---:B------:R-:W-:Y:S02]  /*37310*/  IMAD R30, R11.reuse, R36, R30 ;  /* 0x000000240b1e7224 */ /* 0x040fe400078e021e */
[----:B------:R-:W-:Y:S01]  /*37320*/  IMAD R32, R11, R31, R32 ;  /* 0x0000001f0b207224 */ /* 0x000fe200078e0220 */
[----:B------:R-:W-:Y:S02]  /*37330*/  IABS R31, R13 ;  /* 0x0000000d001f7213 */ /* 0x000fe40000000000 */
[----:B------:R-:W-:Y:S01]  /*37340*/  IABS R36, R10 ;  /* 0x0000000a00247213 */ /* 0x000fe20000000000 */
[----:B------:R-:W-:-:S04]  /*37350*/  IMAD.HI.U32 R37, R12, R38, RZ ;  /* 0x000000260c257227 */ /* 0x000fc800078e00ff */
[----:B------:R-:W-:Y:S02]  /*37360*/  VIADD R13, R3, 0x16 ;  /* 0x00000016030d7836 */ /* 0x000fe40000000000 */
[C---:B------:R-:W-:Y:S01]  /*37370*/  IMAD.HI.U32 R15, R12.reuse, R28, RZ ;  /* 0x0000001c0c0f7227 */ /* 0x040fe200078e00ff */
[----:B------:R0:W-:Y:S03]  /*37380*/  STL [R1+0x28], R0 ;  /* 0x0000280001007387 */ /* 0x0001e60000100800 */
[----:B------:R-:W-:Y:S02]  /*37390*/  IMAD.MOV R37, RZ, RZ, -R37 ;  /* 0x000000ffff257224 */ /* 0x000fe400078e0a25 */
[----:B------:R-:W-:-:S04]  /*373a0*/  IMAD.HI.U32 R39, R12, R36, RZ ;  /* 0x000000240c277227 */ /* 0x000fc800078e00ff */
[----:B------:R-:W-:Y:S01]  /*373b0*/  IMAD.MOV R15, RZ, RZ, -R15 ;  /* 0x000000ffff0f7224 */ /* 0x000fe200078e0a0f */
[----:B------:R-:W-:Y:S04]  /*373c0*/  STL [R1+0x20], R13 ;  /* 0x0000200d01007387 */ /* 0x000fe80000100800 */
[----:B------:R1:W-:Y:S01]  /*373d0*/  STL [R1+0x1c], R10 ;  /* 0x00001c0a01007387 */ /* 0x0003e20000100800 */
[----:B------:R-:W-:Y:S02]  /*373e0*/  IMAD R38, R11, R37, R38 ;  /* 0x000000250b267224 */ /* 0x000fe400078e0226 */
[----:B0-----:R-:W-:Y:S02]  /*373f0*/  VIADD R0, R3, 0x18 ;  /* 0x0000001803007836 */ /* 0x001fe40000000000 */
[----:B------:R-:W-:Y:S01]  /*37400*/  IMAD.MOV R39, RZ, RZ, -R39 ;  /* 0x000000ffff277224 */ /* 0x000fe200078e0a27 */
[----:B------:R-:W-:Y:S01]  /*37410*/  IABS R37, R13 ;  /* 0x0000000d00257213 */ /* 0x000fe20000000000 */
[----:B------:R-:W-:-:S02]  /*37420*/  IMAD R28, R11, R15, R28 ;  /* 0x0000000f0b1c7224 */ /* 0x000fc400078e021c */
[C---:B-1----:R-:W-:Y:S01]  /*37430*/  VIADD R10, R3.reuse, 0x1a ;  /* 0x0000001a030a7836 */ /* 0x042fe20000000000 */
[----:B------:R-:W-:Y:S01]  /*37440*/  IABS R41, R0 ;  /* 0x0000000000297213 */ /* 0x000fe20000000000 */
[----:B------:R-:W-:Y:S02]  /*37450*/  VIADD R13, R3, 0x19 ;  /* 0x00000019030d7836 */ /* 0x000fe40000000000 */
[----:B------:R-:W-:-:S04]  /*37460*/  IMAD.HI.U32 R15, R12, R34, RZ ;  /* 0x000000220c0f7227 */ /* 0x000fc800078e00ff */
[----:B------:R-:W-:Y:S01]  /*37470*/  IMAD R36, R11, R39, R36 ;  /* 0x000000270b247224 */ /* 0x000fe200078e0224 */
[----:B------:R-:W-:Y:S01]  /*37480*/  IABS R39, R10 ;  /* 0x0000000a00277213 */ /* 0x000fe20000000000 */
[----:B------:R-:W-:Y:S01]  /*37490*/  STL [R1+0x38], R0 ;  /* 0x0000380001007387 */ /* 0x000fe20000100800 */
[----:B------:R-:W-:-:S04]  /*374a0*/  IMAD.HI.U32 R40, R12, R41, RZ ;  /* 0x000000290c287227 */ /* 0x000fc800078e00ff */
[----:B------:R-:W-:Y:S01]  /*374b0*/  IMAD.MOV R15, RZ, RZ, -R15 ;  /* 0x000000ffff0f7224 */ /* 0x000fe200078e0a0f */
[----:B------:R-:W-:Y:S01]  /*374c0*/  STL [R1+0x34], R13 ;  /* 0x0000340d01007387 */ /* 0x000fe20000100800 */
[----:B------:R-:W-:-:S03]  /*374d0*/  ISETP.GT.U32.AND P0, PT, R11, R28, PT ;  /* 0x0000001c0b00720c */ /* 0x000fc60003f04070 */
[----:B------:R0:W-:Y:S01]  /*374e0*/  STL [R1+0x30], R10 ;  /* 0x0000300a01007387 */ /* 0x0001e20000100800 */
[----:B------:R-:W-:Y:S02]  /*374f0*/  IMAD.MOV R40, RZ, RZ, -R40 ;  /* 0x000000ffff287224 */ /* 0x000fe400078e0a28 */
[----:B------:R-:W-:-:S04]  /*37500*/  IMAD.HI.U32 R42, R12, R39, RZ ;  /* 0x000000270c2a7227 */ /* 0x000fc800078e00ff */
[C---:B------:R-:W-:Y:S01]  /*37510*/  IMAD R34, R11.reuse, R15, R34 ;  /* 0x0000000f0b227224 */ /* 0x040fe200078e0222 */
[----:B------:R-:W-:Y:S01]  /*37520*/  ISETP.GT.U32.AND P5, PT, R11, R35, PT ;  /* 0x000000230b00720c */ /* 0x000fe20003fa4070 */
[----:B------:R-:W-:-:S04]  /*37530*/  IMAD.HI.U32 R15, R12, R31, RZ ;  /* 0x0000001f0c0f7227 */ /* 0x000fc800078e00ff */
[----:B0-----:R-:W-:Y:S02]  /*37540*/  VIADD R10, R3, 0x1d ;  /* 0x0000001d030a7836 */ /* 0x001fe40000000000 */
[----:B------:R-:W-:Y:S02]  /*37550*/  IMAD R41, R11, R40, R41 ;  /* 0x000000280b297224 */ /* 0x000fe400078e0229 */
[----:B------:R-:W-:Y:S02]  /*37560*/  IMAD.MOV R42, RZ, RZ, -R42 ;  /* 0x000000ffff2a7224 */ /* 0x000fe400078e0a2a */
[----:B------:R-:W-:Y:S01]  /*37570*/  VIADD R0, R3, 0x1b ;  /* 0x0000001b03007836 */ /* 0x000fe20000000000 */
[----:B------:R-:W-:Y:S02]  /*37580*/  IABS R40, R13 ;  /* 0x0000000d00287213 */ /* 0x000fe40000000000 */
[----:B------:R-:W-:Y:S01]  /*37590*/  IABS R45, R10 ;  /* 0x0000000a002d7213 */ /* 0x000fe20000000000 */
[----:B------:R-:W-:-:S02]  /*375a0*/  IMAD.MOV R15, RZ, RZ, -R15 ;  /* 0x000000ffff0f7224 */ /* 0x000fc400078e0a0f */
[----:B------:R-:W-:Y:S02]  /*375b0*/  VIADD R13, R3, 0x1c ;  /* 0x0000001c030d7836 */ /* 0x000fe40000000000 */
[----:B------:R-:W-:Y:S01]  /*375c0*/  IMAD R39, R11, R42, R39 ;  /* 0x0000002a0b277224 */ /* 0x000fe200078e0227 */
[----:B------:R0:W-:Y:S01]  /*375d0*/  STL [R1+0x44], R0 ;  /* 0x0000440001007387 */ /* 0x0001e20000100800 */
[----:B------:R-:W-:-:S04]  /*375e0*/  IMAD.HI.U32 R42, R12, R45, RZ ;  /* 0x0000002d0c2a7227 */ /* 0x000fc800078e00ff */
[C---:B------:R-:W-:Y:S01]  /*375f0*/  IMAD R31, R11.reuse, R15, R31 ;  /* 0x0000000f0b1f7224 */ /* 0x040fe200078e021f */
[----:B------:R-:W-:Y:S01]  /*37600*/  IABS R47, R0 ;  /* 0x00000000002f7213 */ /* 0x000fe20000000000 */
[----:B------:R-:W-:Y:S01]  /*37610*/  @!P0 IMAD.IADD R28, R28, 0x1, -R11 ;  /* 0x000000011c1c8824 */ /* 0x000fe200078e0a0b */
[----:B------:R-:W-:Y:S01]  /*37620*/  STL [R1+0x40], R13 ;  /* 0x0000400d01007387 */ /* 0x000fe20000100800 */
[----:B------:R-:W-:-:S03]  /*37630*/  ISETP.GT.U32.AND P0, PT, R11, R33, PT ;  /* 0x000000210b00720c */ /* 0x000fc60003f04070 */
[----:B------:R1:W-:Y:S01]  /*37640*/  STL [R1+0x3c], R10 ;  /* 0x00003c0a01007387 */ /* 0x0003e20000100800 */
[----:B------:R-:W-:Y:S02]  /*37650*/  IMAD.MOV R42, RZ, RZ, -R42 ;  /* 0x000000ffff2a7224 */ /* 0x000fe400078e0a2a */
[----:B------:R-:W-:Y:S02]  /*37660*/  @!P5 IMAD.IADD R35, R35, 0x1, -R11 ;  /* 0x000000012323d824 */ /* 0x000fe400078e0a0b */
[----:B0-----:R-:W-:Y:S02]  /*37670*/  VIADD R0, R3, 0x1e ;  /* 0x0000001e03007836 */ /* 0x001fe40000000000 */
[----:B------:R-:W-:Y:S01]  /*37680*/  IMAD.HI.U32 R43, R12, R47, RZ ;  /* 0x0000002f0c2b7227 */ /* 0x000fe200078e00ff */
[----:B------:R-:W-:-:S03]  /*37690*/  ISETP.GT.U32.AND P5, PT, R11, R31, PT ;  /* 0x0000001f0b00720c */ /* 0x000fc60003fa4070 */
[----:B------:R-:W-:-:S04]  /*376a0*/  IMAD.HI.U32 R15, R12, R37, RZ ;  /* 0x000000250c0f7227 */ /* 0x000fc800078e00ff */
[----:B-1----:R-:W-:Y:S02]  /*376b0*/  VIADD R10, R3, 0x20 ;  /* 0x00000020030a7836 */ /* 0x002fe40000000000 */
[----:B------:R-:W-:Y:S02]  /*376c0*/  IMAD R45, R11, R42, R45 ;  /* 0x0000002a0b2d7224 */ /* 0x000fe400078e022d */
[----:B------:R-:W-:Y:S01]  /*376d0*/  IMAD.MOV R43, RZ, RZ, -R43 ;  /* 0x000000ffff2b7224 */ /* 0x000fe200078e0a2b */
[----:B------:R-:W-:Y:S02]  /*376e0*/  IABS R46, R13 ;  /* 0x0000000d002e7213 */ /* 0x000fe40000000000 */
[----:B------:R-:W-:Y:S02]  /*376f0*/  IABS R44, R0 ;  /* 0x00000000002c7213 */ /* 0x000fe40000000000 */
[----:B------:R-:W-:Y:S01]  /*37700*/  IABS R42, R10 ;  /* 0x0000000a002a7213 */ /* 0x000fe20000000000 */
[----:B------:R-:W-:-:S02]  /*37710*/  IMAD.MOV R15, RZ, RZ, -R15 ;  /* 0x000000ffff0f7224 */ /* 0x000fc400078e0a0f */
[----:B------:R-:W-:Y:S01]  /*37720*/  VIADD R13, R3, 0x1f ;  /* 0x0000001f030d7836 */ /* 0x000fe20000000000 */
[----:B------:R0:W-:Y:S01]  /*37730*/  STL [R1+0x54], R0 ;  /* 0x0000540001007387 */ /* 0x0001e20000100800 */
[----:B------:R-:W-:Y:S02]  /*37740*/  IMAD R47, R11, R43, R47 ;  /* 0x0000002b0b2f7224 */ /* 0x000fe400078e022f */
[----:B------:R-:W-:-:S04]  /*37750*/  IMAD.HI.U32 R48, R12, R42, RZ ;  /* 0x0000002a0c307227 */ /* 0x000fc800078e00ff */
[----:B------:R-:W-:Y:S02]  /*37760*/  IMAD R37, R11, R15, R37 ;  /* 0x0000000f0b257224 */ /* 0x000fe400078e0225 */
[----:B------:R-:W-:-:S04]  /*37770*/  IMAD.HI.U32 R43, R12, R44, RZ ;  /* 0x0000002c0c2b7227 */ /* 0x000fc800078e00ff */
[----:B------:R-:W-:Y:S02]  /*37780*/  @!P0 IMAD.IADD R33, R33, 0x1, -R11 ;  /* 0x0000000121218824 */ /* 0x000fe400078e0a0b */
[----:B------:R-:W-:Y:S01]  /*37790*/  IMAD.HI.U32 R15, R12, R40, RZ ;  /* 0x000000280c0f7227 */ /* 0x000fe200078e00ff */
[----:B------:R-:W-:Y:S01]  /*377a0*/  STL [R1+0x48], R13 ;  /* 0x0000480d01007387 */ /* 0x000fe20000100800 */
[----:B------:R-:W-:Y:S02]  /*377b0*/  ISETP.GT.U32.AND P0, PT, R11, R38, PT ;  /* 0x000000260b00720c */ /* 0x000fe40003f04070 */
[----:B0-----:R-:W-:Y:S01]  /*377c0*/  VIADD R0, R3, 0x21 ;  /* 0x0000002103007836 */ /* 0x001fe20000000000 */
[----:B------:R0:W-:Y:S01]  /*377d0*/  STL [R1+0x5c], R10 ;  /* 0x00005c0a01007387 */ /* 0x0001e20000100800 */
[----:B------:R-:W-:Y:S02]  /*377e0*/  IMAD.MOV R48, RZ, RZ, -R48 ;  /* 0x000000ffff307224 */ /* 0x000fe400078e0a30 */
[----:B------:R-:W-:-:S02]  /*377f0*/  IMAD.MOV R43, RZ, RZ, -R43 ;  /* 0x000000ffff2b7224 */ /* 0x000fc400078e0a2b */
[----:B------:R-:W-:Y:S01]  /*37800*/  @!P5 IMAD.IADD R31, R31, 0x1, -R11 ;  /* 0x000000011f1fd824 */ /* 0x000fe200078e0a0b */
[----:B------:R-:W-:Y:S01]  /*37810*/  IABS R50, R0 ;  /* 0x0000000000327213 */ /* 0x000fe20000000000 */
[----:B------:R-:W-:Y:S01]  /*37820*/  IMAD.MOV R15, RZ, RZ, -R15 ;  /* 0x000000ffff0f7224 */ /* 0x000fe200078e0a0f */
[----:B------:R-:W-:Y:S01]  /*37830*/  ISETP.GT.U32.AND P5, PT, R11, R36, PT ;  /* 0x000000240b00720c */ /* 0x000fe20003fa4070 */
[----:B0-----:R-:W-:Y:S02]  /*37840*/  VIADD R10, R3, 0x23 ;  /* 0x00000023030a7836 */ /* 0x001fe40000000000 */
[C---:B------:R-:W-:Y:S02]  /*37850*/  IMAD R42, R11.reuse, R48, R42 ;  /* 0x000000300b2a7224 */ /* 0x040fe400078e022a */
[C---:B------:R-:W-:Y:S02]  /*37860*/  IMAD R44, R11.reuse, R43, R44 ;  /* 0x0000002b0b2c7224 */ /* 0x040fe400078e022c */
[----:B------:R-:W-:Y:S01]  /*37870*/  IMAD R40, R11, R15, R40 ;  /* 0x0000000f0b287224 */ /* 0x000fe200078e0228 */
[----:B------:R-:W-:-:S02]  /*37880*/  IABS R43, R13 ;  /* 0x0000000d002b7213 */ /* 0x000fc40000000000 */
[----:B------:R-:W-:Y:S01]  /*37890*/  IABS R48, R10 ;  /* 0x0000000a00307213 */ /* 0x000fe20000000000 */
[----:B------:R-:W-:-:S04]  /*378a0*/  IMAD.HI.U32 R49, R12, R50, RZ ;  /* 0x000000320c317227 */ /* 0x000fc800078e00ff */
[----:B------:R-:W-:-:S04]  /*378b0*/  IMAD.HI.U32 R15, R12, R46, RZ ;  /* 0x0000002e0c0f7227 */ /* 0x000fc800078e00ff */
[----:B------:R-:W-:Y:S01]  /*378c0*/  VIADD R13, R3, 0x22 ;  /* 0x00000022030d7836 */ /* 0x000fe20000000000 */
[----:B------:R0:W-:Y:S01]  /*378d0*/  STL [R1+0x58], R0 ;  /* 0x0000580001007387 */ /* 0x0001e20000100800 */
[----:B------:R-:W-:Y:S01]  /*378e0*/  ISETP.GT.U32.AND P4, PT, R11, R29, PT ;  /* 0x0000001d0b00720c */ /* 0x000fe20003f84070 */
[----:B------:R-:W-:Y:S02]  /*378f0*/  IMAD.MOV R49, RZ, RZ, -R49 ;  /* 0x000000ffff317224 */ /* 0x000fe400078e0a31 */
[----:B------:R-:W-:-:S04]  /*37900*/  IMAD.HI.U32 R51, R12, R48, RZ ;  /* 0x000000300c337227 */ /* 0x000fc800078e00ff */
[----:B------:R-:W-:Y:S02]  /*37910*/  IMAD.MOV R15, RZ, RZ, -R15 ;  /* 0x000000ffff0f7224 */ /* 0x000fe400078e0a0f */
[----:B------:R-:W-:Y:S01]  /*37920*/  @!P0 IMAD.IADD R38, R38, 0x1, -R11 ;  /* 0x0000000126268824 */ /* 0x000fe200078e0a0b */
[----:B------:R-:W-:Y:S01]  /*37930*/  STL [R1+0x50], R13 ;  /* 0x0000500d01007387 */ /* 0x000fe20000100800 */
[----:B------:R-:W-:Y:S01]  /*37940*/  ISETP.GT.U32.AND P0, PT, R11, R40, PT ;  /* 0x000000280b00720c */ /* 0x000fe20003f04070 */
[----:B0-----:R-:W-:Y:S02]  /*37950*/  VIADD R0, R3, 0x24 ;  /* 0x0000002403007836 */ /* 0x001fe40000000000 */
[----:B------:R0:W-:Y:S01]  /*37960*/  STL [R1+0x4c], R10 ;  /* 0x00004c0a01007387 */ /* 0x0001e20000100800 */
[----:B------:R-:W-:Y:S02]  /*37970*/  IMAD R50, R11, R49, R50 ;  /* 0x000000310b327224 */ /* 0x000fe400078e0232 */
[----:B------:R-:W-:-:S02]  /*37980*/  IMAD.MOV R51, RZ, RZ, -R51 ;  /* 0x000000ffff337224 */ /* 0x000fc400078e0a33 */
[----:B------:R-:W-:Y:S01]  /*37990*/  IMAD R46, R11, R15, R46 ;  /* 0x0000000f0b2e7224 */ /* 0x000fe200078e022e */
[----:B------:R-:W-:Y:S02]  /*379a0*/  IABS R53, R0 ;  /* 0x0000000000357213 */ /* 0x000fe40000000000 */
[----:B------:R-:W-:Y:S01]  /*379b0*/  IABS R49, R13 ;  /* 0x0000000d00317213 */ /* 0x000fe20000000000 */
[----:B------:R-:W-:Y:S02]  /*379c0*/  @!P5 IMAD.IADD R36, R36, 0x1, -R11 ;  /* 0x000000012424d824 */ /* 0x000fe400078e0a0b */
[----:B------:R-:W-:-:S04]  /*379d0*/  IMAD.HI.U32 R15, R12, R43, RZ ;  /* 0x0000002b0c0f7227 */ /* 0x000fc800078e00ff */
[C---:B0-----:R-:W-:Y:S02]  /*379e0*/  VIADD R10, R3.reuse, 0x26 ;  /* 0x00000026030a7836 */ /* 0x041fe40000000000 */
[----:B------:R-:W-:Y:S01]  /*379f0*/  VIADD R13, R3, 0x25 ;  /* 0x00000025030d7836 */ /* 0x000fe20000000000 */
[C---:B------:R-:W-:Y:S01]  /*37a00*/  ISETP.GT.U32.AND P5, PT, R11.reuse, R47, PT ;  /* 0x0000002f0b00720c */ /* 0x040fe20003fa4070 */
[----:B------:R0:W-:Y:S01]  /*37a10*/  STL [R1+0x68], R0 ;  /* 0x0000680001007387 */ /* 0x0001e20000100800 */
[----:B------:R-:W-:Y:S02]  /*37a20*/  IMAD R48, R11, R51, R48 ;  /* 0x000000330b307224 */ /* 0x000fe400078e0230 */
[----:B------:R-:W-:Y:S01]  /*37a30*/  IMAD.HI.U32 R52, R12, R53, RZ ;  /* 0x000000350c347227 */ /* 0x000fe200078e00ff */
[----:B------:R-:W-:-:S03]  /*37a40*/  IABS R51, R10 ;  /* 0x0000000a00337213 */ /* 0x000fc60000000000 */
[----:B------:R-:W-:Y:S01]  /*37a50*/  IMAD.MOV R15, RZ, RZ, -R15 ;  /* 0x000000ffff0f7224 */ /* 0x000fe200078e0a0f */
[----:B------:R-:W-:Y:S01]  /*37a60*/  STL [R1+0x64], R13 ;  /* 0x0000640d01007387 */ /* 0x000fe20000100800 */
[----:B------:R-:W-:-:S03]  /*37a70*/  @!P4 IMAD.IADD R29, R29, 0x1, -R11 ;  /* 0x000000011d1dc824 */ /* 0x000fc600078e0a0b */
[----:B------:R1:W-:Y:S01]  /*37a80*/  STL [R1+0x60], R10 ;  /* 0x0000600a01007387 */ /* 0x0003e20000100800 */
[----:B0-----:R-:W-:Y:S01]  /*37a90*/  VIADD R0, R3, 0x27 ;  /* 0x0000002703007836 */ /* 0x001fe20000000000 */
[C---:B------:R-:W-:Y:S01]  /*37aa0*/  ISETP.GT.U32.AND P4, PT, R11.reuse, R34, PT ;  /* 0x000000220b00720c */ /* 0x040fe20003f84070 */
[----:B------:R-:W-:Y:S02]  /*37ab0*/  IMAD.MOV R52, RZ, RZ, -R52 ;  /* 0x000000ffff347224 */ /* 0x000fe400078e0a34 */
[----:B------:R-:W-:Y:S02]  /*37ac0*/  IMAD R43, R11, R15, R43 ;  /* 0x0000000f0b2b7224 */ /* 0x000fe400078e022b */
[----:B------:R-:W-:Y:S01]  /*37ad0*/  IMAD.HI.U32 R54, R12, R51, RZ ;  /* 0x000000330c367227 */ /* 0x000fe200078e00ff */
[----:B------:R-:W-:-:S03]  /*37ae0*/  IABS R59, R0 ;  /* 0x00000000003b7213 */ /* 0x000fc60000000000 */
[----:B------:R-:W-:-:S04]  /*37af0*/  IMAD.HI.U32 R15, R12, R49, RZ ;  /* 0x000000310c0f7227 */ /* 0x000fc800078e00ff */
[----:B-1----:R-:W-:Y:S02]  /*37b00*/  VIADD R10, R3, 0x29 ;  /* 0x00000029030a7836 */ /* 0x002fe40000000000 */
[----:B------:R-:W-:Y:S01]  /*37b10*/  @!P0 IMAD.IADD R40, R40, 0x1, -R11 ;  /* 0x0000000128288824 */ /* 0x000fe200078e0a0b */
[C---:B------:R-:W-:Y:S01]  /*37b20*/  ISETP.GT.U32.AND P0, PT, R11.reuse, R45, PT ;  /* 0x0000002d0b00720c */ /* 0x040fe20003f04070 */
[----:B------:R-:W-:Y:S01]  /*37b30*/  IMAD R53, R11, R52, R53 ;  /* 0x000000340b357224 */ /* 0x000fe200078e0235 */
[----:B------:R0:W-:Y:S01]  /*37b40*/  STL [R1+0x74], R0 ;  /* 0x0000740001007387 */ /* 0x0001e20000100800 */
[----:B------:R-:W-:Y:S01]  /*37b50*/  IABS R52, R13 ;  /* 0x0000000d00347213 */ /* 0x000fe20000000000 */
[----:B------:R-:W-:Y:S01]  /*37b60*/  IMAD.MOV R54, RZ, RZ, -R54 ;  /* 0x000000ffff367224 */ /* 0x000fe200078e0a36 */
[----:B------:R-:W-:Y:S01]  /*37b70*/  IABS R57, R10 ;  /* 0x0000000a00397213 */ /* 0x000fe20000000000 */
[----:B------:R-:W-:Y:S02]  /*37b80*/  IMAD.MOV R15, RZ, RZ, -R15 ;  /* 0x000000ffff0f7224 */ /* 0x000fe400078e0a0f */
[----:B------:R-:W-:-:S04]  /*37b90*/  IMAD.HI.U32 R55, R12, R59, RZ ;  /* 0x0000003b0c377227 */ /* 0x000fc800078e00ff */
[----:B------:R-:W-:Y:S02]  /*37ba0*/  VIADD R13, R3, 0x28 ;  /* 0x00000028030d7836 */ /* 0x000fe40000000000 */
[----:B------:R-:W-:Y:S01]  /*37bb0*/  @!P5 IMAD.IADD R47, R47, 0x1, -R11 ;  /* 0x000000012f2fd824 */ /* 0x000fe200078e0a0b */
[----:B------:R-:W-:Y:S01]  /*37bc0*/  ISETP.GT.U32.AND P5, PT, R11, R43, PT ;  /* 0x0000002b0b00720c */ /* 0x000fe20003fa4070 */
[----:B0-----:R-:W-:Y:S02]  /*37bd0*/  VIADD R0, R3, 0x2a ;  /* 0x0000002a03007836 */ /* 0x001fe40000000000 */
[C---:B------:R-:W-:Y:S02]  /*37be0*/  IMAD R51, R11.reuse, R54, R51 ;  /* 0x000000360b337224 */ /* 0x040fe400078e0233 */
[----:B------:R-:W-:Y:S02]  /*37bf0*/  IMAD R49, R11, R15, R49 ;  /* 0x0000000f0b317224 */ /* 0x000fe400078e0231 */
[----:B------:R-:W-:-:S02]  /*37c00*/  IMAD.MOV R55, RZ, RZ, -R55 ;  /* 0x000000ffff377224 */ /* 0x000fc400078e0a37 */
[----:B------:R-:W-:Y:S01]  /*37c10*/  IMAD.HI.U32 R54, R12, R57, RZ ;  /* 0x000000390c367227 */ /* 0x000fe200078e00ff */
[----:B------:R-:W-:-:S03]  /*37c20*/  IABS R56, R0 ;  /* 0x0000000000387213 */ /* 0x000fc60000000000 */
[----:B------:R-:W-:Y:S01]  /*37c30*/  IMAD.HI.U32 R15, R12, R52, RZ ;  /* 0x000000340c0f7227 */ /* 0x000fe200078e00ff */
[----:B------:R-:W-:Y:S03]  /*37c40*/  STL [R1+0x70], R13 ;  /* 0x0000700d01007387 */ /* 0x000fe60000100800 */
[--C-:B------:R-:W-:Y:S01]  /*37c50*/  @!P2 IMAD.IADD R27, R27, 0x1, -R11.reuse ;  /* 0x000000011b1ba824 */ /* 0x100fe200078e0a0b */
[----:B------:R0:W-:Y:S01]  /*37c60*/  STL [R1+0x6c], R10 ;  /* 0x00006c0a01007387 */ /* 0x0001e20000100800 */
[C---:B------:R-:W-:Y:S01]  /*37c70*/  ISETP.GT.U32.AND P2, PT, R11.reuse, R32, PT ;  /* 0x000000200b00720c */ /* 0x040fe20003f44070 */
[----:B------:R-:W-:Y:S02]  /*37c80*/  @!P4 IMAD.IADD R34, R34, 0x1, -R11 ;  /* 0x000000012222c824 */ /* 0x000fe400078e0a0b */
[----:B------:R1:W-:Y:S01]  /*37c90*/  STL [R1+0x84], R0 ;  /* 0x0000840001007387 */ /* 0x0003e20000100800 */
[C---:B------:R-:W-:Y:S01]  /*37ca0*/  ISETP.GT.U32.AND P4, PT, R11.reuse, R30, PT ;  /* 0x0000001e0b00720c */ /* 0x040fe20003f84070 */
[----:B------:R-:W-:Y:S01]  /*37cb0*/  IMAD R59, R11, R55, R59 ;  /* 0x000000370b3b7224 */ /* 0x000fe200078e023b */
[----:B------:R-:W-:Y:S01]  /*37cc0*/  IABS R58, R13 ;  /* 0x0000000d003a7213 */ /* 0x000fe20000000000 */
[----:B------:R-:W-:-:S02]  /*37cd0*/  IMAD.MOV R54, RZ, RZ, -R54 ;  /* 0x000000ffff367224 */ /* 0x000fc400078e0a36 */
[----:B------:R-:W-:Y:S02]  /*37ce0*/  IMAD.MOV R15, RZ, RZ, -R15 ;  /* 0x000000ffff0f7224 */ /* 0x000fe400078e0a0f */
[----:B------:R-:W-:-:S04]  /*37cf0*/  IMAD.HI.U32 R55, R12, R56, RZ ;  /* 0x000000380c377227 */ /* 0x000fc800078e00ff */
[C---:B0-----:R-:W-:Y:S02]  /*37d00*/  VIADD R10, R3.reuse, 0x2c ;  /* 0x0000002c030a7836 */ /* 0x041fe40000000000 */
[C---:B------:R-:W-:Y:S02]  /*37d10*/  VIADD R13, R3.reuse, 0x2b ;  /* 0x0000002b030d7836 */ /* 0x040fe40000000000 */
[----:B-1----:R-:W-:Y:S02]  /*37d20*/  VIADD R0, R3, 0x2d ;  /* 0x0000002d03007836 */ /* 0x002fe40000000000 */
[----:B------:R-:W-:Y:S01]  /*37d30*/  @!P0 IMAD.IADD R45, R45, 0x1, -R11 ;  /* 0x000000012d2d8824 */ /* 0x000fe200078e0a0b */
[C---:B------:R-:W-:Y:S01]  /*37d40*/  ISETP.GT.U32.AND P0, PT, R11.reuse, R50, PT ;  /* 0x000000320b00720c */ /* 0x040fe20003f04070 */
[C---:B------:R-:W-:Y:S02]  /*37d50*/  IMAD R57, R11.reuse, R54, R57 ;  /* 0x000000360b397224 */ /* 0x040fe400078e0239 */
[----:B------:R-:W-:-:S02]  /*37d60*/  IMAD R52, R11, R15, R52 ;  /* 0x0000000f0b347224 */ /* 0x000fc400078e0234 */
[----:B------:R-:W-:Y:S01]  /*37d70*/  IMAD.MOV R55, RZ, RZ, -R55 ;  /* 0x000000ffff377224 */ /* 0x000fe200078e0a37 */
[----:B------:R-:W-:Y:S02]  /*37d80*/  IABS R54, R10 ;  /* 0x0000000a00367213 */ /* 0x000fe40000000000 */
[----:B------:R-:W-:Y:S01]  /*37d90*/  IABS R62, R0 ;  /* 0x00000000003e7213 */ /* 0x000fe20000000000 */
[----:B------:R-:W-:Y:S01]  /*37da0*/  IMAD.HI.U32 R15, R12, R58, RZ ;  /* 0x0000003a0c0f7227 */ /* 0x000fe200078e00ff */
[----:B------:R-:W-:Y:S03]  /*37db0*/  STL [R1+0x78], R13 ;  /* 0x0000780d01007387 */ /* 0x000fe60000100800 */
[----:B------:R-:W-:Y:S01]  /*37dc0*/  @!P5 IMAD.IADD R43, R43, 0x1, -R11 ;  /* 0x000000012b2bd824 */ /* 0x000fe200078e0a0b */
[----:B------:R-:W-:Y:S01]  /*37dd0*/  STL [R1+0x8c], R10 ;  /* 0x00008c0a01007387 */ /* 0x000fe20000100800 */
[----:B------:R-:W-:-:S03]  /*37de0*/  ISETP.GT.U32.AND P5, PT, R11, R48, PT ;  /* 0x000000300b00720c */ /* 0x000fc60003fa4070 */
[----:B------:R0:W-:Y:S01]  /*37df0*/  STL [R1+0x88], R0 ;  /* 0x0000880001007387 */ /* 0x0001e20000100800 */
[----:B------:R-:W-:Y:S02]  /*37e00*/  IMAD R56, R11, R55, R56 ;  /* 0x000000370b387224 */ /* 0x000fe400078e0238 */
[----:B------:R-:W-:Y:S01]  /*37e10*/  IMAD.MOV R15, RZ, RZ, -R15 ;  /* 0x000000ffff0f7224 */ /* 0x000fe200078e0a0f */
[----:B------:R-:W-:Y:S01]  /*37e20*/  IABS R55, R13 ;  /* 0x0000000d00377213 */ /* 0x000fe20000000000 */
[----:B------:R-:W-:-:S04]  /*37e30*/  IMAD.HI.U32 R60, R12, R54, RZ ;  /* 0x000000360c3c7227 */ /* 0x000fc800078e00ff */
[----:B------:R-:W-:-:S04]  /*37e40*/  IMAD.HI.U32 R61, R12, R62, RZ ;  /* 0x0000003e0c3d7227 */ /* 0x000fc800078e00ff */
[--C-:B------:R-:W-:Y:S01]  /*37e50*/  @!P2 IMAD.IADD R32, R32, 0x1, -R11.reuse ;  /* 0x000000012020a824 */ /* 0x100fe200078e0a0b */
[----:B------:R-:W-:Y:S01]  /*37e60*/  ISETP.GT.U32.AND P2, PT, R11, R37, PT ;  /* 0x000000250b00720c */ /* 0x000fe20003f44070 */
[----:B0-----:R-:W-:Y:S02]  /*37e70*/  VIADD R0, R3, 0x30 ;  /* 0x0000003003007836 */ /* 0x001fe40000000000 */
[----:B------:R-:W-:Y:S01]  /*37e80*/  @!P4 IMAD.IADD R30, R30, 0x1, -R11 ;  /* 0x000000011e1ec824 */ /* 0x000fe200078e0a0b */
[C---:B------:R-:W-:Y:S01]  /*37e90*/  ISETP.GT.U32.AND P4, PT, R11.reuse, R41, PT ;  /* 0x000000290b00720c */ /* 0x040fe20003f84070 */
[----:B------:R-:W-:Y:S02]  /*37ea0*/  IMAD R58, R11, R15, R58 ;  /* 0x0000000f0b3a7224 */ /* 0x000fe400078e023a */
[----:B------:R-:W-:Y:S02]  /*37eb0*/  IMAD.MOV R60, RZ, RZ, -R60 ;  /* 0x000000ffff3c7224 */ /* 0x000fe400078e0a3c */
[----:B------:R-:W-:-:S02]  /*37ec0*/  IMAD.MOV R61, RZ, RZ, -R61 ;  /* 0x000000ffff3d7224 */ /* 0x000fc400078e0a3d */
[C---:B------:R-:W-:Y:S02]  /*37ed0*/  VIADD R13, R3.reuse, 0x2e ;  /* 0x0000002e030d7836 */ /* 0x040fe40000000000 */
[----:B------:R-:W-:Y:S01]  /*37ee0*/  VIADD R10, R3, 0x2f ;  /* 0x0000002f030a7836 */ /* 0x000fe20000000000 */
[----:B------:R-:W-:Y:S01]  /*37ef0*/  IABS R65, R0 ;  /* 0x0000000000417213 */ /* 0x000fe20000000000 */
[----:B------:R-:W-:-:S04]  /*37f00*/  IMAD.HI.U32 R15, R12, R55, RZ ;  /* 0x000000370c0f7227 */ /* 0x000fc800078e00ff */
[----:B------:R-:W-:Y:S01]  /*37f10*/  @!P0 IMAD.IADD R50, R50, 0x1, -R11 ;  /* 0x0000000132328824 */ /* 0x000fe200078e0a0b */
[C---:B------:R-:W-:Y:S01]  /*37f20*/  ISETP.GT.U32.AND P0, PT, R11.reuse, R52, PT ;  /* 0x000000340b00720c */ /* 0x040fe20003f04070 */
[C---:B------:R-:W-:Y:S02]  /*37f30*/  IMAD R54, R11.reuse, R60, R54 ;  /* 0x0000003c0b367224 */ /* 0x040fe400078e0236 */
[----:B------:R-:W-:Y:S02]  /*37f40*/  IMAD R62, R11, R61, R62 ;  /* 0x0000003d0b3e7224 */ /* 0x000fe400078e023e */
[----:B------:R-:W-:Y:S01]  /*37f50*/  IMAD.MOV R15, RZ, RZ, -R15 ;  /* 0x000000ffff0f7224 */ /* 0x000fe200078e0a0f */
[----:B------:R-:W-:Y:S02]  /*37f60*/  IABS R61, R13 ;  /* 0x0000000d003d7213 */ /* 0x000fe40000000000 */
[----:B------:R-:W-:Y:S01]  /*37f70*/  IABS R60, R10 ;  /* 0x0000000a003c7213 */ /* 0x000fe20000000000 */
[----:B------:R-:W-:-:S04]  /*37f80*/  IMAD.HI.U32 R64, R12, R65, RZ ;  /* 0x000000410c407227 */ /* 0x000fc800078e00ff */
[----:B------:R-:W-:Y:S01]  /*37f90*/  @!P5 IMAD.IADD R48, R48, 0x1, -R11 ;  /* 0x000000013030d824 */ /* 0x000fe200078e0a0b */
[C---:B------:R-:W-:Y:S01]  /*37fa0*/  ISETP.GT.U32.AND P5, PT, R11.reuse, R59, PT ;  /* 0x0000003b0b00720c */ /* 0x040fe20003fa4070 */
[----:B------:R0:W-:Y:S01]  /*37fb0*/  STL [R1+0x80], R13 ;  /* 0x0000800d01007387 */ /* 0x0001e20000100800 */
[----:B------:R-:W-:Y:S02]  /*37fc0*/  IMAD R55, R11, R15, R55 ;  /* 0x0000000f0b377224 */ /* 0x000fe400078e0237 */
[----:B------:R-:W-:Y:S02]  /*37fd0*/  IMAD.MOV R64, RZ, RZ, -R64 ;  /* 0x000000ffff407224 */ /* 0x000fe400078e0a40 */
[----:B------:R-:W-:-:S04]  /*37fe0*/  IMAD.HI.U32 R15, R12, R61, RZ ;  /* 0x0000003d0c0f7227 */ /* 0x000fc800078e00ff */
[----:B------:R-:W-:-:S04]  /*37ff0*/  IMAD.HI.U32 R63, R12, R60, RZ ;  /* 0x0000003c0c3f7227 */ /* 0x000fc800078e00ff */
[--C-:B------:R-:W-:Y:S01]  /*38000*/  @!P2 IMAD.IADD R37, R37, 0x1, -R11.reuse ;  /* 0x000000012525a824 */ /* 0x100fe200078e0a0b */
[----:B------:R-:W-:Y:S01]  /*38010*/  ISETP.GT.U32.AND P2, PT, R11, R39, PT ;  /* 0x000000270b00720c */ /* 0x000fe20003f44070 */
[----:B------:R-:W-:Y:S02]  /*38020*/  @!P4 IMAD.IADD R41, R41, 0x1, -R11 ;  /* 0x000000012929c824 */ /* 0x000fe400078e0a0b */
[----:B0-----:R-:W-:Y:S01]  /*38030*/  VIADD R13, R3, 0x31 ;  /* 0x00000031030d7836 */ /* 0x001fe20000000000 */
[----:B------:R0:W-:Y:S01]  /*38040*/  STL [R1+0x7c], R10 ;  /* 0x00007c0a01007387 */ /* 0x0001e20000100800 */
[C---:B------:R-:W-:Y:S01]  /*38050*/  IMAD R65, R11.reuse, R64, R65 ;  /* 0x000000400b417224 */ /* 0x040fe200078e0241 */
[----:B------:R-:W-:Y:S01]  /*38060*/  ISETP.GT.U32.AND P4, PT, R11, R46, PT ;  /* 0x0000002e0b00720c */ /* 0x000fe20003f84070 */
[----:B------:R-:W-:Y:S02]  /*38070*/  IMAD.MOV R15, RZ, RZ, -R15 ;  /* 0x000000ffff0f7224 */ /* 0x000fe400078e0a0f */
[----:B------:R-:W-:Y:S01]  /*38080*/  IMAD.MOV R63, RZ, RZ, -R63 ;  /* 0x000000ffff3f7224 */ /* 0x000fe200078e0a3f */
[----:B------:R-:W-:Y:S01]  /*38090*/  IABS R64, R13 ;  /* 0x0000000d00407213 */ /* 0x000fe20000000000 */
[----:B------:R1:W-:Y:S01]  /*380a0*/  STL [R1+0x9c], R0 ;  /* 0x00009c0001007387 */ /* 0x0003e20000100800 */
[----:B------:R-:W-:-:S02]  /*380b0*/  @!P0 IMAD.IADD R52, R52, 0x1, -R11 ;  /* 0x0000000134348824 */ /* 0x000fc400078e0a0b */
[----:B0-----:R-:W-:Y:S01]  /*380c0*/  VIADD R10, R3, 0x32 ;  /* 0x00000032030a7836 */ /* 0x001fe20000000000 */
[----:B------:R0:W-:Y:S01]  /*380d0*/  STL [R1+0x94], R13 ;  /* 0x0000940d01007387 */ /* 0x0001e20000100800 */
[C---:B------:R-:W-:Y:S01]  /*380e0*/  ISETP.GT.U32.AND P0, PT, R11.reuse, R57, PT ;  /* 0x000000390b00720c */ /* 0x040fe20003f04070 */
[C---:B------:R-:W-:Y:S02]  /*380f0*/  IMAD R61, R11.reuse, R15, R61 ;  /* 0x0000000f0b3d7224 */ /* 0x040fe400078e023d */
[----:B------:R-:W-:Y:S01]  /*38100*/  IMAD R60, R11, R63, R60 ;  /* 0x0000003f0b3c7224 */ /* 0x000fe200078e023c */
[----:B------:R-:W-:Y:S01]  /*38110*/  IABS R63, R10 ;  /* 0x0000000a003f7213 */ /* 0x000fe20000000000 */
[----:B------:R-:W-:-:S04]  /*38120*/  IMAD.HI.U32 R15, R12, R64, RZ ;  /* 0x000000400c0f7227 */ /* 0x000fc800078e00ff */
[----:B-1----:R-:W-:Y:S02]  /*38130*/  VIADD R0, R3, 0x33 ;  /* 0x0000003303007836 */ /* 0x002fe40000000000 */
[----:B------:R-:W-:Y:S02]  /*38140*/  @!P5 IMAD.IADD R59, R59, 0x1, -R11 ;  /* 0x000000013b3bd824 */ /* 0x000fe400078e0a0b */
[----:B0-----:R-:W-:Y:S01]  /*38150*/  VIADD R13, R3, 0x34 ;  /* 0x00000034030d7836 */ /* 0x001fe20000000000 */
[----:B------:R-:W-:Y:S01]  /*38160*/  ISETP.GT.U32.AND P5, PT, R11, R55, PT ;  /* 0x000000370b00720c */ /* 0x000fe20003fa4070 */
[----:B------:R0:W-:Y:S01]  /*38170*/  STL [R1+0x90], R10 ;  /* 0x0000900a01007387 */ /* 0x0001e20000100800 */
[----:B------:R-:W-:Y:S02]  /*38180*/  IMAD.MOV R15, RZ, RZ, -R15 ;  /* 0x000000ffff0f7224 */ /* 0x000fe400078e0a0f */
[----:B------:R-:W-:Y:S01]  /*38190*/  IMAD.HI.U32 R66, R12, R63, RZ ;  /* 0x0000003f0c427227 */ /* 0x000fe200078e00ff */
[----:B------:R-:W-:Y:S01]  /*381a0*/  IABS R75, R13 ;  /* 0x0000000d004b7213 */ /* 0x000fe20000000000 */
[----:B------:R-:W-:Y:S02]  /*381b0*/  STL [R1+0xb0], R0 ;  /* 0x0000b00001007387 */ /* 0x000fe40000100800 */
[----:B------:R-:W-:-:S02]  /*381c0*/  @!P2 IMAD.IADD R39, R39, 0x1, -R11 ;  /* 0x000000012727a824 */ /* 0x000fc400078e0a0b */
[----:B------:R1:W-:Y:S01]  /*381d0*/  STL [R1+0xa4], R13 ;  /* 0x0000a40d01007387 */ /* 0x0003e20000100800 */
[----:B------:R-:W-:Y:S01]  /*381e0*/  ISETP.GT.U32.AND P2, PT, R11, R44, PT ;  /* 0x0000002c0b00720c */ /* 0x000fe20003f44070 */
[----:B0-----:R-:W-:Y:S02]  /*381f0*/  VIADD R10, R3, 0x35 ;  /* 0x00000035030a7836 */ /* 0x001fe40000000000 */
[----:B------:R-:W-:Y:S02]  /*38200*/  @!P4 IMAD.IADD R46, R46, 0x1, -R11 ;  /* 0x000000012e2ec824 */ /* 0x000fe400078e0a0b */
[C---:B------:R-:W-:Y:S01]  /*38210*/  IMAD R64, R11.reuse, R15, R64 ;  /* 0x0000000f0b407224 */ /* 0x040fe200078e0240 */
[----:B------:R-:W-:Y:S01]  /*38220*/  ISETP.GT.U32.AND P4, PT, R11, R42, PT ;  /* 0x0000002a0b00720c */ /* 0x000fe20003f84070 */
[----:B------:R-:W-:Y:S01]  /*38230*/  IMAD.MOV R66, RZ, RZ, -R66 ;  /* 0x000000ffff427224 */ /* 0x000fe200078e0a42 */
[----:B------:R-:W-:Y:S01]  /*38240*/  IABS R74, R10 ;  /* 0x0000000a004a7213 */ /* 0x000fe20000000000 */
[----:B-1----:R-:W-:-:S02]  /*38250*/  VIADD R13, R3, 0x37 ;  /* 0x00000037030d7836 */ /* 0x002fc40000000000 */
[----:B------:R-:W-:-:S04]  /*38260*/  IMAD.HI.U32 R15, R12, R75, RZ ;  /* 0x0000004b0c0f7227 */ /* 0x000fc800078e00ff */
[----:B------:R-:W-:Y:S01]  /*38270*/  @!P0 IMAD.IADD R57, R57, 0x1, -R11 ;  /* 0x0000000139398824 */ /* 0x000fe200078e0a0b */
[----:B------:R-:W-:Y:S01]  /*38280*/  IABS R76, R0 ;  /* 0x00000000004c7213 */ /* 0x000fe20000000000 */
[----:B------:R0:W-:Y:S01]  /*38290*/  STL [R1+0xa0], R10 ;  /* 0x0000a00a01007387 */ /* 0x0001e20000100800 */
[C---:B------:R-:W-:Y:S01]  /*382a0*/  ISETP.GT.U32.AND P0, PT, R11.reuse, R62, PT ;  /* 0x0000003e0b00720c */ /* 0x040fe20003f04070 */
[----:B------:R-:W-:Y:S02]  /*382b0*/  IMAD R63, R11, R66, R63 ;  /* 0x000000420b3f7224 */ /* 0x000fe400078e023f */
[----:B------:R-:W-:Y:S01]  /*382c0*/  IMAD.MOV R15, RZ, RZ, -R15 ;  /* 0x000000ffff0f7224 */ /* 0x000fe200078e0a0f */
[----:B------:R-:W-:Y:S01]  /*382d0*/  IABS R72, R13 ;  /* 0x0000000d00487213 */ /* 0x000fe20000000000 */
[----:B------:R-:W-:-:S04]  /*382e0*/  IMAD.HI.U32 R66, R12, R74, RZ ;  /* 0x0000004a0c427227 */ /* 0x000fc800078e00ff */
[----:B------:R-:W-:Y:S01]  /*382f0*/  @!P5 IMAD.IADD R55, R55, 0x1, -R11 ;  /* 0x000000013737d824 */ /* 0x000fe200078e0a0b */
[----:B------:R-:W-:Y:S01]  /*38300*/  ISETP.GT.U32.AND P5, PT, R11, R60, PT ;  /* 0x0000003c0b00720c */ /* 0x000fe20003fa4070 */
[----:B0-----:R-:W-:Y:S02]  /*38310*/  VIADD R10, R3, 0x38 ;  /* 0x00000038030a7836 */ /* 0x001fe40000000000 */
[----:B------:R-:W-:-:S04]  /*38320*/  IMAD.HI.U32 R67, R12, R76, RZ ;  /* 0x0000004c0c437227 */ /* 0x000fc800078e00ff */
[----:B------:R-:W-:Y:S02]  /*38330*/  IMAD R75, R11, R15, R75 ;  /* 0x0000000f0b4b7224 */ /* 0x000fe400078e024b */
[----:B------:R-:W-:Y:S02]  /*38340*/  IMAD.MOV R66, RZ, RZ, -R66 ;  /* 0x000000ffff427224 */ /* 0x000fe400078e0a42 */
[----:B------:R-:W-:Y:S01]  /*38350*/  IMAD.HI.U32 R15, R12, R72, RZ ;  /* 0x000000480c0f7227 */ /* 0x000fe200078e00ff */
[----:B------:R-:W-:-:S03]  /*38360*/  IABS R71, R10 ;  /* 0x0000000a00477213 */ /* 0x000fc60000000000 */
[----:B------:R-:W-:Y:S02]  /*38370*/  @!P2 IMAD.IADD R44, R44, 0x1, -R11 ;  /* 0x000000012c2ca824 */ /* 0x000fe400078e0a0b */
[----:B------:R-:W-:Y:S01]  /*38380*/  IMAD.MOV R67, RZ, RZ, -R67 ;  /* 0x000000ffff437224 */ /* 0x000fe200078e0a43 */
[----:B------:R-:W-:Y:S01]  /*38390*/  ISETP.GT.U32.AND P2, PT, R11, R49, PT ;  /* 0x000000310b00720c */ /* 0x000fe20003f44070 */
[----:B------:R-:W-:Y:S02]  /*383a0*/  @!P4 IMAD.IADD R42, R42, 0x1, -R11 ;  /* 0x000000012a2ac824 */ /* 0x000fe400078e0a0b */
[----:B------:R-:W-:Y:S02]  /*383b0*/  VIADD R0, R3, 0x36 ;  /* 0x0000003603007836 */ /* 0x000fe40000000000 */
[----:B------:R-:W-:Y:S02]  /*383c0*/  IMAD R74, R11, R66, R74 ;  /* 0x000000420b4a7224 */ /* 0x000fe400078e024a */
[----:B------:R-:W-:-:S02]  /*383d0*/  IMAD.MOV R15, RZ, RZ, -R15 ;  /* 0x000000ffff0f7224 */ /* 0x000fc400078e0a0f */
[----:B------:R-:W-:Y:S01]  /*383e0*/  VIADD R82, R3, 0x3f ;  /* 0x0000003f03527836 */ /* 0x000fe20000000000 */
[----:B------:R-:W-:Y:S01]  /*383f0*/  ISETP.GT.U32.AND P4, PT, R11, R53, PT ;  /* 0x000000350b00720c */ /* 0x000fe20003f84070 */
[----:B------:R-:W-:-:S04]  /*38400*/  IMAD.HI.U32 R66, R12, R71, RZ ;  /* 0x000000470c427227 */ /* 0x000fc800078e00ff */
[C---:B------:R-:W-:Y:S02]  /*38410*/  IMAD R76, R11.reuse, R67, R76 ;  /* 0x000000430b4c7224 */ /* 0x040fe400078e024c */
[--C-:B------:R-:W-:Y:S02]  /*38420*/  @!P0 IMAD.IADD R62, R62, 0x1, -R11.reuse ;  /* 0x000000013e3e8824 */ /* 0x100fe400078e0a0b */
[C---:B------:R-:W-:Y:S01]  /*38430*/  IMAD R72, R11.reuse, R15, R72 ;  /* 0x0000000f0b487224 */ /* 0x040fe200078e0248 */
[----:B------:R-:W-:Y:S02]  /*38440*/  ISETP.GT.U32.AND P0, PT, R11, R64, PT ;  /* 0x000000400b00720c */ /* 0x000fe40003f04070 */
[----:B------:R-:W-:Y:S01]  /*38450*/  IABS R73, R0 ;  /* 0x0000000000497213 */ /* 0x000fe20000000000 */
[----:B------:R-:W-:Y:S01]  /*38460*/  IMAD.MOV R66, RZ, RZ, -R66 ;  /* 0x000000ffff427224 */ /* 0x000fe200078e0a42 */
[----:B------:R-:W-:Y:S01]  /*38470*/  IABS R15, R82 ;  /* 0x00000052000f7213 */ /* 0x000fe20000000000 */
[----:B------:R0:W-:Y:S01]  /*38480*/  STL [R1+0xc8], R0 ;  /* 0x0000c80001007387 */ /* 0x0001e20000100800 */
[----:B------:R-:W-:-:S03]  /*38490*/  @!P5 IMAD.IADD R60, R60, 0x1, -R11 ;  /* 0x000000013c3cd824 */ /* 0x000fc600078e0a0b */
[----:B------:R1:W-:Y:S01]  /*384a0*/  STL [R1+0xc0], R13 ;  /* 0x0000c00d01007387 */ /* 0x0003e20000100800 */
[C---:B------:R-:W-:Y:S01]  /*384b0*/  ISETP.GT.U32.AND P5, PT, R11.reuse, R76, PT ;  /* 0x0000004c0b00720c */ /* 0x040fe20003fa4070 */
[----:B------:R-:W-:Y:S02]  /*384c0*/  IMAD R71, R11, R66, R71 ;  /* 0x000000420b477224 */ /* 0x000fe400078e0247 */
[----:B------:R-:W-:-:S04]  /*384d0*/  IMAD.HI.U32 R67, R12, R73, RZ ;  /* 0x000000490c437227 */ /* 0x000fc800078e00ff */
[----:B------:R-:W-:-:S04]  /*384e0*/  IMAD.HI.U32 R66, R12, R15, RZ ;  /* 0x0000000f0c427227 */ /* 0x000fc800078e00ff */
[--C-:B------:R-:W-:Y:S02]  /*384f0*/  @!P2 IMAD.IADD R49, R49, 0x1, -R11.reuse ;  /* 0x000000013131a824 */ /* 0x100fe400078e0a0b */
[C---:B0-----:R-:W-:Y:S02]  /*38500*/  VIADD R0, R3.reuse, 0x39 ;  /* 0x0000003903007836 */ /* 0x041fe40000000000 */
[----:B-1----:R-:W-:Y:S01]  /*38510*/  VIADD R13, R3, 0x3b ;  /* 0x0000003b030d7836 */ /* 0x002fe20000000000 */
[----:B------:R-:W-:Y:S01]  /*38520*/  ISETP.GT.U32.AND P2, PT, R11, R51, PT ;  /* 0x000000330b00720c */ /* 0x000fe20003f44070 */
[----:B------:R-:W-:Y:S02]  /*38530*/  @!P4 IMAD.IADD R53, R53, 0x1, -R11 ;  /* 0x000000013535c824 */ /* 0x000fe400078e0a0b */
[----:B------:R-:W-:Y:S01]  /*38540*/  IMAD.MOV R67, RZ, RZ, -R67 ;  /* 0x000000ffff437224 */ /* 0x000fe200078e0a43 */
[----:B------:R-:W-:Y:S02]  /*38550*/  IABS R70, R0 ;  /* 0x0000000000467213 */ /* 0x000fe40000000000 */
[----:B------:R-:W-:Y:S01]  /*38560*/  IABS R68, R13 ;  /* 0x0000000d00447213 */ /* 0x000fe20000000000 */
[----:B------:R-:W-:Y:S01]  /*38570*/  IMAD.MOV R66, RZ, RZ, -R66 ;  /* 0x000000ffff427224 */ /* 0x000fe200078e0a42 */
[----:B------:R-:W-:Y:S01]  /*38580*/  ISETP.GT.U32.AND P4, PT, R11, R58, PT ;  /* 0x0000003a0b00720c */ /* 0x000fe20003f84070 */
[----:B------:R-:W-:-:S02]  /*38590*/  @!P0 IMAD.IADD R64, R64, 0x1, -R11 ;  /* 0x0000000140408824 */ /* 0x000fc400078e0a0b */
[C---:B------:R-:W-:Y:S02]  /*385a0*/  IMAD R73, R11.reuse, R67, R73 ;  /* 0x000000430b497224 */ /* 0x040fe400078e0249 */
[C---:B------:R-:W-:Y:S01]  /*385b0*/  IMAD R15, R11.reuse, R66, R15 ;  /* 0x000000420b0f7224 */ /* 0x040fe200078e020f */
[----:B------:R-:W-:Y:S01]  /*385c0*/  ISETP.GT.U32.AND P0, PT, R11, R74, PT ;  /* 0x0000004a0b00720c */ /* 0x000fe20003f04070 */
[----:B------:R-:W-:-:S04]  /*385d0*/  IMAD.HI.U32 R67, R12, R70, RZ ;  /* 0x000000460c437227 */ /* 0x000fc800078e00ff */
[----:B------:R-:W-:-:S04]  /*385e0*/  IMAD.HI.U32 R66, R12, R68, RZ ;  /* 0x000000440c427227 */ /* 0x000fc800078e00ff */
[----:B------:R-:W-:Y:S01]  /*385f0*/  @!P5 IMAD.IADD R76, R76, 0x1, -R11 ;  /* 0x000000014c4cd824 */ /* 0x000fe200078e0a0b */
[----:B------:R-:W-:Y:S01]  /*38600*/  ISETP.GT.U32.AND P5, PT, R11, R72, PT ;  /* 0x000000480b00720c */ /* 0x000fe20003fa4070 */
[----:B------:R-:W-:Y:S02]  /*38610*/  IMAD.MOV R67, RZ, RZ, -R67 ;  /* 0x000000ffff437224 */ /* 0x000fe400078e0a43 */
[----:B------:R-:W-:Y:S02]  /*38620*/  IMAD.MOV R66, RZ, RZ, -R66 ;  /* 0x000000ffff427224 */ /* 0x000fe400078e0a42 */
[----:B------:R-:W-:Y:S02]  /*38630*/  VIADD R81, R3, 0x3d ;  /* 0x0000003d03517836 */ /* 0x000fe40000000000 */
[----:B------:R-:W-:Y:S02]  /*38640*/  @!P2 IMAD.IADD R51, R51, 0x1, -R11 ;  /* 0x000000013333a824 */ /* 0x000fe400078e0a0b */
[----:B------:R-:W-:-:S02]  /*38650*/  IMAD R70, R11, R67, R70 ;  /* 0x000000430b467224 */ /* 0x000fc400078e0246 */
[C---:B------:R-:W-:Y:S01]  /*38660*/  IMAD R68, R11.reuse, R66, R68 ;  /* 0x000000420b447224 */ /* 0x040fe200078e0244 */
[C---:B------:R-:W-:Y:S01]  /*38670*/  ISETP.GT.U32.AND P2, PT, R11.reuse, R56, PT ;  /* 0x000000380b00720c */ /* 0x040fe20003f44070 */
[--C-:B------:R-:W-:Y:S01]  /*38680*/  @!P4 IMAD.IADD R58, R58, 0x1, -R11.reuse ;  /* 0x000000013a3ac824 */ /* 0x100fe200078e0a0b */
[C---:B------:R-:W-:Y:S02]  /*38690*/  ISETP.GT.U32.AND P4, PT, R11.reuse, R54, PT ;  /* 0x000000360b00720c */ /* 0x040fe40003f84070 */
[----:B------:R-:W-:Y:S01]  /*386a0*/  IABS R66, R81 ;  /* 0x0000005100427213 */ /* 0x000fe20000000000 */
[--C-:B------:R-:W-:Y:S01]  /*386b0*/  @!P0 IMAD.IADD R74, R74, 0x1, -R11.reuse ;  /* 0x000000014a4a8824 */ /* 0x100fe200078e0a0b */
[C---:B------:R-:W-:Y:S01]  /*386c0*/  ISETP.GT.U32.AND P0, PT, R11.reuse, R70, PT ;  /* 0x000000460b00720c */ /* 0x040fe20003f04070 */
[----:B------:R-:W-:Y:S02]  /*386d0*/  @!P5 IMAD.IADD R72, R72, 0x1, -R11 ;  /* 0x000000014848d824 */ /* 0x000fe400078e0a0b */
[----:B------:R-:W-:Y:S01]  /*386e0*/  IMAD.HI.U32 R80, R12, R66, RZ ;  /* 0x000000420c507227 */ /* 0x000fe200078e00ff */
[----:B------:R-:W-:-:S03]  /*386f0*/  ISETP.GT.U32.AND P5, PT, R11, R68, PT ;  /* 0x000000440b00720c */ /* 0x000fc60003fa4070 */
[----:B------:R-:W-:Y:S02]  /*38700*/  IMAD.MOV R80, RZ, RZ, -R80 ;  /* 0x000000ffff507224 */ /* 0x000fe400078e0a50 */
[--C-:B------:R-:W-:Y:S01]  /*38710*/  @!P2 IMAD.IADD R56, R56, 0x1, -R11.reuse ;  /* 0x000000013838a824 */ /* 0x100fe200078e0a0b */
[C---:B------:R-:W-:Y:S01]  /*38720*/  ISETP.GT.U32.AND P2, PT, R11.reuse, R61, PT ;  /* 0x0000003d0b00720c */ /* 0x040fe20003f44070 */
[--C-:B------:R-:W-:Y:S02]  /*38730*/  @!P4 IMAD.IADD R54, R54, 0x1, -R11.reuse ;  /* 0x000000013636c824 */ /* 0x100fe400078e0a0b */
[C---:B------:R-:W-:Y:S01]  /*38740*/  IMAD R66, R11.reuse, R80, R66 ;  /* 0x000000500b427224 */ /* 0x040fe200078e0242 */
[C---:B------:R-:W-:Y:S01]  /*38750*/  ISETP.GT.U32.AND P4, PT, R11.reuse, R65, PT ;  /* 0x000000410b00720c */ /* 0x040fe20003f84070 */
[----:B------:R-:W-:Y:S04]  /*38760*/  STL [R1+0xbc], R10 ;  /* 0x0000bc0a01007387 */ /* 0x000fe80000100800 */
[----:B------:R0:W-:Y:S01]  /*38770*/  STL [R1+0xd0], R0 ;  /* 0x0000d00001007387 */ /* 0x0001e20000100800 */
[--C-:B------:R-:W-:Y:S01]  /*38780*/  @!P0 IMAD.IADD R70, R70, 0x1, -R11.reuse ;  /* 0x0000000146468824 */ /* 0x100fe200078e0a0b */
[C---:B------:R-:W-:Y:S01]  /*38790*/  ISETP.GT.U32.AND P0, PT, R11.reuse, R66, PT ;  /* 0x000000420b00720c */ /* 0x040fe20003f04070 */
[----:B------:R-:W-:Y:S01]  /*387a0*/  @!P5 IMAD.IADD R68, R68, 0x1, -R11 ;  /* 0x000000014444d824 */ /* 0x000fe200078e0a0b */
[----:B------:R-:W-:Y:S01]  /*387b0*/  ISETP.GT.U32.AND P5, PT, R11, R14, PT ;  /* 0x0000000e0b00720c */ /* 0x000fe20003fa4070 */
[----:B0-----:R-:W-:-:S02]  /*387c0*/  VIADD R0, R3, 0x3a ;  /* 0x0000003a03007836 */ /* 0x001fc40000000000 */
[----:B------:R-:W-:-:S03]  /*387d0*/  @!P2 IMAD.IADD R61, R61, 0x1, -R11 ;  /* 0x000000013d3da824 */ /* 0x000fc600078e0a0b */
[----:B------:R-:W-:Y:S02]  /*387e0*/  IABS R69, R0 ;  /* 0x0000000000457213 */ /* 0x000fe40000000000 */
[----:B------:R-:W-:Y:S01]  /*387f0*/  ISETP.GT.U32.AND P2, PT, R11, R63, PT ;  /* 0x0000003f0b00720c */ /* 0x000fe20003f44070 */
[----:B------:R-:W-:Y:S01]  /*38800*/  @!P4 IMAD.IADD R65, R65, 0x1, -R11 ;  /* 0x000000014141c824 */ /* 0x000fe200078e0a0b */
[----:B------:R-:W-:Y:S01]  /*38810*/  ISETP.GT.U32.AND P4, PT, R11, R75, PT ;  /* 0x0000004b0b00720c */ /* 0x000fe20003f84070 */
[----:B------:R-:W-:-:S04]  /*38820*/  IMAD.HI.U32 R67, R12, R69, RZ ;  /* 0x000000450c437227 */ /* 0x000fc800078e00ff */
[----:B------:R-:W-:Y:S02]  /*38830*/  @!P0 IMAD.IADD R66, R66, 0x1, -R11 ;  /* 0x0000000142428824 */ /* 0x000fe400078e0a0b */
[----:B------:R-:W-:Y:S01]  /*38840*/  VIADD R10, R3, 0x3c ;  /* 0x0000003c030a7836 */ /* 0x000fe20000000000 */
[C---:B------:R-:W-:Y:S01]  /*38850*/  ISETP.GT.U32.AND P0, PT, R11.reuse, R17, PT ;  /* 0x000000110b00720c */ /* 0x040fe20003f04070 */
[----:B------:R-:W-:Y:S02]  /*38860*/  IMAD.MOV R67, RZ, RZ, -R67 ;  /* 0x000000ffff437224 */ /* 0x000fe400078e0a43 */
[----:B------:R-:W-:Y:S01]  /*38870*/  @!P5 IMAD.IADD R14, R14, 0x1, -R11 ;  /* 0x000000010e0ed824 */ /* 0x000fe200078e0a0b */
[C---:B------:R-:W-:Y:S01]  /*38880*/  ISETP.GT.U32.AND P5, PT, R11.reuse, R23, PT ;  /* 0x000000170b00720c */ /* 0x040fe20003fa4070 */
[----:B------:R-:W-:Y:S01]  /*38890*/  IMAD R69, R11, R67, R69 ;  /* 0x000000430b457224 */ /* 0x000fe200078e0245 */
[----:B------:R-:W-:Y:S01]  /*388a0*/  IABS R67, R10 ;  /* 0x0000000a00437213 */ /* 0x000fe20000000000 */
[--C-:B------:R-:W-:Y:S01]  /*388b0*/  @!P2 IMAD.IADD R63, R63, 0x1, -R11.reuse ;  /* 0x000000013f3fa824 */ /* 0x100fe200078e0a0b */
[----:B------:R-:W-:Y:S01]  /*388c0*/  ISETP.GT.U32.AND P2, PT, R11, R73, PT ;  /* 0x000000490b00720c */ /* 0x000fe20003f44070 */
[----:B------:R-:W-:Y:S01]  /*388d0*/  @!P4 IMAD.IADD R75, R75, 0x1, -R11 ;  /* 0x000000014b4bc824 */ /* 0x000fe200078e0a0b */
[----:B------:R-:W-:Y:S01]  /*388e0*/  ISETP.GT.U32.AND P4, PT, R11, R71, PT ;  /* 0x000000470b00720c */ /* 0x000fe20003f84070 */
[----:B------:R-:W-:-:S04]  /*388f0*/  IMAD.HI.U32 R79, R12, R67, RZ ;  /* 0x000000430c4f7227 */ /* 0x000fc800078e00ff */
[----:B------:R-:W-:Y:S02]  /*38900*/  @!P0 IMAD.IADD R17, R17, 0x1, -R11 ;  /* 0x0000000111118824 */ /* 0x000fe400078e0a0b */
[----:B------:R-:W-:Y:S01]  /*38910*/  VIADD R80, R3, 0x3e ;  /* 0x0000003e03507836 */ /* 0x000fe20000000000 */
[----:B------:R-:W-:Y:S01]  /*38920*/  ISETP.GT.U32.AND P0, PT, R11, R21, PT ;  /* 0x000000150b00720c */ /* 0x000fe20003f04070 */
[----:B------:R-:W-:Y:S02]  /*38930*/  IMAD.MOV R79, RZ, RZ, -R79 ;  /* 0x000000ffff4f7224 */ /* 0x000fe400078e0a4f */
[----:B------:R-:W-:Y:S01]  /*38940*/  @!P5 IMAD.IADD R23, R23, 0x1, -R11 ;  /* 0x000000011717d824 */ /* 0x000fe200078e0a0b */
[C---:B------:R-:W-:Y:S01]  /*38950*/  ISETP.GT.U32.AND P5, PT, R11.reuse, R19, PT ;  /* 0x000000130b00720c */ /* 0x040fe20003fa4070 */
[C---:B------:R-:W-:Y:S01]  /*38960*/  IMAD R67, R11.reuse, R79, R67 ;  /* 0x0000004f0b437224 */ /* 0x040fe200078e0243 */
[----:B------:R-:W-:Y:S02]  /*38970*/  IABS R79, R80 ;  /* 0x00000050004f7213 */ /* 0x000fe40000000000 */
[----:B------:R-:W-:Y:S01]  /*38980*/  ISETP.GT.U32.AND P6, PT, R11, R15, PT ;  /* 0x0000000f0b00720c */ /* 0x000fe20003fc4070 */
[--C-:B------:R-:W-:Y:S01]  /*38990*/  @!P2 IMAD.IADD R73, R73, 0x1, -R11.reuse ;  /* 0x000000014949a824 */ /* 0x100fe200078e0a0b */
[----:B------:R-:W-:Y:S01]  /*389a0*/  ISETP.GT.U32.AND P2, PT, R11, R69, PT ;  /* 0x000000450b00720c */ /* 0x000fe20003f44070 */
[----:B------:R-:W-:-:S02]  /*389b0*/  @!P4 IMAD.IADD R71, R71, 0x1, -R11 ;  /* 0x000000014747c824 */ /* 0x000fc400078e0a0b */
[----:B------:R-:W-:Y:S01]  /*389c0*/  IMAD.HI.U32 R12, R12, R79, RZ ;  /* 0x0000004f0c0c7227 */ /* 0x000fe200078e00ff */
[----:B------:R-:W-:-:S03]  /*389d0*/  ISETP.GT.U32.AND P4, PT, R11, R67, PT ;  /* 0x000000430b00720c */ /* 0x000fc60003f84070 */
[--C-:B------:R-:W-:Y:S01]  /*389e0*/  @!P0 IMAD.IADD R21, R21, 0x1, -R11.reuse ;  /* 0x0000000115158824 */ /* 0x100fe200078e0a0b */
[----:B------:R-:W-:Y:S01]  /*389f0*/  ISETP.GT.U32.AND P0, PT, R11, R26, PT ;  /* 0x0000001a0b00720c */ /* 0x000fe20003f04070 */
[----:B------:R-:W-:Y:S02]  /*38a00*/  IMAD.MOV R12, RZ, RZ, -R12 ;  /* 0x000000ffff0c7224 */ /* 0x000fe400078e0a0c */
[----:B------:R-:W-:Y:S01]  /*38a10*/  @!P5 IMAD.IADD R19, R19, 0x1, -R11 ;  /* 0x000000011313d824 */ /* 0x000fe200078e0a0b */
[C---:B------:R-:W-:Y:S01]  /*38a20*/  ISETP.GT.U32.AND P5, PT, R11.reuse, R24, PT ;  /* 0x000000180b00720c */ /* 0x040fe20003fa4070 */
[----:B------:R-:W-:Y:S02]  /*38a30*/  IMAD R12, R11, R12, R79 ;  /* 0x0000000c0b0c7224 */ /* 0x000fe400078e024f */
[--C-:B------:R-:W-:Y:S02]  /*38a40*/  @!P6 IMAD.IADD R15, R15, 0x1, -R11.reuse ;  /* 0x000000010f0fe824 */ /* 0x100fe400078e0a0b */
[--C-:B------:R-:W-:Y:S01]  /*38a50*/  @!P2 IMAD.IADD R69, R69, 0x1, -R11.reuse ;  /* 0x000000014545a824 */ /* 0x100fe200078e0a0b */
[----:B------:R-:W-:Y:S01]  /*38a60*/  ISETP.GT.U32.AND P2, PT, R11, R12, PT ;  /* 0x0000000c0b00720c */ /* 0x000fe20003f44070 */
[--C-:B------:R-:W-:Y:S01]  /*38a70*/  @!P4 IMAD.IADD R67, R67, 0x1, -R11.reuse ;  /* 0x000000014343c824 */ /* 0x100fe200078e0a0b */
[C---:B------:R-:W-:Y:S01]  /*38a80*/  ISETP.GT.U32.AND P4, PT, R11.reuse, R15, PT ;  /* 0x0000000f0b00720c */ /* 0x040fe20003f84070 */
[----:B------:R-:W-:Y:S01]  /*38a90*/  @!P0 IMAD.IADD R26, R26, 0x1, -R11 ;  /* 0x000000011a1a8824 */ /* 0x000fe200078e0a0b */
[----:B------:R-:W-:-:S03]  /*38aa0*/  ISETP.GT.U32.AND P0, PT, R11, R28, PT ;  /* 0x0000001c0b00720c */ /* 0x000fc60003f04070 */
[----:B------:R-:W-:Y:S01]  /*38ab0*/  @!P5 IMAD.IADD R24, R24, 0x1, -R11 ;  /* 0x000000011818d824 */ /* 0x000fe200078e0a0b */
[----:B------:R-:W-:-:S05]  /*38ac0*/  ISETP.GT.U32.AND P5, PT, R11, R35, PT ;  /* 0x000000230b00720c */ /* 0x000fca0003fa4070 */
        /* <DEDUP_REMOVED lines=9> */
[C---:B------:R-:W-:Y:S01]  /*38b60*/  ISETP.GT.U32.AND P2, PT, R11.reuse, R20, PT ;  /* 0x000000140b00720c */ /* 0x040fe20003f44070 */
[--C-:B------:R-:W-:Y:S01]  /*38b70*/  @!P4 IMAD.IADD R22, R22, 0x1, -R11.reuse ;  /* 0x000000011616c824 */ /* 0x100fe200078e0a0b */
[----:B------:R-:W-:Y:S01]  /*38b80*/  ISETP.GT.U32.AND P4, PT, R11, R18, PT ;  /* 0x000000120b00720c */ /* 0x000fe20003f84070 */
[----:B------:R-:W-:Y:S01]  /*38b90*/  @!P0 IMAD.IADD R33, R33, 0x1, -R11 ;  /* 0x0000000121218824 */ /* 0x000fe200078e0a0b */
[----:B------:R-:W-:-:S03]  /*38ba0*/  ISETP.GT.U32.AND P0, PT, R11, R38, PT ;  /* 0x000000260b00720c */ /* 0x000fc60003f04070 */
[----:B------:R-:W-:Y:S01]  /*38bb0*/  @!P5 IMAD.IADD R31, R31, 0x1, -R11 ;  /* 0x000000011f1fd824 */ /* 0x000fe200078e0a0b */
[----:B------:R-:W-:-:S05]  /*38bc0*/  ISETP.GT.U32.AND P5, PT, R11, R36, PT ;  /* 0x000000240b00720c */ /* 0x000fca0003fa4070 */
[--C-:B------:R-:W-:Y:S01]  /*38bd0*/  @!P2 IMAD.IADD R20, R20, 0x1, -R11.reuse ;  /* 0x000000011414a824 */ /* 0x100fe200078e0a0b */
[C---:B------:R-:W-:Y:S01]  /*38be0*/  ISETP.GT.U32.AND P2, PT, R11.reuse, R25, PT ;  /* 0x000000190b00720c */ /* 0x040fe20003f44070 */
        /* <DEDUP_REMOVED lines=69> */
[----:B------:R-:W-:Y:S01]  /*39040*/  ISETP.GT.U32.AND P5, PT, R11, R68, PT ;  /* 0x000000440b00720c */ /* 0x000fe20003fa4070 */
[----:B------:R-:W-:-:S04]  /*39050*/  VIADD R79, R77, 0xffffff09 ;  /* 0xffffff094d4f7836 */ /* 0x000fc80000000000 */
[--C-:B------:R-:W-:Y:S01]  /*39060*/  @!P2 IMAD.IADD R56, R56, 0x1, -R11.reuse ;  /* 0x000000013838a824 */ /* 0x100fe200078e0a0b */
[C---:B------:R-:W-:Y:S01]  /*39070*/  ISETP.GT.U32.AND P2, PT, R11.reuse, R61, PT ;  /* 0x0000003d0b00720c */ /* 0x040fe20003f44070 */
[--C-:B------:R-:W-:Y:S01]  /*39080*/  @!P4 IMAD.IADD R54, R54, 0x1, -R11.reuse ;  /* 0x000000013636c824 */ /* 0x100fe200078e0a0b */
[C---:B------:R-:W-:Y:S01]  /*39090*/  ISETP.GT.U32.AND P4, PT, R11.reuse, R65, PT ;  /* 0x000000410b00720c */ /* 0x040fe20003f84070 */
[--C-:B------:R-:W-:Y:S01]  /*390a0*/  @!P0 IMAD.IADD R70, R70, 0x1, -R11.reuse ;  /* 0x0000000146468824 */ /* 0x100fe200078e0a0b */
[----:B------:R-:W-:Y:S01]  /*390b0*/  ISETP.GT.U32.AND P0, PT, R11, R66, PT ;  /* 0x000000420b00720c */ /* 0x000fe20003f04070 */
[----:B------:R0:W-:Y:S02]  /*390c0*/  STL.64 [R1+0x3550], R80 ;  /* 0x0035505001007387 */ /* 0x0001e40000100a00 */
[----:B------:R-:W-:Y:S01]  /*390d0*/  @!P5 IMAD.IADD R68, R68, 0x1, -R11 ;  /* 0x000000014444d824 */ /* 0x000fe200078e0a0b */
[----:B------:R-:W-:Y:S01]  /*390e0*/  ISETP.GE.U32.AND P5, PT, R79, 0x7ffffe0a, PT ;  /* 0x7ffffe0a4f00780c */ /* 0x000fe20003fa6070 */
[----:B------:R1:W-:Y:S01]  /*390f0*/  STL.64 [R1+0x3568], R58 ;  /* 0x0035683a01007387 */ /* 0x0003e20000100a00 */
[----:B0-----:R-:W-:-:S03]  /*39100*/  IMAD R81, R78, 0xf6, RZ ;  /* 0x000000f64e517824 */ /* 0x001fc600078e02ff */
[--C-:B------:R-:W-:Y:S02]  /*39110*/  @!P2 IMAD.IADD R61, R61, 0x1, -R11.reuse ;  /* 0x000000013d3da824 */ /* 0x100fe400078e0a0b */
[----:B------:R-:W-:Y:S01]  /*39120*/  @!P4 IMAD.IADD R65, R65, 0x1, -R11 ;  /* 0x000000014141c824 */ /* 0x000fe200078e0a0b */
[----:B------:R-:W-:Y:S02]  /*39130*/  SHF.R.S32.HI R79, RZ, 0x1f, R81 ;  /* 0x0000001fff4f7819 */ /* 0x000fe40000011451 */
[----:B-1----:R-:W-:Y:S01]  /*39140*/  IADD3 R59, P6, PT, R81, R2, RZ ;  /* 0x00000002513b7210 */ /* 0x002fe20007fde0ff */
[----:B------:R-:W-:Y:S04]  /*39150*/  STL.64 [R1+0x3570], R56 ;  /* 0x0035703801007387 */ /* 0x000fe80000100a00 */
[----:B------:R-:W-:Y:S01]  /*39160*/  STL.64 [R1+0x3560], R60 ;  /* 0x0035603c01007387 */ /* 0x000fe20000100a00 */
[----:B------:R-:W-:-:S02]  /*39170*/  IMAD.X R58, R79, 0x1, R6, P6 ;  /* 0x000000014f3a7824 */ /* 0x000fc400030e0606 */
[----:B------:R-:W-:Y:S01]  /*39180*/  @!P0 IMAD.IADD R66, R66, 0x1, -R11 ;  /* 0x0000000142428824 */ /* 0x000fe200078e0a0b */
[----:B------:R-:W-:Y:S01]  /*39190*/  STL.64 [R1+0x3558], R64 ;  /* 0x0035584001007387 */ /* 0x000fe20000100a00 */
[----:B------:R-:W-:-:S03]  /*391a0*/  ISETP.GE.AND P0, PT, R3, RZ, PT ;  /* 0x000000ff0300720c */ /* 0x000fc60003f06270 */
[----:B------:R-:W2:Y:S04]  /*391b0*/  LDL.LU R3, [R1+0x3578] ;  /* 0x0035780001037983 */ /* 0x000ea80000300800 */
[----:B------:R0:W-:Y:S04]  /*391c0*/  STL [R1+0x14c4], R59 ;  /* 0x0014c43b01007387 */ /* 0x0001e80000100800 */
[----:B------:R1:W-:Y:S01]  /*391d0*/  STL [R1+0x1050], R58 ;  /* 0x0010503a01007387 */ /* 0x0003e20000100800 */
[----:B0-----:R-:W-:Y:S02]  /*391e0*/  @!P5 LOP3.LUT R59, R59, R58, RZ, 0x3c, !PT ;  /* 0x0000003a3b3bd212 */ /* 0x001fe400078e3cff */
[----:B------:R-:W-:-:S02]  /*391f0*/  PRMT R57, RZ, 0x7610, R57 ;  /* 0x00007610ff397816 */ /* 0x000fc40000000039 */
[----:B-1----:R-:W-:-:S04]  /*39200*/  @!P5 LOP3.LUT R58, R59, R58, RZ, 0x3c, !PT ;  /* 0x0000003a3b3ad212 */ /* 0x002fc800078e3cff */
[----:B------:R-:W-:-:S05]  /*39210*/  @!P5 LOP3.LUT R59, R59, R58, RZ, 0x3c, !PT ;  /* 0x0000003a3b3bd212 */ /* 0x000fca00078e3cff */
[----:B------:R-:W3:Y:S01]  /*39220*/  @!P5 LDG.E.U8 R57, desc[UR8][R58.64] ;  /* 0x000000083a39d981 */ /* 0x000ee2000c1e1100 */
[----:B------:R-:W-:-:S13]  /*39230*/  ISETP.GT.U32.AND P2, PT, R11, R63, PT ;  /* 0x0000003f0b00720c */ /* 0x000fda0003f44070 */
[----:B------:R-:W-:Y:S01]  /*39240*/  @!P2 IMAD.IADD R63, R63, 0x1, -R11 ;  /* 0x000000013f3fa824 */ /* 0x000fe200078e0a0b */
[----:B------:R-:W-:-:S13]  /*39250*/  ISETP.GT.U32.AND P2, PT, R11, R73, PT ;  /* 0x000000490b00720c */ /* 0x000fda0003f44070 */
[----:B------:R-:W-:Y:S01]  /*39260*/  @!P2 IMAD.IADD R73, R73, 0x1, -R11 ;  /* 0x000000014949a824 */ /* 0x000fe200078e0a0b */
[----:B------:R-:W-:Y:S01]  /*39270*/  ISETP.GT.U32.AND P2, PT, R11, R69, PT ;  /* 0x000000450b00720c */ /* 0x000fe20003f44070 */
[----:B------:R-:W-:Y:S01]  /*39280*/  @!P0 IMAD.MOV R14, RZ, RZ, -R14 ;  /* 0x000000ffff0e8224 */ /* 0x000fe200078e0a0e */
[----:B------:R-:W-:Y:S02]  /*39290*/  ISETP.GE.AND P0, PT, R82, RZ, PT ;  /* 0x000000ff5200720c */ /* 0x000fe40003f06270 */
[----:B------:R-:W-:-:S09]  /*392a0*/  PRMT R56, RZ, 0x7610, R56 ;  /* 0x00007610ff387816 */ /* 0x000fd20000000038 */
[----:B------:R-:W-:Y:S01]  /*392b0*/  @!P2 IMAD.IADD R69, R69, 0x1, -R11 ;  /* 0x000000014545a824 */ /* 0x000fe200078e0a0b */
[----:B------:R-:W-:Y:S01]  /*392c0*/  ISETP.GE.AND P2, PT, R83, RZ, PT ;  /* 0x000000ff5300720c */ /* 0x000fe20003f46270 */
[----:B---3--:R2:W-:Y:S02]  /*392d0*/  STL [R1+0xd4], R57 ;  /* 0x0000d43901007387 */ /* 0x0085e40000100800 */
[----:B--2---:R-:W-:-:S05]  /*392e0*/  IADD3 R57, P6, PT, R81, R3, RZ ;  /* 0x0000000351397210 */ /* 0x004fca0007fde0ff */
[----:B------:R-:W-:Y:S02]  /*392f0*/  IMAD.X R58, R79, 0x1, R7, P6 ;  /* 0x000000014f3a7824 */ /* 0x000fe400030e0607 */
[----:B------:R-:W-:Y:S02]  /*39300*/  @!P5 IMAD.MOV.U32 R82, RZ, RZ, R57 ;  /* 0x000000ffff52d224 */ /* 0x000fe400078e0039 */
[----:B------:R-:W-:-:S05]  /*39310*/  @!P5 IMAD.MOV.U32 R83, RZ, RZ, R58 ;  /* 0x000000ffff53d224 */ /* 0x000fca00078e003a */
[----:B------:R-:W2:Y:S01]  /*39320*/  @!P5 LDG.E.U8 R56, desc[UR8][R82.64] ;  /* 0x000000085238d981 */ /* 0x000ea2000c1e1100 */
[----:B------:R-:W-:-:S13]  /*39330*/  ISETP.GT.U32.AND P4, PT, R11, R75, PT ;  /* 0x0000004b0b00720c */ /* 0x000fda0003f84070 */
[----:B------:R-:W-:Y:S01]  /*39340*/  @!P4 IMAD.IADD R75, R75, 0x1, -R11 ;  /* 0x000000014b4bc824 */ /* 0x000fe200078e0a0b */
[----:B------:R-:W-:-:S13]  /*39350*/  ISETP.GT.U32.AND P4, PT, R11, R71, PT ;  /* 0x000000470b00720c */ /* 0x000fda0003f84070 */
[----:B------:R-:W-:Y:S01]  /*39360*/  @!P4 IMAD.IADD R71, R71, 0x1, -R11 ;  /* 0x000000014747c824 */ /* 0x000fe200078e0a0b */
[----:B------:R-:W-:Y:S01]  /*39370*/  ISETP.GT.U32.AND P4, PT, R11, R67, PT ;  /* 0x000000430b00720c */ /* 0x000fe20003f84070 */
[----:B------:R-:W-:Y:S04]  /*39380*/  STL [R1+0x1058], R57 ;  /* 0x0010583901007387 */ /* 0x000fe80000100800 */
[----:B------:R-:W-:Y:S01]  /*39390*/  STL [R1+0x1054], R58 ;  /* 0x0010543a01007387 */ /* 0x000fe20000100800 */
[----:B------:R-:W-:-:S07]  /*393a0*/  @!P2 IMAD.MOV R17, RZ, RZ, -R17 ;  /* 0x000000ffff11a224 */ /* 0x000fce00078e0a11 */
[----:B------:R-:W-:Y:S01]  /*393b0*/  @!P4 IMAD.IADD R67, R67, 0x1, -R11 ;  /* 0x000000014343c824 */ /* 0x000fe200078e0a0b */
[----:B------:R-:W-:-:S13]  /*393c0*/  ISETP.GT.U32.AND P4, PT, R11, R12, PT ;  /* 0x0000000c0b00720c */ /* 0x000fda0003f84070 */
[--C-:B------:R-:W-:Y:S01]  /*393d0*/  @!P4 IMAD.IADD R12, R12, 0x1, -R11.reuse ;  /* 0x000000010c0cc824 */ /* 0x100fe200078e0a0b */
[----:B------:R-:W-:Y:S01]  /*393e0*/  PRMT R11, RZ, 0x7610, R11 ;  /* 0x00007610ff0b7816 */ /* 0x000fe2000000000b */
        /* <DEDUP_REMOVED lines=8> */
[----:B------:R-:W-:Y:S01]  /*39470*/  @!P0 IMAD.MOV R15, RZ, RZ, -R15 ;  /* 0x000000ffff0f8224 */ /* 0x000fe200078e0a0f */
[----:B------:R-:W-:-:S02]  /*39480*/  ISETP.GE.AND P0, PT, R87, RZ, PT ;  /* 0x000000ff5700720c */ /* 0x000fc40003f06270 */
[----:B------:R-:W-:Y:S01]  /*39490*/  ISETP.GE.AND P4, PT, R84, RZ, PT ;  /* 0x000000ff5400720c */ /* 0x000fe20003f86270 */
[----:B--2---:R0:W-:Y:S02]  /*394a0*/  STL [R1+0x98], R11 ;  /* 0x0000980b01007387 */ /* 0x0041e40000100800 */
[----:B0-----:R-:W-:-:S05]  /*394b0*/  IADD3 R11, P2, PT, R81, R5, RZ ;  /* 0x00000005510b7210 */ /* 0x001fca0007f5e0ff */
[----:B------:R-:W-:Y:S01]  /*394c0*/  IMAD.X R56, R79, 0x1, R9, P2 ;  /* 0x000000014f387824 */ /* 0x000fe200010e0609 */
[----:B------:R0:W-:Y:S04]  /*394d0*/  STL [R1+0x1068], R11 ;  /* 0x0010680b01007387 */ /* 0x0001e80000100800 */
[----:B------:R1:W-:Y:S04]  /*394e0*/  STL [R1+0x1064], R56 ;  /* 0x0010643801007387 */ /* 0x0003e80000100800 */
[----:B------:R-:W2:Y:S04]  /*394f0*/  LDL.LU R61, [R1+0x8] ;  /* 0x00000800013d7983 */ /* 0x000ea80000300800 */
[----:B------:R-:W3:Y:S04]  /*39500*/  LDL.LU R57, [R1+0x4] ;  /* 0x0000040001397983 */ /* 0x000ee80000300800 */
[----:B------:R-:W4:Y:S01]  /*39510*/  LDL.LU R59, [R1] ;  /* 0x00000000013b7983 */ /* 0x000f220000300800 */
[----:B------:R-:W-:-:S02]  /*39520*/  ISETP.GE.AND P2, PT, R93, RZ, PT ;  /* 0x000000ff5d00720c */ /* 0x000fc40003f46270 */
[----:B------:R-:W-:Y:S01]  /*39530*/  PRMT R93, RZ, 0x7610, R93 ;  /* 0x00007610ff5d7816 */ /* 0x000fe2000000005d */
[----:B------:R-:W-:Y:S02]  /*39540*/  @!P0 IMAD.MOV R23, RZ, RZ, -R23 ;  /* 0x000000ffff178224 */ /* 0x000fe400078e0a17 */
[----:B------:R-:W-:Y:S02]  /*39550*/  @!P5 IMAD.MOV.U32 R82, RZ, RZ, R11 ;  /* 0x000000ffff52d224 */ /* 0x000fe400078e000b */
[----:B------:R-:W-:Y:S01]  /*39560*/  @!P5 IMAD.MOV.U32 R83, RZ, RZ, R56 ;  /* 0x000000ffff53d224 */ /* 0x000fe200078e0038 */
[----:B------:R-:W-:Y:S01]  /*39570*/  ISETP.GE.AND P0, PT, R88, RZ, PT ;  /* 0x000000ff5800720c */ /* 0x000fe20003f06270 */
[----:B------:R-:W-:Y:S01]  /*39580*/  @!P4 IMAD.MOV R16, RZ, RZ, -R16 ;  /* 0x000000ffff10c224 */ /* 0x000fe200078e0a10 */
[----:B------:R-:W-:Y:S02]  /*39590*/  ISETP.GE.AND P4, PT, R85, RZ, PT ;  /* 0x000000ff5500720c */ /* 0x000fe40003f86270 */
[----:B------:R-:W-:Y:S01]  /*395a0*/  ISETP.GE.AND P6, PT, R86, RZ, PT ;  /* 0x000000ff5600720c */ /* 0x000fe20003fc6270 */
[----:B------:R1:W3:Y:S01]  /*395b0*/  @!P5 LDG.E.U8 R93, desc[UR8][R82.64] ;  /* 0x00000008525dd981 */ /* 0x0002e2000c1e1100 */
[----:B------:R-:W-:Y:S01]  /*395c0*/  ISETP.GE.AND P5, PT, R92, RZ, PT ;  /* 0x000000ff5c00720c */ /* 0x000fe20003fa6270 */
[----:B0-----:R-:W-:-:S02]  /*395d0*/  VIADD R11, R77, 0xffffff05 ;  /* 0xffffff054d0b7836 */ /* 0x001fc40000000000 */
[----:B------:R-:W3:Y:S04]  /*395e0*/  LDL.LU R58, [R1+0x14] ;  /* 0x00001400013a7983 */ /* 0x000ee80000300800 */
[----:B------:R-:W3:Y:S01]  /*395f0*/  LDL.LU R81, [R1+0x10] ;  /* 0x0000100001517983 */ /* 0x000ee20000300800 */
[----:B------:R-:W-:-:S03]  /*39600*/  IMAD R79, R78, 0xfa, RZ ;  /* 0x000000fa4e4f7824 */ /* 0x000fc600078e02ff */
[----:B-1----:R-:W3:Y:S01]  /*39610*/  LDL.LU R56, [R1+0xc] ;  /* 0x00000c0001387983 */ /* 0x002ee20000300800 */
[----:B------:R-:W-:Y:S01]  /*39620*/  @!P0 IMAD.MOV R19, RZ, RZ, -R19 ;  /* 0x000000ffff138224 */ /* 0x000fe200078e0a13 */
[----:B------:R-:W-:Y:S01]  /*39630*/  ISETP.GE.AND P0, PT, R89, RZ, PT ;  /* 0x000000ff5900720c */ /* 0x000fe20003f06270 */
[----:B------:R-:W-:Y:S01]  /*39640*/  @!P4 IMAD.MOV R21, RZ, RZ, -R21 ;  /* 0x000000ffff15c224 */ /* 0x000fe200078e0a15 */
[----:B------:R-:W-:Y:S01]  /*39650*/  ISETP.GE.AND P4, PT, R91, RZ, PT ;  /* 0x000000ff5b00720c */ /* 0x000fe20003f86270 */
[----:B------:R-:W-:Y:S01]  /*39660*/  @!P5 IMAD.MOV R18, RZ, RZ, -R18 ;  /* 0x000000ffff12d224 */ /* 0x000fe200078e0a12 */
[----:B------:R-:W-:Y:S01]  /*39670*/  ISETP.GE.U32.AND P5, PT, R11, 0x7ffffe06, PT ;  /* 0x7ffffe060b00780c */ /* 0x000fe20003fa6070 */
[----:B------:R-:W-:Y:S02]  /*39680*/  @!P2 IMAD.MOV R20, RZ, RZ, -R20 ;  /* 0x000000ffff14a224 */ /* 0x000fe400078e0a14 */
[----:B------:R-:W-:Y:S01]  /*39690*/  @!P6 IMAD.MOV R22, RZ, RZ, -R22 ;  /* 0x000000ffff16e224 */ /* 0x000fe200078e0a16 */
[----:B------:R-:W-:-:S02]  /*396a0*/  ISETP.GE.AND P2, PT, R90, RZ, PT ;  /* 0x000000ff5a00720c */ /* 0x000fc40003f46270 */
[----:B------:R-:W-:Y:S02]  /*396b0*/  SHF.R.S32.HI R11, RZ, 0x1f, R79 ;  /* 0x0000001fff0b7819 */ /* 0x000fe4000001144f */
[----:B------:R-:W-:Y:S01]  /*396c0*/  IADD3 R60, P6, PT, R79, R2, RZ ;  /* 0x000000024f3c7210 */ /* 0x000fe20007fde0ff */
[----:B------:R-:W-:-:S04]  /*396d0*/  @!P0 IMAD.MOV R24, RZ, RZ, -R24 ;  /* 0x000000ffff188224 */ /* 0x000fc800078e0a18 */
[----:B------:R-:W-:Y:S01]  /*396e0*/  IMAD.X R64, R11, 0x1, R6, P6 ;  /* 0x000000010b407824 */ /* 0x000fe200030e0606 */
[----:B------:R-:W-:Y:S01]  /*396f0*/  PRMT R92, RZ, 0x7610, R92 ;  /* 0x00007610ff5c7816 */ /* 0x000fe2000000005c */
[----:B------:R-:W-:Y:S02]  /*39700*/  @!P4 IMAD.MOV R26, RZ, RZ, -R26 ;  /* 0x000000ffff1ac224 */ /* 0x000fe400078e0a1a */
[----:B------:R-:W-:Y:S02]  /*39710*/  @!P5 IMAD.MOV.U32 R82, RZ, RZ, R60 ;  /* 0x000000ffff52d224 */ /* 0x000fe400078e003c */
[----:B------:R-:W-:Y:S01]  /*39720*/  @!P5 IMAD.MOV.U32 R83, RZ, RZ, R64 ;  /* 0x000000ffff53d224 */ /* 0x000fe200078e0040 */
[----:B------:R0:W-:Y:S04]  /*39730*/  STL [R1+0x1070], R60 ;  /* 0x0010703c01007387 */ /* 0x0001e80000100800 */
[----:B------:R-:W-:Y:S01]  /*39740*/  STL [R1+0x106c], R64 ;  /* 0x00106c4001007387 */ /* 0x000fe20000100800 */
[----:B------:R-:W-:-:S03]  /*39750*/  @!P2 IMAD.MOV R25, RZ, RZ, -R25 ;  /* 0x000000ffff19a224 */ /* 0x000fc600078e0a19 */
[----:B------:R1:W3:Y:S04]  /*39760*/  @!P5 LDG.E.U8 R92, desc[UR8][R82.64] ;  /* 0x00000008525cd981 */ /* 0x0002e8000c1e1100 */
[----:B0-----:R-:W3:Y:S01]  /*39770*/  LDL.LU R60, [R1+0x24] ;  /* 0x00002400013c7983 */ /* 0x001ee20000300800 */
[----:B----4-:R-:W-:Y:S02]  /*39780*/  ISETP.GE.AND P0, PT, R59, RZ, PT ;  /* 0x000000ff3b00720c */ /* 0x010fe40003f06270 */
[----:B------:R-:W-:Y:S02]  /*39790*/  IADD3 R59, P6, PT, R79, R3, RZ ;  /* 0x000000034f3b7210 */ /* 0x000fe40007fde0ff */
[----:B--2---:R-:W-:Y:S02]  /*397a0*/  ISETP.GE.AND P4, PT, R61, RZ, PT ;  /* 0x000000ff3d00720c */ /* 0x004fe40003f86270 */
[----:B---3--:R-:W-:-:S02]  /*397b0*/  ISETP.GE.AND P2, PT, R57, RZ, PT ;  /* 0x000000ff3900720c */ /* 0x008fc40003f46270 */
[----:B------:R-:W2:Y:S01]  /*397c0*/  LDL.LU R57, [R1+0x18] ;  /* 0x0000180001397983 */ /* 0x000ea20000300800 */
[----:B------:R-:W-:-:S03]  /*397d0*/  IMAD.X R61, R11, 0x1, R7, P6 ;  /* 0x000000010b3d7824 */ /* 0x000fc600030e0607 */
[----:B------:R0:W-:Y:S01]  /*397e0*/  STL [R1+0x1078], R59 ;  /* 0x0010783b01007387 */ /* 0x0001e20000100800 */
[----:B-1----:R-:W-:-:S03]  /*397f0*/  @!P5 IMAD.MOV.U32 R82, RZ, RZ, R59 ;  /* 0x000000ffff52d224 */ /* 0x002fc600078e003b */
[----:B------:R1:W-:Y:S04]  /*39800*/  STL [R1+0x1074], R61 ;  /* 0x0010743d01007387 */ /* 0x0003e80000100800 */
[----:B0-----:R-:W3:Y:S01]  /*39810*/  LDL.LU R59, [R1+0x2c] ;  /* 0x00002c00013b7983 */ /* 0x001ee20000300800 */
[----:B------:R-:W-:Y:S02]  /*39820*/  @!P5 IMAD.MOV.U32 R83, RZ, RZ, R61 ;  /* 0x000000ffff53d224 */ /* 0x000fe400078e003d */
[----:B------:R-:W-:Y:S01]  /*39830*/  @!P4 IMAD.MOV R29, RZ, RZ, -R29 ;  /* 0x000000ffff1dc224 */ /* 0x000fe200078e0a1d */
[----:B------:R-:W-:Y:S01]  /*39840*/  ISETP.GE.AND P4, PT, R58, RZ, PT ;  /* 0x000000ff3a00720c */ /* 0x000fe20003f86270 */
[----:B-1----:R-:W4:Y:S01]  /*39850*/  LDL.LU R61, [R1+0x28] ;  /* 0x00002800013d7983 */ /* 0x002f220000300800 */
[----:B------:R-:W-:-:S03]  /*39860*/  @!P2 IMAD.MOV R28, RZ, RZ, -R28 ;  /* 0x000000ffff1ca224 */ /* 0x000fc600078e0a1c */
[----:B------:R-:W4:Y:S01]  /*39870*/  LDL.LU R58, [R1+0x20] ;  /* 0x00002000013a7983 */ /* 0x000f220000300800 */
[----:B------:R-:W-:-:S03]  /*39880*/  ISETP.GE.AND P2, PT, R81, RZ, PT ;  /* 0x000000ff5100720c */ /* 0x000fc60003f46270 */
[----:B------:R-:W4:Y:S01]  /*39890*/  LDL.LU R81, [R1+0x1c] ;  /* 0x00001c0001517983 */ /* 0x000f220000300800 */
[----:B------:R-:W-:Y:S01]  /*398a0*/  PRMT R91, RZ, 0x7610, R91 ;  /* 0x00007610ff5b7816 */ /* 0x000fe2000000005b */
[----:B------:R-:W-:Y:S01]  /*398b0*/  @!P0 IMAD.MOV R27, RZ, RZ, -R27 ;  /* 0x000000ffff1b8224 */ /* 0x000fe200078e0a1b */
[----:B------:R-:W-:Y:S02]  /*398c0*/  ISETP.GE.AND P6, PT, R56, RZ, PT ;  /* 0x000000ff3800720c */ /* 0x000fe40003fc6270 */
[----:B------:R-:W-:Y:S02]  /*398d0*/  IADD3 R56, P0, PT, R79, R4, RZ ;  /* 0x000000044f387210 */ /* 0x000fe40007f1e0ff */
[----:B------:R0:W4:Y:S04]  /*398e0*/  @!P5 LDG.E.U8 R91, desc[UR8][R82.64] ;  /* 0x00000008525bd981 */ /* 0x000128000c1e1100 */
[----:B------:R1:W-:Y:S01]  /*398f0*/  STL [R1+0x1080], R56 ;  /* 0x0010803801007387 */ /* 0x0003e20000100800 */
[----:B------:R-:W-:Y:S01]  /*39900*/  IMAD.X R64, R11, 0x1, R8, P0 ;  /* 0x000000010b407824 */ /* 0x000fe200000e0608 */
[----:B------:R-:W-:Y:S01]  /*39910*/  PRMT R90, RZ, 0x7610, R90 ;  /* 0x00007610ff5a7816 */ /* 0x000fe2000000005a */
[----:B0-----:R-:W-:Y:S01]  /*39920*/  @!P5 IMAD.MOV.U32 R82, RZ, RZ, R56 ;  /* 0x000000ffff52d224 */ /* 0x001fe200078e0038 */
[----:B-1----:R-:W-:Y:S01]  /*39930*/  IADD3 R56, P0, PT, R79, R5, RZ ;  /* 0x000000054f387210 */ /* 0x002fe20007f1e0ff */
[----:B------:R-:W-:Y:S01]  /*39940*/  @!P5 IMAD.MOV.U32 R83, RZ, RZ, R64 ;  /* 0x000000ffff53d224 */ /* 0x000fe200078e0040 */
[----:B------:R-:W-:Y:S03]  /*39950*/  STL [R1+0x107c], R64 ;  /* 0x00107c4001007387 */ /* 0x000fe60000100800 */
[----:B------:R-:W-:Y:S01]  /*39960*/  IMAD.X R11, R11, 0x1, R9, P0 ;  /* 0x000000010b0b7824 */ /* 0x000fe200000e0609 */
[----:B------:R0:W4:Y:S04]  /*39970*/  @!P5 LDG.E.U8 R90, desc[UR8][R82.64] ;  /* 0x00000008525ad981 */ /* 0x000128000c1e1100 */
[----:B------:R1:W-:Y:S04]  /*39980*/  STL [R1+0x1088], R56 ;  /* 0x0010883801007387 */ /* 0x0003e80000100800 */
[----:B------:R2:W-:Y:S01]  /*39990*/  STL [R1+0x1084], R11 ;  /* 0x0010840b01007387 */ /* 0x0005e20000100800 */
[----:B------:R-:W-:-:S02]  /*399a0*/  @!P4 IMAD.MOV R35, RZ, RZ, -R35 ;  /* 0x000000ffff23c224 */ /* 0x000fc400078e0a23 */
[----:B------:R-:W-:Y:S02]  /*399b0*/  @!P2 IMAD.MOV R34, RZ, RZ, -R34 ;  /* 0x000000ffff22a224 */ /* 0x000fe400078e0a22 */
[----:B0-----:R-:W-:Y:S02]  /*399c0*/  @!P5 IMAD.MOV.U32 R82, RZ, RZ, R56 ;  /* 0x000000ffff52d224 */ /* 0x001fe400078e0038 */
[----:B-1----:R-:W4:Y:S01]  /*399d0*/  LDL.LU R56, [R1+0x38] ;  /* 0x0000380001387983 */ /* 0x002f220000300800 */
[----:B--2---:R-:W-:-:S03]  /*399e0*/  ISETP.GE.AND P4, PT, R57, RZ, PT ;  /* 0x000000ff3900720c */ /* 0x004fc60003f86270 */
[----:B------:R-:W2:Y:S01]  /*399f0*/  LDL.LU R57, [R1+0x34] ;  /* 0x0000340001397983 */ /* 0x000ea20000300800 */
[----:B---3--:R-:W-:-:S03]  /*39a00*/  ISETP.GE.AND P2, PT, R59, RZ, PT ;  /* 0x000000ff3b00720c */ /* 0x008fc60003f46270 */
[----:B------:R-:W3:Y:S01]  /*39a10*/  LDL.LU R59, [R1+0x30] ;  /* 0x00003000013b7983 */ /* 0x000ee20000300800 */
[----:B------:R-:W-:-:S05]  /*39a20*/  ISETP.GE.AND P0, PT, R60, RZ, PT ;  /* 0x000000ff3c00720c */ /* 0x000fca0003f06270 */
[----:B------:R-:W-:Y:S02]  /*39a30*/  @!P4 IMAD.MOV R31, RZ, RZ, -R31 ;  /* 0x000000ffff1fc224 */ /* 0x000fe400078e0a1f */
[----:B------:R-:W-:Y:S01]  /*39a40*/  @!P5 IMAD.MOV.U32 R83, RZ, RZ, R11 ;  /* 0x000000ffff53d224 */ /* 0x000fe200078e000b */
[----:B----4-:R-:W-:Y:S02]  /*39a50*/  ISETP.GE.AND P4, PT, R81, RZ, PT ;  /* 0x000000ff5100720c */ /* 0x010fe40003f86270 */
[----:B------:R-:W-:-:S03]  /*39a60*/  PRMT R89, RZ, 0x7610, R89 ;  /* 0x00007610ff597816 */ /* 0x000fc60000000059 */
[----:B------:R-:W-:Y:S01]  /*39a70*/  @!P0 IMAD.MOV R32, RZ, RZ, -R32 ;  /* 0x000000ffff208224 */ /* 0x000fe200078e0a20 */
[----:B------:R-:W-:Y:S01]  /*39a80*/  ISETP.GE.AND P0, PT, R58, RZ, PT ;  /* 0x000000ff3a00720c */ /* 0x000fe20003f06270 */
[----:B------:R-:W-:Y:S01]  /*39a90*/  VIADD R11, R77, 0xffffff03 ;  /* 0xffffff034d0b7836 */ /* 0x000fe20000000000 */
[----:B------:R-:W4:Y:S04]  /*39aa0*/  LDL.LU R58, [R1+0x44] ;  /* 0x00004400013a7983 */ /* 0x000f280000300800 */
[----:B------:R-:W4:Y:S04]  /*39ab0*/  LDL.LU R81, [R1+0x40] ;  /* 0x0000400001517983 */ /* 0x000f280000300800 */
[----:B------:R-:W4:Y:S01]  /*39ac0*/  LDL.LU R60, [R1+0x3c] ;  /* 0x00003c00013c7983 */ /* 0x000f220000300800 */
[----:B------:R-:W-:-:S02]  /*39ad0*/  IMAD R79, R78, 0xfc, RZ ;  /* 0x000000fc4e4f7824 */ /* 0x000fc400078e02ff */
[----:B------:R-:W-:Y:S01]  /*39ae0*/  @!P2 IMAD.MOV R30, RZ, RZ, -R30 ;  /* 0x000000ffff1ea224 */ /* 0x000fe200078e0a1e */
[----:B------:R-:W-:Y:S01]  /*39af0*/  ISETP.GE.U32.AND P2, PT, R11, 0x7ffffe04, PT ;  /* 0x7ffffe040b00780c */ /* 0x000fe20003f46070 */
[----:B------:R0:W4:Y:S01]  /*39b00*/  @!P5 LDG.E.U8 R89, desc[UR8][R82.64] ;  /* 0x000000085259d981 */ /* 0x000122000c1e1100 */
[----:B------:R-:W-:Y:S01]  /*39b10*/  @!P6 IMAD.MOV R33, RZ, RZ, -R33 ;  /* 0x000000ffff21e224 */ /* 0x000fe200078e0a21 */
[----:B------:R-:W-:Y:S02]  /*39b20*/  ISETP.GE.AND P5, PT, R61, RZ, PT ;  /* 0x000000ff3d00720c */ /* 0x000fe40003fa6270 */
[----:B------:R-:W-:Y:S02]  /*39b30*/  SHF.R.S32.HI R11, RZ, 0x1f, R79 ;  /* 0x0000001fff0b7819 */ /* 0x000fe4000001144f */
[----:B------:R-:W-:-:S05]  /*39b40*/  IADD3 R61, P6, PT, R79, R2, RZ ;  /* 0x000000024f3d7210 */ /* 0x000fca0007fde0ff */
[----:B------:R-:W-:Y:S01]  /*39b50*/  IMAD.X R64, R11, 0x1, R6, P6 ;  /* 0x000000010b407824 */ /* 0x000fe200030e0606 */
[----:B------:R1:W-:Y:S01]  /*39b60*/  STL [R1+0x1090], R61 ;  /* 0x0010903d01007387 */ /* 0x0003e20000100800 */
[----:B------:R-:W-:Y:S02]  /*39b70*/  @!P4 IMAD.MOV R36, RZ, RZ, -R36 ;  /* 0x000000ffff24c224 */ /* 0x000fe400078e0a24 */
[----:B0-----:R-:W-:Y:S01]  /*39b80*/  @!P2 IMAD.MOV.U32 R82, RZ, RZ, R61 ;  /* 0x000000ffff52a224 */ /* 0x001fe200078e003d */
[----:B------:R-:W-:Y:S04]  /*39b90*/  STL [R1+0x108c], R64 ;  /* 0x00108c4001007387 */ /* 0x000fe80000100800 */
[----:B-1----:R-:W4:Y:S01]  /*39ba0*/  LDL.LU R61, [R1+0x54] ;  /* 0x00005400013d7983 */ /* 0x002f220000300800 */
[----:B---3--:R-:W-:-:S03]  /*39bb0*/  ISETP.GE.AND P4, PT, R59, RZ, PT ;  /* 0x000000ff3b00720c */ /* 0x008fc60003f86270 */
[----:B------:R-:W3:Y:S01]  /*39bc0*/  LDL.LU R59, [R1+0x48] ;  /* 0x00004800013b7983 */ /* 0x000ee20000300800 */
[----:B------:R-:W-:Y:S01]  /*39bd0*/  @!P5 IMAD.MOV R38, RZ, RZ, -R38 ;  /* 0x000000ffff26d224 */ /* 0x000fe200078e0a26 */
[----:B------:R-:W-:Y:S02]  /*39be0*/  ISETP.GE.AND P5, PT, R56, RZ, PT ;  /* 0x000000ff3800720c */ /* 0x000fe40003fa6270 */
[----:B------:R-:W-:Y:S02]  /*39bf0*/  IADD3 R56, P6, PT, R79, R3, RZ ;  /* 0x000000034f387210 */ /* 0x000fe40007fde0ff */
[----:B------:R-:W-:Y:S01]  /*39c00*/  PRMT R88, RZ, 0x7610, R88 ;  /* 0x00007610ff587816 */ /* 0x000fe20000000058 */
[----:B------:R-:W-:Y:S02]  /*39c10*/  @!P0 IMAD.MOV R37, RZ, RZ, -R37 ;  /* 0x000000ffff258224 */ /* 0x000fe400078e0a25 */
[----:B------:R-:W-:Y:S01]  /*39c20*/  @!P2 IMAD.MOV.U32 R83, RZ, RZ, R64 ;  /* 0x000000ffff53a224 */ /* 0x000fe200078e0040 */
[----:B--2---:R-:W-:Y:S01]  /*39c30*/  ISETP.GE.AND P0, PT, R57, RZ, PT ;  /* 0x000000ff3900720c */ /* 0x004fe20003f06270 */
[----:B------:R-:W-:Y:S01]  /*39c40*/  IMAD.X R57, R11, 0x1, R7, P6 ;  /* 0x000000010b397824 */ /* 0x000fe200030e0607 */
[----:B------:R0:W-:Y:S04]  /*39c50*/  STL [R1+0x1098], R56 ;  /* 0x0010983801007387 */ /* 0x0001e80000100800 */
[----:B------:R1:W2:Y:S04]  /*39c60*/  @!P2 LDG.E.U8 R88, desc[UR8][R82.64] ;  /* 0x000000085258a981 */ /* 0x0002a8000c1e1100 */
[----:B------:R4:W-:Y:S01]  /*39c70*/  STL [R1+0x1094], R57 ;  /* 0x0010943901007387 */ /* 0x0009e20000100800 */
[----:B------:R-:W-:Y:S01]  /*39c80*/  PRMT R87, RZ, 0x7610, R87 ;  /* 0x00007610ff577816 */ /* 0x000fe20000000057 */
[----:B------:R-:W-:-:S02]  /*39c90*/  @!P4 IMAD.MOV R39, RZ, RZ, -R39 ;  /* 0x000000ffff27c224 */ /* 0x000fc400078e0a27 */
[----:B-1----:R-:W-:Y:S02]  /*39ca0*/  @!P2 IMAD.MOV.U32 R82, RZ, RZ, R56 ;  /* 0x000000ffff52a224 */ /* 0x002fe400078e0038 */
[----:B0-----:R-:W2:Y:S01]  /*39cb0*/  LDL.LU R56, [R1+0x5c] ;  /* 0x00005c0001387983 */ /* 0x001ea20000300800 */
[----:B------:R-:W-:Y:S01]  /*39cc0*/  @!P2 IMAD.MOV.U32 R83, RZ, RZ, R57 ;  /* 0x000000ffff53a224 */ /* 0x000fe200078e0039 */
[----:B----4-:R-:W-:Y:S02]  /*39cd0*/  ISETP.GE.AND P6, PT, R60, RZ, PT ;  /* 0x000000ff3c00720c */ /* 0x010fe40003fc6270 */
[----:B------:R-:W-:Y:S01]  /*39ce0*/  IADD3 R60, P4, PT, R79, R4, RZ ;  /* 0x000000044f3c7210 */ /* 0x000fe20007f9e0ff */
[----:B------:R-:W-:Y:S01]  /*39cf0*/  @!P5 IMAD.MOV R41, RZ, RZ, -R41 ;  /* 0x000000ffff29d224 */ /* 0x000fe200078e0a29 */
[----:B------:R-:W-:Y:S01]  /*39d00*/  ISETP.GE.AND P5, PT, R58, RZ, PT ;  /* 0x000000ff3a00720c */ /* 0x000fe20003fa6270 */
[----:B------:R-:W4:Y:S01]  /*39d10*/  LDL.LU R57, [R1+0x58] ;  /* 0x0000580001397983 */ /* 0x000f220000300800 */
[----:B------:R-:W-:-:S03]  /*39d20*/  @!P0 IMAD.MOV R40, RZ, RZ, -R40 ;  /* 0x000000ffff288224 */ /* 0x000fc600078e0a28 */
[----:B------:R-:W4:Y:S01]  /*39d30*/  LDL.LU R58, [R1+0x50] ;  /* 0x00005000013a7983 */ /* 0x000f220000300800 */
[----:B------:R-:W-:-:S03]  /*39d40*/  ISETP.GE.AND P0, PT, R81, RZ, PT ;  /* 0x000000ff5100720c */ /* 0x000fc60003f06270 */
[----:B------:R0:W4:Y:S04]  /*39d50*/  @!P2 LDG.E.U8 R87, desc[UR8][R82.64] ;  /* 0x000000085257a981 */ /* 0x000128000c1e1100 */
[----:B------:R-:W4:Y:S01]  /*39d60*/  LDL.LU R81, [R1+0x4c] ;  /* 0x00004c0001517983 */ /* 0x000f220000300800 */
[----:B------:R-:W-:-:S03]  /*39d70*/  IMAD.X R64, R11, 0x1, R8, P4 ;  /* 0x000000010b407824 */ /* 0x000fc600020e0608 */
[----:B------:R1:W-:Y:S01]  /*39d80*/  STL [R1+0x10a0], R60 ;  /* 0x0010a03c01007387 */ /* 0x0003e20000100800 */
[----:B------:R-:W-:Y:S01]  /*39d90*/  PRMT R86, RZ, 0x7610, R86 ;  /* 0x00007610ff567816 */ /* 0x000fe20000000056 */
[----:B0-----:R-:W-:Y:S01]  /*39da0*/  @!P2 IMAD.MOV.U32 R82, RZ, RZ, R60 ;  /* 0x000000ffff52a224 */ /* 0x001fe200078e003c */
[----:B-1----:R-:W-:Y:S01]  /*39db0*/  IADD3 R60, P4, PT, R79, R5, RZ ;  /* 0x000000054f3c7210 */ /* 0x002fe20007f9e0ff */
[----:B------:R-:W-:Y:S01]  /*39dc0*/  @!P2 IMAD.MOV.U32 R83, RZ, RZ, R64 ;  /* 0x000000ffff53a224 */ /* 0x000fe200078e0040 */
[----:B------:R-:W-:-:S03]  /*39dd0*/  PRMT R85, RZ, 0x7610, R85 ;  /* 0x00007610ff557816 */ /* 0x000fc60000000055 */
[----:B------:R-:W-:Y:S01]  /*39de0*/  IMAD.X R11, R11, 0x1, R9, P4 ;  /* 0x000000010b0b7824 */ /* 0x000fe200020e0609 */
[----:B------:R0:W4:Y:S04]  /*39df0*/  @!P2 LDG.E.U8 R86, desc[UR8][R82.64] ;  /* 0x000000085256a981 */ /* 0x000128000c1e1100 */
[----:B------:R-:W-:Y:S04]  /*39e00*/  STL [R1+0x109c], R64 ;  /* 0x00109c4001007387 */ /* 0x000fe80000100800 */
[----:B------:R-:W-:Y:S04]  /*39e10*/  STL [R1+0x10a8], R60 ;  /* 0x0010a83c01007387 */ /* 0x000fe80000100800 */
[----:B------:R1:W-:Y:S01]  /*39e20*/  STL [R1+0x10a4], R11 ;  /* 0x0010a40b01007387 */ /* 0x0003e20000100800 */
[----:B0-----:R-:W-:-:S02]  /*39e30*/  @!P2 IMAD.MOV.U32 R82, RZ, RZ, R60 ;  /* 0x000000ffff52a224 */ /* 0x001fc400078e003c */
[----:B------:R-:W-:-:S05]  /*39e40*/  @!P2 IMAD.MOV.U32 R83, RZ, RZ, R11 ;  /* 0x000000ffff53a224 */ /* 0x000fca00078e000b */
[----:B------:R0:W4:Y:S01]  /*39e50*/  @!P2 LDG.E.U8 R85, desc[UR8][R82.64] ;  /* 0x000000085255a981 */ /* 0x000122000c1e1100 */
[----:B---3--:R-:W-:-:S03]  /*39e60*/  ISETP.GE.AND P2, PT, R59, RZ, PT ;  /* 0x000000ff3b00720c */ /* 0x008fc60003f46270 */
[----:B------:R-:W3:Y:S01]  /*39e70*/  LDL.LU R59, [R1+0x68] ;  /* 0x00006800013b7983 */ /* 0x000ee20000300800 */
[----:B------:R-:W-:Y:S01]  /*39e80*/  ISETP.GE.AND P4, PT, R61, RZ, PT ;  /* 0x000000ff3d00720c */ /* 0x000fe20003f86270 */
[----:B------:R-:W-:Y:S02]  /*39e90*/  @!P0 IMAD.MOV R46, RZ, RZ, -R46 ;  /* 0x000000ffff2e8224 */ /* 0x000fe400078e0a2e */
[----:B------:R-:W3:Y:S01]  /*39ea0*/  LDL.LU R61, [R1+0x64] ;  /* 0x00006400013d7983 */ /* 0x000ee20000300800 */
[----:B-1----:R-:W-:Y:S02]  /*39eb0*/  VIADD R11, R77, 0xffffff01 ;  /* 0xffffff014d0b7836 */ /* 0x002fe40000000000 */
[----:B------:R-:W-:Y:S02]  /*39ec0*/  @!P5 IMAD.MOV R47, RZ, RZ, -R47 ;  /* 0x000000ffff2fd224 */ /* 0x000fe400078e0a2f */
[----:B------:R-:W-:Y:S01]  /*39ed0*/  IMAD R79, R78, 0xfe, RZ ;  /* 0x000000fe4e4f7824 */ /* 0x000fe200078e02ff */
[----:B--2---:R-:W-:-:S02]  /*39ee0*/  ISETP.GE.AND P0, PT, R56, RZ, PT ;  /* 0x000000ff3800720c */ /* 0x004fc40003f06270 */
[----:B------:R-:W2:Y:S01]  /*39ef0*/  LDL.LU R56, [R1+0x60] ;  /* 0x0000600001387983 */ /* 0x000ea20000300800 */
[----:B------:R-:W-:Y:S01]  /*39f00*/  @!P2 IMAD.MOV R43, RZ, RZ, -R43 ;  /* 0x000000ffff2ba224 */ /* 0x000fe200078e0a2b */
[----:B----4-:R-:W-:Y:S01]  /*39f10*/  ISETP.GE.AND P5, PT, R57, RZ, PT ;  /* 0x000000ff3900720c */ /* 0x010fe20003fa6270 */
[----:B------:R-:W-:Y:S02]  /*39f20*/  @!P6 IMAD.MOV R45, RZ, RZ, -R45 ;  /* 0x000000ffff2de224 */ /* 0x000fe400078e0a2d */
[----:B------:R-:W-:Y:S01]  /*39f30*/  @!P4 IMAD.MOV R44, RZ, RZ, -R44 ;  /* 0x000000ffff2cc224 */ /* 0x000fe200078e0a2c */
[----:B------:R-:W-:Y:S02]  /*39f40*/  IADD3 R60, P6, PT, R79, R2, RZ ;  /* 0x000000024f3c7210 */ /* 0x000fe40007fde0ff */
[----:B------:R-:W-:-:S03]  /*39f50*/  ISETP.GE.AND P2, PT, R81, RZ, PT ;  /* 0x000000ff5100720c */ /* 0x000fc60003f46270 */
[----:B------:R-:W-:Y:S01]  /*39f60*/  @!P0 IMAD.MOV R42, RZ, RZ, -R42 ;  /* 0x000000ffff2a8224 */ /* 0x000fe200078e0a2a */
[----:B------:R-:W-:Y:S01]  /*39f70*/  ISETP.GE.U32.AND P0, PT, R11, 0x7ffffe02, PT ;  /* 0x7ffffe020b00780c */ /* 0x000fe20003f06070 */
[----:B------:R-:W4:Y:S01]  /*39f80*/  LDL.LU R81, [R1+0x74] ;  /* 0x0000740001517983 */ /* 0x000f220000300800 */
[----:B------:R-:W-:Y:S02]  /*39f90*/  SHF.R.S32.HI R11, RZ, 0x1f, R79 ;  /* 0x0000001fff0b7819 */ /* 0x000fe4000001144f */
[----:B------:R-:W-:Y:S01]  /*39fa0*/  ISETP.GE.AND P4, PT, R58, RZ, PT ;  /* 0x000000ff3a00720c */ /* 0x000fe20003f86270 */
[----:B------:R-:W4:Y:S04]  /*39fb0*/  LDL.LU R57, [R1+0x70] ;  /* 0x0000700001397983 */ /* 0x000f280000300800 */
[----:B------:R-:W4:Y:S01]  /*39fc0*/  LDL.LU R58, [R1+0x6c] ;  /* 0x00006c00013a7983 */ /* 0x000f220000300800 */
[----:B------:R-:W-:-:S03]  /*39fd0*/  IMAD.X R64, R11, 0x1, R6, P6 ;  /* 0x000000010b407824 */ /* 0x000fc600030e0606 */
[----:B------:R-:W-:Y:S01]  /*39fe0*/  STL [R1+0x10b0], R60 ;  /* 0x0010b03c01007387 */ /* 0x000fe20000100800 */
[----:B------:R-:W-:-:S03]  /*39ff0*/  @!P5 IMAD.MOV R50, RZ, RZ, -R50 ;  /* 0x000000ffff32d224 */ /* 0x000fc600078e0a32 */
[----:B------:R1:W-:Y:S01]  /*3a000*/  STL [R1+0x10ac], R64 ;  /* 0x0010ac4001007387 */ /* 0x0003e20000100800 */
[----:B---3--:R-:W-:-:S03]  /*3a010*/  ISETP.GE.AND P5, PT, R59, RZ, PT ;  /* 0x000000ff3b00720c */ /* 0x008fc60003fa6270 */
[----:B------:R-:W3:Y:S01]  /*3a020*/  LDL.LU R59, [R1+0x84] ;  /* 0x00008400013b7983 */ /* 0x000ee20000300800 */
[----:B------:R-:W-:Y:S02]  /*3a030*/  @!P2 IMAD.MOV R48, RZ, RZ, -R48 ;  /* 0x000000ffff30a224 */ /* 0x000fe400078e0a30 */
[----:B------:R-:W-:Y:S01]  /*3a040*/  @!P4 IMAD.MOV R49, RZ, RZ, -R49 ;  /* 0x000000ffff31c224 */ /* 0x000fe200078e0a31 */
[----:B------:R-:W-:Y:S01]  /*3a050*/  ISETP.GE.AND P4, PT, R61, RZ, PT ;  /* 0x000000ff3d00720c */ /* 0x000fe20003f86270 */
[----:B0-----:R-:W-:Y:S02]  /*3a060*/  @!P0 IMAD.MOV.U32 R82, RZ, RZ, R60 ;  /* 0x000000ffff528224 */ /* 0x001fe400078e003c */
[----:B------:R-:W-:Y:S02]  /*3a070*/  @!P0 IMAD.MOV.U32 R83, RZ, RZ, R64 ;  /* 0x000000ffff538224 */ /* 0x000fe400078e0040 */
[----:B-1----:R-:W3:Y:S01]  /*3a080*/  LDL.LU R64, [R1+0x78] ;  /* 0x0000780001407983 */ /* 0x002ee20000300800 */
[----:B--2---:R-:W-:-:S02]  /*3a090*/  ISETP.GE.AND P2, PT, R56, RZ, PT ;  /* 0x000000ff3800720c */ /* 0x004fc40003f46270 */
[----:B------:R-:W-:-:S05]  /*3a0a0*/  IADD3 R56, P6, PT, R79, R3, RZ ;  /* 0x000000034f387210 */ /* 0x000fca0007fde0ff */
[----:B------:R-:W-:Y:S01]  /*3a0b0*/  IMAD.X R60, R11, 0x1, R7, P6 ;  /* 0x000000010b3c7824 */ /* 0x000fe200030e0607 */
[----:B------:R-:W-:Y:S01]  /*3a0c0*/  STL [R1+0x10b8], R56 ;  /* 0x0010b83801007387 */ /* 0x000fe20000100800 */
[----:B------:R-:W-:Y:S02]  /*3a0d0*/  PRMT R84, RZ, 0x7610, R84 ;  /* 0x00007610ff547816 */ /* 0x000fe40000000054 */
[----:B------:R-:W-:Y:S01]  /*3a0e0*/  @!P0 IMAD.MOV.U32 R61, RZ, RZ, R60 ;  /* 0x000000ffff3d8224 */ /* 0x000fe200078e003c */
[----:B------:R0:W-:Y:S01]  /*3a0f0*/  STL [R1+0x10b4], R60 ;  /* 0x0010b43c01007387 */ /* 0x0001e20000100800 */
[----:B------:R-:W-:Y:S02]  /*3a100*/  @!P4 IMAD.MOV R52, RZ, RZ, -R52 ;  /* 0x000000ffff34c224 */ /* 0x000fe400078e0a34 */
[----:B------:R-:W-:Y:S01]  /*3a110*/  @!P2 IMAD.MOV R51, RZ, RZ, -R51 ;  /* 0x000000ffff33a224 */ /* 0x000fe200078e0a33 */
[----:B------:R1:W2:Y:S04]  /*3a120*/  @!P0 LDG.E.U8 R84, desc[UR8][R82.64] ;  /* 0x0000000852548981 */ /* 0x0002a8000c1e1100 */
[----:B------:R-:W2:Y:S01]  /*3a130*/  LDL.LU R65, [R1+0x8c] ;  /* 0x00008c0001417983 */ /* 0x000ea20000300800 */
[----:B----4-:R-:W-:Y:S01]  /*3a140*/  ISETP.GE.AND P4, PT, R57, RZ, PT ;  /* 0x000000ff3900720c */ /* 0x010fe20003f86270 */
[----:B0-----:R-:W-:Y:S01]  /*3a150*/  @!P0 IMAD.MOV.U32 R60, RZ, RZ, R56 ;  /* 0x000000ffff3c8224 */ /* 0x001fe200078e0038 */
[----:B------:R-:W-:-:S02]  /*3a160*/  IADD3 R56, P2, PT, R79, R4, RZ ;  /* 0x000000044f387210 */ /* 0x000fc40007f5e0ff */
[----:B------:R-:W-:Y:S02]  /*3a170*/  ISETP.GE.AND P6, PT, R58, RZ, PT ;  /* 0x000000ff3a00720c */ /* 0x000fe40003fc6270 */
[----:B-1----:R-:W-:Y:S01]  /*3a180*/  PRMT R83, RZ, 0x7610, R83 ;  /* 0x00007610ff537816 */ /* 0x002fe20000000053 */
[----:B------:R-:W-:Y:S01]  /*3a190*/  IMAD.X R57, R11, 0x1, R8, P2 ;  /* 0x000000010b397824 */ /* 0x000fe200010e0608 */
[----:B------:R-:W-:Y:S02]  /*3a1a0*/  IADD3 R58, P2, PT, R79, R5, RZ ;  /* 0x000000054f3a7210 */ /* 0x000fe40007f5e0ff */
[----:B------:R-:W-:Y:S02]  /*3a1b0*/  PRMT R82, RZ, 0x7610, R82 ;  /* 0x00007610ff527816 */ /* 0x000fe40000000052 */
[----:B------:R-:W4:Y:S01]  /*3a1c0*/  @!P0 LDG.E.U8 R83, desc[UR8][R60.64] ;  /* 0x000000083c538981 */ /* 0x000f22000c1e1100 */
[----:B------:R-:W-:Y:S02]  /*3a1d0*/  @!P5 IMAD.MOV R53, RZ, RZ, -R53 ;  /* 0x000000ffff35d224 */ /* 0x000fe400078e0a35 */
[----:B------:R-:W-:Y:S01]  /*3a1e0*/  IMAD.X R11, R11, 0x1, R9, P2 ;  /* 0x000000010b0b7824 */ /* 0x000fe200010e0609 */
[----:B------:R-:W-:-:S02]  /*3a1f0*/  ISETP.GE.AND P5, PT, R81, RZ, PT ;  /* 0x000000ff5100720c */ /* 0x000fc40003fa6270 */
[----:B------:R-:W-:Y:S01]  /*3a200*/  PRMT R79, RZ, 0x7610, R79 ;  /* 0x00007610ff4f7816 */ /* 0x000fe2000000004f */
[----:B------:R0:W2:Y:S04]  /*3a210*/  @!P0 LDG.E.U8 R82, desc[UR8][R56.64] ;  /* 0x0000000838528981 */ /* 0x0000a8000c1e1100 */
[----:B------:R-:W2:Y:S04]  /*3a220*/  LDL.LU R60, [R1+0x88] ;  /* 0x00008800013c7983 */ /* 0x000ea80000300800 */
[----:B------:R-:W2:Y:S04]  /*3a230*/  LDL.LU R61, [R1+0x80] ;  /* 0x00008000013d7983 */ /* 0x000ea80000300800 */
[----:B------:R-:W2:Y:S04]  /*3a240*/  LDL.LU R81, [R1+0x7c] ;  /* 0x00007c0001517983 */ /* 0x000ea80000300800 */
[----:B------:R-:W-:Y:S04]  /*3a250*/  STL [R1+0x10c0], R56 ;  /* 0x0010c03801007387 */ /* 0x000fe80000100800 */
[----:B------:R1:W-:Y:S04]  /*3a260*/  STL [R1+0x10bc], R57 ;  /* 0x0010bc3901007387 */ /* 0x0003e80000100800 */
[----:B-1----:R-:W0:Y:S04]  /*3a270*/  LDL.LU.64 R56, [R1+0x3570] ;  /* 0x0035700001387983 */ /* 0x002e280000300a00 */
[----:B------:R1:W-:Y:S04]  /*3a280*/  STL [R1+0x10c8], R58 ;  /* 0x0010c83a01007387 */ /* 0x0003e80000100800 */
[----:B------:R1:W-:Y:S01]  /*3a290*/  STL [R1+0x10c4], R11 ;  /* 0x0010c40b01007387 */ /* 0x0003e20000100800 */
[----:B---3--:R-:W-:Y:S01]  /*3a2a0*/  ISETP.GE.AND P2, PT, R59, RZ, PT ;  /* 0x000000ff3b00720c */ /* 0x008fe20003f46270 */
[----:B------:R-:W-:-:S05]  /*3a2b0*/  @!P0 IMAD.MOV.U32 R59, RZ, RZ, R11 ;  /* 0x000000ffff3b8224 */ /* 0x000fca00078e000b */
[----:B------:R3:W3:Y:S04]  /*3a2c0*/  @!P0 LDG.E.U8 R79, desc[UR8][R58.64] ;  /* 0x000000083a4f8981 */ /* 0x0006e8000c1e1100 */
[----:B-1----:R-:W3:Y:S01]  /*3a2d0*/  LDL.LU.64 R58, [R1+0x3568] ;  /* 0x00356800013a7983 */ /* 0x002ee20000300a00 */
[----:B------:R-:W-:Y:S01]  /*3a2e0*/  VIADD R11, R77, 0xffffff00 ;  /* 0xffffff004d0b7836 */ /* 0x000fe20000000000 */
[----:B------:R-:W-:Y:S02]  /*3a2f0*/  ISETP.GE.AND P0, PT, R64, RZ, PT ;  /* 0x000000ff4000720c */ /* 0x000fe40003f06270 */
[----:B------:R-:W4:Y:S01]  /*3a300*/  LDL.LU R64, [R1+0x94] ;  /* 0x0000940001407983 */ /* 0x000f220000300800 */
[----:B------:R-:W-:Y:S01]  /*3a310*/  PRMT R80, RZ, 0x7610, R80 ;  /* 0x00007610ff507816 */ /* 0x000fe20000000050 */
[----:B0-----:R-:W-:-:S02]  /*3a320*/  @!P6 IMAD.MOV R57, RZ, RZ, -R57 ;  /* 0x000000ffff39e224 */ /* 0x001fc400078e0a39 */
[----:B------:R-:W-:Y:S01]  /*3a330*/  @!P2 IMAD.MOV R56, RZ, RZ, -R56 ;  /* 0x000000ffff38a224 */ /* 0x000fe200078e0a38 */
[----:B--2---:R-:W-:Y:S01]  /*3a340*/  ISETP.GE.AND P2, PT, R61, RZ, PT ;  /* 0x000000ff3d00720c */ /* 0x004fe20003f46270 */
[----:B---3--:R-:W-:Y:S01]  /*3a350*/  @!P4 IMAD.MOV R58, RZ, RZ, -R58 ;  /* 0x000000ffff3ac224 */ /* 0x008fe200078e0a3a */
[----:B------:R-:W-:Y:S01]  /*3a360*/  ISETP.GE.AND P4, PT, R65, RZ, PT ;  /* 0x000000ff4100720c */ /* 0x000fe20003f86270 */
[----:B------:R-:W-:Y:S01]  /*3a370*/  @!P5 IMAD.MOV R59, RZ, RZ, -R59 ;  /* 0x000000ffff3bd224 */ /* 0x000fe200078e0a3b */
[----:B------:R-:W-:Y:S01]  /*3a380*/  ISETP.GE.AND P5, PT, R60, RZ, PT ;  /* 0x000000ff3c00720c */ /* 0x000fe20003fa6270 */
[----:B------:R-:W-:Y:S01]  /*3a390*/  IMAD R60, R78, 0xff, RZ ;  /* 0x000000ff4e3c7824 */ /* 0x000fe200078e02ff */
[----:B------:R-:W2:Y:S04]  /*3a3a0*/  LDL.LU R65, [R1+0x90] ;  /* 0x0000900001417983 */ /* 0x000ea80000300800 */
[----:B------:R0:W-:Y:S05]  /*3a3b0*/  STL [R1+0x3464], R78 ;  /* 0x0034644e01007387 */ /* 0x0001ea0000100800 */
[----:B------:R-:W-:Y:S01]  /*3a3c0*/  @!P4 IMAD.MOV R54, RZ, RZ, -R54 ;  /* 0x000000ffff36c224 */ /* 0x000fe200078e0a36 */
[----:B------:R-:W-:-:S02]  /*3a3d0*/  ISETP.GE.U32.AND P4, PT, R11, 0x7ffffe01, PT ;  /* 0x7ffffe010b00780c */ /* 0x000fc40003f86070 */
[----:B------:R-:W-:Y:S02]  /*3a3e0*/  SHF.R.S32.HI R11, RZ, 0x1f, R60 ;  /* 0x0000001fff0b7819 */ /* 0x000fe4000001143c */
[----:B------:R-:W-:Y:S01]  /*3a3f0*/  IADD3 R60, P6, PT, R60, R2, RZ ;  /* 0x000000023c3c7210 */ /* 0x000fe20007fde0ff */
[----:B0-----:R-:W3:Y:S04]  /*3a400*/  LDL.LU R78, [R1+0x9c] ;  /* 0x00009c00014e7983 */ /* 0x001ee80000300800 */
[----:B------:R-:W2:Y:S04]  /*3a410*/  LDL.LU R77, [R1+0xb0] ;  /* 0x0000b000014d7983 */ /* 0x000ea80000300800 */
[----:B------:R-:W-:Y:S01]  /*3a420*/  STL [R1+0x32ec], R2 ;  /* 0x0032ec0201007387 */ /* 0x000fe20000100800 */
[----:B------:R-:W-:-:S03]  /*3a430*/  IMAD.X R61, R11, 0x1, R6, P6 ;  /* 0x000000010b3d7824 */ /* 0x000fc600030e0606 */
[----:B------:R-:W-:Y:S04]  /*3a440*/  STL [R1+0x346c], R2 ;  /* 0x00346c0201007387 */ /* 0x000fe80000100800 */
[----:B------:R-:W-:Y:S04]  /*3a450*/  STL [R1+0x104c], R60 ;  /* 0x00104c3c01007387 */ /* 0x000fe80000100800 */
[----:B------:R-:W-:Y:S04]  /*3a460*/  STL [R1+0x32f0], R6 ;  /* 0x0032f00601007387 */ /* 0x000fe80000100800 */
[----:B------:R0:W-:Y:S04]  /*3a470*/  STL [R1+0x33d8], R6 ;  /* 0x0033d80601007387 */ /* 0x0001e80000100800 */
[----:B------:R1:W-:Y:S04]  /*3a480*/  STL [R1+0x1048], R61 ;  /* 0x0010483d01007387 */ /* 0x0003e80000100800 */
[----:B------:R-:W2:Y:S01]  /*3a490*/  @!P4 LDG.E.U8 R80, desc[UR8][R60.64] ;  /* 0x000000083c50c981 */ /* 0x000ea2000c1e1100 */
[----:B0-----:R-:W0:Y:S03]  /*3a4a0*/  LDC R6, c[0x0][0x3a8] ;  /* 0x0000ea00ff067b82 */ /* 0x001e260000000800 */
[----:B-1----:R-:W3:Y:S01]  /*3a4b0*/  LDL.LU.64 R60, [R1+0x3560] ;  /* 0x00356000013c7983 */ /* 0x002ee20000300a00 */
[----:B------:R-:W-:Y:S01]  /*3a4c0*/  @!P0 IMAD.MOV R55, RZ, RZ, -R55 ;  /* 0x000000ffff378224 */ /* 0x000fe200078e0a37 */
[----:B------:R-:W-:-:S02]  /*3a4d0*/  ISETP.GE.AND P0, PT, R81, RZ, PT ;  /* 0x000000ff5100720c */ /* 0x000fc40003f06270 */
[----:B------:R-:W-:Y:S01]  /*3a4e0*/  PRMT R2, RZ, 0x7610, R2 ;  /* 0x00007610ff027816 */ /* 0x000fe20000000002 */
[----:B0-----:R-:W-:Y:S01]  /*3a4f0*/  IMAD R6, R6, 0xff, RZ ;  /* 0x000000ff06067824 */ /* 0x001fe200078e02ff */
[----:B--2---:R0:W-:Y:S01]  /*3a500*/  STL [R1+0x4b8], R80 ;  /* 0x0004b85001007387 */ /* 0x0041e20000100800 */
[----:B---3--:R-:W-:Y:S01]  /*3a510*/  @!P2 IMAD.MOV R61, RZ, RZ, -R61 ;  /* 0x000000ffff3da224 */ /* 0x008fe200078e0a3d */
[----:B----4-:R-:W-:Y:S02]  /*3a520*/  ISETP.GE.AND P2, PT, R64, RZ, PT ;  /* 0x000000ff4000720c */ /* 0x010fe40003f46270 */
[----:B------:R-:W-:Y:S01]  /*3a530*/  IADD3 R64, P6, PT, R6, R3, RZ ;  /* 0x0000000306407210 */ /* 0x000fe20007fde0ff */
[----:B0-----:R-:W2:Y:S04]  /*3a540*/  LDL.LU R80, [R1+0xa4] ;  /* 0x0000a40001507983 */ /* 0x001ea80000300800 */
[----:B------:R-:W-:Y:S01]  /*3a550*/  @!P0 IMAD.MOV R60, RZ, RZ, -R60 ;  /* 0x000000ffff3c8224 */ /* 0x000fe200078e0a3c */
[----:B------:R-:W3:Y:S01]  /*3a560*/  LDL.LU R81, [R1+0xa0] ;  /* 0x0000a00001517983 */ /* 0x000ee20000300800 */
[----:B------:R-:W-:-:S03]  /*3a570*/  ISETP.GE.AND P0, PT, R65, RZ, PT ;  /* 0x000000ff4100720c */ /* 0x000fc60003f06270 */
[----:B------:R-:W-:Y:S01]  /*3a580*/  STL [R1+0x32f4], R3 ;  /* 0x0032f40301007387 */ /* 0x000fe20000100800 */
[----:B------:R-:W-:-:S03]  /*3a590*/  IMAD.X R65, R11, 0x1, R7, P6 ;  /* 0x000000010b417824 */ /* 0x000fc600030e0607 */
[----:B------:R-:W-:Y:S04]  /*3a5a0*/  STL [R1+0x3470], R3 ;  /* 0x0034700301007387 */ /* 0x000fe80000100800 */
[----:B------:R-:W-:Y:S04]  /*3a5b0*/  STL [R1+0x10d0], R64 ;  /* 0x0010d04001007387 */ /* 0x000fe80000100800 */
[----:B------:R-:W-:Y:S04]  /*3a5c0*/  STL [R1+0x32f8], R7 ;  /* 0x0032f80701007387 */ /* 0x000fe80000100800 */
[----:B------:R0:W-:Y:S04]  /*3a5d0*/  STL [R1+0x33dc], R7 ;  /* 0x0033dc0701007387 */ /* 0x0001e80000100800 */
[----:B------:R1:W-:Y:S04]  /*3a5e0*/  STL [R1+0x10cc], R65 ;  /* 0x0010cc4101007387 */ /* 0x0003e80000100800 */
[----:B------:R-:W4:Y:S04]  /*3a5f0*/  @!P4 LDG.E.U8 R2, desc[UR8][R64.64] ;  /* 0x000000084002c981 */ /* 0x000f28000c1e1100 */
[----:B0-----:R-:W2:Y:S04]  /*3a600*/  LDL.LU R7, [R1+0xc8] ;  /* 0x0000c80001077983 */ /* 0x001ea80000300800 */
[----:B-1----:R-:W2:Y:S01]  /*3a610*/  LDL.LU.64 R64, [R1+0x3558] ;  /* 0x0035580001407983 */ /* 0x002ea20000300a00 */
[----:B------:R-:W-:Y:S01]  /*3a620*/  @!P5 IMAD.MOV R62, RZ, RZ, -R62 ;  /* 0x000000ffff3ed224 */ /* 0x000fe200078e0a3e */
[----:B------:R-:W-:Y:S01]  /*3a630*/  ISETP.GE.AND P5, PT, R78, RZ, PT ;  /* 0x000000ff4e00720c */ /* 0x000fe20003fa6270 */
[----:B------:R-:W-:Y:S01]  /*3a640*/  @!P0 IMAD.MOV R63, RZ, RZ, -R63 ;  /* 0x000000ffff3f8224 */ /* 0x000fe200078e0a3f */
[----:B---3--:R-:W-:Y:S01]  /*3a650*/  ISETP.GE.AND P6, PT, R81, RZ, PT ;  /* 0x000000ff5100720c */ /* 0x008fe20003fc6270 */
[----:B----4-:R0:W-:Y:S01]  /*3a660*/  STL [R1+0x4b0], R2 ;  /* 0x0004b00201007387 */ /* 0x0101e20000100800 */
[----:B--2---:R-:W-:-:S09]  /*3a670*/  @!P2 IMAD.MOV R64, RZ, RZ, -R64 ;  /* 0x000000ffff40a224 */ /* 0x004fd200078e0a40 */
[----:B------:R-:W-:Y:S01]  /*3a680*/  @!P5 IMAD.MOV R65, RZ, RZ, -R65 ;  /* 0x000000ffff41d224 */ /* 0x000fe200078e0a41 */
[----:B0-----:R-:W2:Y:S01]  /*3a690*/  LDL.LU R2, [R1+0xc0] ;  /* 0x0000c00001027983 */ /* 0x001ea20000300800 */
[----:B------:R-:W-:Y:S02]  /*3a6a0*/  ISETP.GE.AND P2, PT, R80, RZ, PT ;  /* 0x000000ff5000720c */ /* 0x000fe40003f46270 */
[----:B------:R-:W-:Y:S01]  /*3a6b0*/  ISETP.GE.AND P5, PT, R77, RZ, PT ;  /* 0x000000ff4d00720c */ /* 0x000fe20003fa6270 */
[----:B------:R-:W3:Y:S01]  /*3a6c0*/  LDL.LU R78, [R1+0xbc] ;  /* 0x0000bc00014e7983 */ /* 0x000ee20000300800 */
[----:B------:R-:W-:-:S03]  /*3a6d0*/  IADD3 R80, P0, PT, R6, R4, RZ ;  /* 0x0000000406507210 */ /* 0x000fc60007f1e0ff */
[----:B------:R-:W4:Y:S04]  /*3a6e0*/  LDL.LU R77, [R1+0xd0] ;  /* 0x0000d000014d7983 */ /* 0x000f280000300800 */
[----:B------:R-:W-:Y:S04]  /*3a6f0*/  STL [R1+0x32fc], R4 ;  /* 0x0032fc0401007387 */ /* 0x000fe80000100800 */
[----:B------:R0:W-:Y:S01]  /*3a700*/  STL [R1+0x3544], R4 ;  /* 0x0035440401007387 */ /* 0x0001e20000100800 */
[----:B------:R-:W-:Y:S01]  /*3a710*/  IMAD.X R81, R11, 0x1, R8, P0 ;  /* 0x000000010b517824 */ /* 0x000fe200000e0608 */
[----:B0-----:R-:W-:-:S06]  /*3a720*/  PRMT R4, RZ, 0x7610, R4 ;  /* 0x00007610ff047816 */ /* 0x001fcc0000000004 */
[----:B------:R-:W2:Y:S04]  /*3a730*/  @!P4 LDG.E.U8 R4, desc[UR8][R80.64] ;  /* 0x000000085004c981 */ /* 0x000ea8000c1e1100 */
[----:B------:R-:W-:Y:S04]  /*3a740*/  STL [R1+0x10d8], R80 ;  /* 0x0010d85001007387 */ /* 0x000fe80000100800 */
[----:B------:R-:W-:Y:S04]  /*3a750*/  STL [R1+0x3300], R8 ;  /* 0x0033000801007387 */ /* 0x000fe80000100800 */
[----:B------:R-:W-:Y:S04]  /*3a760*/  STL [R1+0x3484], R8 ;  /* 0x0034840801007387 */ /* 0x000fe80000100800 */
[----:B------:R0:W-:Y:S04]  /*3a770*/  STL [R1+0x10d4], R81 ;  /* 0x0010d45101007387 */ /* 0x0001e80000100800 */
[----:B0-----:R-:W3:Y:S01]  /*3a780*/  LDL.LU.64 R80, [R1+0x3550] ;  /* 0x0035500001507983 */ /* 0x001ee20000300a00 */
[----:B------:R-:W-:-:S03]  /*3a790*/  PRMT R3, RZ, 0x7610, R3 ;  /* 0x00007610ff037816 */ /* 0x000fc60000000003 */
[----:B--2---:R0:W-:Y:S04]  /*3a7a0*/  STL [R1+0x4a8], R4 ;  /* 0x0004a80401007387 */ /* 0x0041e80000100800 */
[----:B------:R-:W-:Y:S04]  /*3a7b0*/  STL [R1+0x3304], R5 ;  /* 0x0033040501007387 */ /* 0x000fe80000100800 */
[----:B------:R1:W-:Y:S01]  /*3a7c0*/  STL [R1+0x33ec], R5 ;  /* 0x0033ec0501007387 */ /* 0x0003e20000100800 */
[----:B0-----:R-:W-:-:S05]  /*3a7d0*/  IADD3 R4, P0, PT, R6, R5, RZ ;  /* 0x0000000506047210 */ /* 0x001fca0007f1e0ff */
[----:B------:R-:W-:-:S04]  /*3a7e0*/  IMAD.X R6, R11, 0x1, R9, P0 ;  /* 0x000000010b067824 */ /* 0x000fc800000e0609 */
[----:B-1----:R-:W-:Y:S01]  /*3a7f0*/  @!P4 IMAD.MOV.U32 R5, RZ, RZ, R6 ;  /* 0x000000ffff05c224 */ /* 0x002fe200078e0006 */
[----:B------:R-:W-:-:S04]  /*3a800*/  ISETP.GE.AND P0, PT, R7, RZ, PT ;  /* 0x000000ff0700720c */ /* 0x000fc80003f06270 */
[----:B------:R-:W2:Y:S01]  /*3a810*/  @!P4 LDG.E.U8 R3, desc[UR8][R4.64] ;  /* 0x000000080403c981 */ /* 0x000ea2000c1e1100 */
[----:B------:R-:W-:-:S03]  /*3a820*/  ISETP.GE.AND P4, PT, R2, RZ, PT ;  /* 0x000000ff0200720c */ /* 0x000fc60003f86270 */
[----:B------:R0:W-:Y:S04]  /*3a830*/  STL [R1+0x10e0], R4 ;  /* 0x0010e00401007387 */ /* 0x0001e80000100800 */
[----:B------:R-:W-:Y:S04]  /*3a840*/  STL [R1+0x3308], R9 ;  /* 0x0033080901007387 */ /* 0x000fe80000100800 */
[----:B------:R-:W-:Y:S04]  /*3a850*/  STL [R1+0x348c], R9 ;  /* 0x00348c0901007387 */ /* 0x000fe80000100800 */
[----:B------:R-:W-:Y:S01]  /*3a860*/  STL [R1+0x10dc], R6 ;  /* 0x0010dc0601007387 */ /* 0x000fe20000100800 */
[----:B------:R-:W-:Y:S01]  /*3a870*/  @!P0 IMAD.MOV R73, RZ, RZ, -R73 ;  /* 0x000000ffff498224 */ /* 0x000fe200078e0a49 */
[----:B------:R-:W-:-:S02]  /*3a880*/  ISETP.GE.AND P0, PT, R0, RZ, PT ;  /* 0x000000ff0000720c */ /* 0x000fc40003f06270 */
[----:B------:R-:W3:Y:S01]  /*3a890*/  LDL.LU R0, [R1+0x354c] ;  /* 0x00354c0001007983 */ /* 0x000ee20000300800 */
[----:B------:R-:W-:Y:S01]  /*3a8a0*/  @!P4 IMAD.MOV R72, RZ, RZ, -R72 ;  /* 0x000000ffff48c224 */ /* 0x000fe200078e0a48 */
[----:B------:R-:W-:Y:S02]  /*3a8b0*/  ISETP.GE.AND P4, PT, R13, RZ, PT ;  /* 0x000000ff0d00720c */ /* 0x000fe40003f86270 */
[----:B------:R-:W3:Y:S07]  /*3a8c0*/  LDL.LU R13, [R1+0x3548] ;  /* 0x00354800010d7983 */ /* 0x000eee0000300800 */
[----:B------:R-:W-:Y:S01]  /*3a8d0*/  @!P0 IMAD.MOV R69, RZ, RZ, -R69 ;  /* 0x000000ffff458224 */ /* 0x000fe200078e0a45 */
[----:B--2---:R1:W-:Y:S01]  /*3a8e0*/  STL [R1+0x4a4], R3 ;  /* 0x0004a40301007387 */ /* 0x0043e20000100800 */
[----:B---3--:R-:W-:-:S02]  /*3a8f0*/  ISETP.NE.AND P0, PT, R13, RZ, PT ;  /* 0x000000ff0d00720c */ /* 0x008fc40003f05270 */
[----:B------:R-:W-:-:S04]  /*3a900*/  LOP3.LUT R13, RZ, R13, RZ, 0x33, !PT ;  /* 0x0000000dff0d7212 */ /* 0x000fc800078e33ff */
[C---:B------:R-:W-:Y:S02]  /*3a910*/  SEL R2, R13.reuse, R14, !P0 ;  /* 0x0000000e0d027207 */ /* 0x040fe40004000000 */
[C---:B0-----:R-:W-:Y:S02]  /*3a920*/  SEL R4, R13.reuse, R17, !P0 ;  /* 0x000000110d047207 */ /* 0x041fe40004000000 */
[C---:B-1----:R-:W-:Y:S01]  /*3a930*/  SEL R3, R13.reuse, R16, !P0 ;  /* 0x000000100d037207 */ /* 0x042fe20004000000 */
[----:B------:R0:W-:Y:S04]  /*3a940*/  STL [R1+0xb4], R2 ;  /* 0x0000b40201007387 */ /* 0x0001e80000100800 */
[----:B------:R1:W-:Y:S04]  /*3a950*/  STL [R1+0xb0], R4 ;  /* 0x0000b00401007387 */ /* 0x0003e80000100800 */
[----:B------:R2:W-:Y:S01]  /*3a960*/  STL [R1+0xac], R3 ;  /* 0x0000ac0301007387 */ /* 0x0005e20000100800 */
[----:B0-----:R-:W-:-:S02]  /*3a970*/  SEL R2, R13, R23, !P0 ;  /* 0x000000170d027207 */ /* 0x001fc40004000000 */
[C---:B-1----:R-:W-:Y:S02]  /*3a980*/  SEL R4, R13.reuse, R22, !P0 ;  /* 0x000000160d047207 */ /* 0x042fe40004000000 */
[C---:B--2---:R-:W-:Y:S01]  /*3a990*/  SEL R3, R13.reuse, R21, !P0 ;  /* 0x000000150d037207 */ /* 0x044fe20004000000 */
        /* <DEDUP_REMOVED lines=47> */
[----:B--2---:R-:W-:Y:S01]  /*3ac90*/  SEL R3, R13, R45, !P0 ;  /* 0x0000002d0d037207 */ /* 0x004fe20004000000 */
[----:B------:R-:W-:Y:S01]  /*3aca0*/  @!P2 IMAD.MOV R75, RZ, RZ, -R75 ;  /* 0x000000ffff4ba224 */ /* 0x000fe200078e0a4b */
[----:B------:R0:W-:Y:S04]  /*3acb0*/  STL [R1+0x44], R2 ;  /* 0x0000440201007387 */ /* 0x0001e80000100800 */
[----:B------:R1:W-:Y:S04]  /*3acc0*/  STL [R1+0x40], R4 ;  /* 0x0000400401007387 */ /* 0x0003e80000100800 */
[----:B------:R2:W-:Y:S01]  /*3acd0*/  STL [R1+0x3c], R3 ;  /* 0x00003c0301007387 */ /* 0x0005e20000100800 */
[----:B------:R-:W-:-:S02]  /*3ace0*/  @!P6 IMAD.MOV R74, RZ, RZ, -R74 ;  /* 0x000000ffff4ae224 */ /* 0x000fc400078e0a4a */
[----:B------:R-:W-:Y:S02]  /*3acf0*/  @!P5 IMAD.MOV R76, RZ, RZ, -R76 ;  /* 0x000000ffff4cd224 */ /* 0x000fe400078e0a4c */
[----:B------:R-:W-:Y:S01]  /*3ad00*/  @!P4 IMAD.MOV R68, RZ, RZ, -R68 ;  /* 0x000000ffff44c224 */ /* 0x000fe200078e0a44 */
[C---:B------:R-:W-:Y:S01]  /*3ad10*/  SEL R8, R13.reuse, R69, !P0 ;  /* 0x000000450d087207 */ /* 0x040fe20004000000 */
[----:B------:R-:W3:Y:S01]  /*3ad20*/  LDC R45, c[0x0][0x3b0] ;  /* 0x0000ec00ff2d7b82 */ /* 0x000ee20000000800 */
[C---:B0-----:R-:W-:Y:S02]  /*3ad30*/  SEL R2, R13.reuse, R44, !P0 ;  /* 0x0000002c0d027207 */ /* 0x041fe40004000000 */
[C---:B-1----:R-:W-:Y:S02]  /*3ad40*/  SEL R4, R13.reuse, R43, !P0 ;  /* 0x0000002b0d047207 */ /* 0x042fe40004000000 */
[----:B--2---:R-:W-:Y:S02]  /*3ad50*/  SEL R3, R13, R42, !P0 ;  /* 0x0000002a0d037207 */ /* 0x004fe40004000000 */
[----:B------:R-:W-:-:S02]  /*3ad60*/  ISETP.GE.AND P2, PT, R78, RZ, PT ;  /* 0x000000ff4e00720c */ /* 0x000fc40003f46270 */
[----:B------:R-:W-:Y:S01]  /*3ad70*/  ISETP.GE.AND P6, PT, R80, RZ, PT ;  /* 0x000000ff5000720c */ /* 0x000fe20003fc6270 */
[----:B------:R0:W-:Y:S04]  /*3ad80*/  STL [R1+0x38], R2 ;  /* 0x0000380201007387 */ /* 0x0001e80000100800 */
[----:B------:R1:W-:Y:S04]  /*3ad90*/  STL [R1+0x34], R4 ;  /* 0x0000340401007387 */ /* 0x0003e80000100800 */
[----:B------:R2:W-:Y:S01]  /*3ada0*/  STL [R1+0x30], R3 ;  /* 0x0000300301007387 */ /* 0x0005e20000100800 */
[----:B----4-:R-:W-:-:S02]  /*3adb0*/  ISETP.GE.AND P5, PT, R77, RZ, PT ;  /* 0x000000ff4d00720c */ /* 0x010fc40003fa6270 */
[C---:B------:R-:W-:Y:S01]  /*3adc0*/  SEL R7, R13.reuse, R68, !P0 ;  /* 0x000000440d077207 */ /* 0x040fe20004000000 */
[----:B------:R-:W4:Y:S08]  /*3add0*/  LDC R44, c[0x0][0x3b0] ;  /* 0x0000ec00ff2c7b82 */ /* 0x000f300000000800 */
[----:B------:R-:W3:Y:S01]  /*3ade0*/  LDC R43, c[0x0][0x3b0] ;  /* 0x0000ec00ff2b7b82 */ /* 0x000ee20000000800 */
        /* <DEDUP_REMOVED lines=22> */
[----:B------:R1:W-:Y:S04]  /*3af50*/  STL [R1], R4 ;  /* 0x0000000401007387 */ /* 0x0003e80000100800 */
[----:B------:R2:W-:Y:S01]  /*3af60*/  STL [R1+0x7fc], R3 ;  /* 0x0007fc0301007387 */ /* 0x0005e20000100800 */
[----:B0-----:R-:W-:-:S02]  /*3af70*/  SEL R2, R13, R61, !P0 ;  /* 0x0000003d0d027207 */ /* 0x001fc40004000000 */
[C---:B-1----:R-:W-:Y:S02]  /*3af80*/  SEL R4, R13.reuse, R60, !P0 ;  /* 0x0000003c0d047207 */ /* 0x042fe40004000000 */
[C---:B--2---:R-:W-:Y:S01]  /*3af90*/  SEL R3, R13.reuse, R65, !P0 ;  /* 0x000000410d037207 */ /* 0x044fe20004000000 */
[----:B------:R0:W-:Y:S04]  /*3afa0*/  STL [R1+0x7f4], R2 ;  /* 0x0007f40201007387 */ /* 0x0001e80000100800 */
[----:B------:R-:W-:Y:S04]  /*3afb0*/  STL [R1+0x7f0], R4 ;  /* 0x0007f00401007387 */ /* 0x000fe80000100800 */
[----:B------:R-:W2:Y:S04]  /*3afc0*/  LDL.LU R37, [R1+0x678] ;  /* 0x0006780001257983 */ /* 0x000ea80000300800 */
[----:B------:R-:W-:Y:S04]  /*3afd0*/  STL [R1+0x7ec], R3 ;  /* 0x0007ec0301007387 */ /* 0x000fe80000100800 */
[----:B------:R-:W2:Y:S01]  /*3afe0*/  LDL.LU R38, [R1+0x674] ;  /* 0x0006740001267983 */ /* 0x000ea20000300800 */
[----:B0-----:R-:W-:-:S05]  /*3aff0*/  SEL R2, R13, R64, !P0 ;  /* 0x000000400d027207 */ /* 0x001fca0004000000 */
[----:B------:R-:W-:Y:S04]  /*3b000*/  STL [R1+0x7e4], R2 ;  /* 0x0007e40201007387 */ /* 0x000fe80000100800 */
[----:B------:R-:W2:Y:S04]  /*3b010*/  LDL.LU R30, [R1+0x670] ;  /* 0x00067000011e7983 */ /* 0x000ea80000300800 */
        /* <DEDUP_REMOVED lines=12> */
[----:B------:R-:W3:Y:S04]  /*3b0e0*/  LDL.LU R16, [R1+0x520] ;  /* 0x0005200001107983 */ /* 0x000ee80000300800 */
[----:B------:R-:W4:Y:S01]  /*3b0f0*/  LDL.LU R14, [R1+0x4b4] ;  /* 0x0004b400010e7983 */ /* 0x000f220000300800 */
[----:B------:R-:W-:Y:S01]  /*3b100*/  @!P2 IMAD.MOV R71, RZ, RZ, -R71 ;  /* 0x000000ffff47a224 */ /* 0x000fe200078e0a47 */
[----:B------:R-:W-:-:S02]  /*3b110*/  ISETP.GE.AND P2, PT, R10, RZ, PT ;  /* 0x000000ff0a00720c */ /* 0x000fc40003f46270 */
[----:B------:R-:W4:Y:S01]  /*3b120*/  LDL.LU R11, [R1+0x4ac] ;  /* 0x0004ac00010b7983 */ /* 0x000f220000300800 */
[----:B------:R-:W0:Y:S03]  /*3b130*/  S2R R10, SR_TID.X ;  /* 0x00000000000a7919 */ /* 0x000e260000002100 */
[----:B------:R-:W4:Y:S04]  /*3b140*/  LDL.LU R18, [R1+0x4a0] ;  /* 0x0004a00001127983 */ /* 0x000f280000300800 */
[----:B------:R-:W4:Y:S04]  /*3b150*/  LDL.LU R19, [R1+0x49c] ;  /* 0x00049c0001137983 */ /* 0x000f280000300800 */
[----:B------:R-:W4:Y:S04]  /*3b160*/  LDL.LU R20, [R1+0x438] ;  /* 0x0004380001147983 */ /* 0x000f280000300800 */
[----:B------:R-:W4:Y:S04]  /*3b170*/  LDL.LU R22, [R1+0x434] ;  /* 0x0004340001167983 */ /* 0x000f280000300800 */
[----:B------:R-:W4:Y:S04]  /*3b180*/  LDL.LU R23, [R1+0x430] ;  /* 0x0004300001177983 */ /* 0x000f280000300800 */
[----:B------:R-:W4:Y:S01]  /*3b190*/  LDL.LU R17, [R1+0x42c] ;  /* 0x00042c0001117983 */ /* 0x000f220000300800 */
[----:B0-----:R-:W-:-:S04]  /*3b1a0*/  LOP3.LUT R10, R10, 0x7f, RZ, 0xc0, !PT ;  /* 0x0000007f0a0a7812 */ /* 0x001fc800078ec0ff */
[----:B------:R-:W-:-:S05]  /*3b1b0*/  LOP3.LUT R10, R10, 0x10, RZ, 0x3c, !PT ;  /* 0x000000100a0a7812 */ /* 0x000fca00078e3cff */
[----:B--2---:R0:W-:Y:S04]  /*3b1c0*/  STS.U8 [R10+UR4+0x15480], R21 ;  /* 0x015480150a007988 */ /* 0x0041e80008000004 */
[----:B---3--:R1:W-:Y:S04]  /*3b1d0*/  STS.U8 [R10+UR4+0x1d480], R16 ;  /* 0x01d480100a007988 */ /* 0x0083e80008000004 */
[----:B----4-:R2:W-:Y:S04]  /*3b1e0*/  STS.U8 [R10+UR4+0x5880], R14 ;  /* 0x0058800e0a007988 */ /* 0x0105e80008000004 */
[----:B0-----:R-:W3:Y:S04]  /*3b1f0*/  LDL.LU R21, [R1+0x3c8] ;  /* 0x0003c80001157983 */ /* 0x001ee80000300800 */
[----:B-1----:R-:W4:Y:S04]  /*3b200*/  LDL.LU R16, [R1+0x3c4] ;  /* 0x0003c40001107983 */ /* 0x002f280000300800 */
[----:B--2---:R-:W2:Y:S04]  /*3b210*/  LDL.LU R14, [R1+0x3c0] ;  /* 0x0003c000010e7983 */ /* 0x004ea80000300800 */
[----:B------:R0:W-:Y:S04]  /*3b220*/  STS.U8 [R10+UR4+0xd880], R11 ;  /* 0x00d8800b0a007988 */ /* 0x0001e80008000004 */
[----:B------:R1:W-:Y:S04]  /*3b230*/  STS.U8 [R10+UR4+0x4880], R37 ;  /* 0x004880250a007988 */ /* 0x0003e80008000004 */
[----:B------:R0:W-:Y:S04]  /*3b240*/  STS.U8 [R10+UR4+0xc880], R38 ;  /* 0x00c880260a007988 */ /* 0x0001e80008000004 */
[----:B------:R1:W-:Y:S04]  /*3b250*/  STS.U8 [R10+UR4+0x14880], R30 ;  /* 0x0148801e0a007988 */ /* 0x0003e80008000004 */
[----:B------:R1:W-:Y:S04]  /*3b260*/  STS.U8 [R10+UR4+0x1c880], R31 ;  /* 0x01c8801f0a007988 */ /* 0x0003e80008000004 */
[----:B0-----:R-:W2:Y:S04]  /*3b270*/  LDL.LU R11, [R1+0x3bc] ;  /* 0x0003bc00010b7983 */ /* 0x001ea80000300800 */
[----:B------:R-:W2:Y:S04]  /*3b280*/  LDL.LU R40, [R1+0xe4] ;  /* 0x0000e40001287983 */ /* 0x000ea80000300800 */
[----:B------:R-:W2:Y:S04]  /*3b290*/  LDL.LU R41, [R1+0xe0] ;  /* 0x0000e00001297983 */ /* 0x000ea80000300800 */
[----:B------:R-:W2:Y:S04]  /*3b2a0*/  LDL.LU R36, [R1+0xdc] ;  /* 0x0000dc0001247983 */ /* 0x000ea80000300800 */
[----:B-1----:R-:W2:Y:S04]  /*3b2b0*/  LDL.LU R37, [R1+0xd8] ;  /* 0x0000d80001257983 */ /* 0x002ea80000300800 */
[----:B------:R-:W2:Y:S04]  /*3b2c0*/  LDL.LU R38, [R1+0x144] ;  /* 0x0001440001267983 */ /* 0x000ea80000300800 */
[----:B------:R-:W2:Y:S04]  /*3b2d0*/  LDL.LU R30, [R1+0x140] ;  /* 0x00014000011e7983 */ /* 0x000ea80000300800 */
[----:B------:R0:W-:Y:S04]  /*3b2e0*/  STS.U8 [R10+UR4+0x4c80], R32 ;  /* 0x004c80200a007988 */ /* 0x0001e80008000004 */
[----:B------:R-:W2:Y:S04]  /*3b2f0*/  LDL.LU R31, [R1+0x13c] ;  /* 0x00013c00011f7983 */ /* 0x000ea80000300800 */
[----:B------:R1:W-:Y:S04]  /*3b300*/  STS.U8 [R10+UR4+0xcc80], R33 ;  /* 0x00cc80210a007988 */ /* 0x0003e80008000004 */
[----:B------:R0:W-:Y:S04]  /*3b310*/  STS.U8 [R10+UR4+0x14c80], R34 ;  /* 0x014c80220a007988 */ /* 0x0001e80008000004 */
[----:B------:R0:W-:Y:S04]  /*3b320*/  STS.U8 [R10+UR4+0x1cc80], R35 ;  /* 0x01cc80230a007988 */ /* 0x0001e80008000004 */
[----:B------:R1:W-:Y:S04]  /*3b330*/  STS.U8 [R10+UR4+0x5080], R27 ;  /* 0x0050801b0a007988 */ /* 0x0003e80008000004 */
[----:B------:R1:W-:Y:S04]  /*3b340*/  STS.U8 [R10+UR4+0xd080], R28 ;  /* 0x00d0801c0a007988 */ /* 0x0003e80008000004 */
[----:B0-----:R-:W2:Y:S04]  /*3b350*/  LDL.LU R32, [R1+0x138] ;  /* 0x0001380001207983 */ /* 0x001ea80000300800 */
[----:B-1----:R-:W2:Y:S04]  /*3b360*/  LDL.LU R33, [R1+0xf4] ;  /* 0x0000f40001217983 */ /* 0x002ea80000300800 */
[----:B------:R-:W2:Y:S04]  /*3b370*/  LDL.LU R34, [R1+0xf0] ;  /* 0x0000f00001227983 */ /* 0x000ea80000300800 */
        /* <DEDUP_REMOVED lines=17> */
[----:B0-----:R-:W2:Y:S04]  /*3b490*/  LDL.LU R23, [R1+0x108] ;  /* 0x0001080001177983 */ /* 0x001ea80000300800 */
[----:B-1----:R-:W2:Y:S04]  /*3b4a0*/  LDL.LU R17, [R1+0x124] ;  /* 0x0001240001117983 */ /* 0x002ea80000300800 */
[----:B------:R0:W-:Y:S04]  /*3b4b0*/  STS.U8 [R10+UR4+0x15880], R18 ;  /* 0x015880120a007988 */ /* 0x0001e80008000004 */
[----:B------:R1:W-:Y:S04]  /*3b4c0*/  STS.U8 [R10+UR4+0x5c80], R20 ;  /* 0x005c80140a007988 */ /* 0x0003e80008000004 */
[----:B0-----:R-:W2:Y:S04]  /*3b4d0*/  LDL.LU R18, [R1+0x120] ;  /* 0x0001200001127983 */ /* 0x001ea80000300800 */
[----:B-1----:R-:W2:Y:S04]  /*3b4e0*/  LDL.LU R20, [R1+0x11c] ;  /* 0x00011c0001147983 */ /* 0x002ea80000300800 */
[----:B---3--:R0:W-:Y:S04]  /*3b4f0*/  STS.U8 [R10+UR4+0x6080], R21 ;  /* 0x006080150a007988 */ /* 0x0081e80008000004 */
[----:B----4-:R1:W-:Y:S04]  /*3b500*/  STS.U8 [R10+UR4+0xe080], R16 ;  /* 0x00e080100a007988 */ /* 0x0103e80008000004 */
[----:B--2---:R2:W-:Y:S04]  /*3b510*/  STS.U8 [R10+UR4+0x16080], R14 ;  /* 0x0160800e0a007988 */ /* 0x0045e80008000004 */
[----:B0-----:R-:W3:Y:S04]  /*3b520*/  LDL.LU R21, [R1+0x118] ;  /* 0x0001180001157983 */ /* 0x001ee80000300800 */
[----:B-1----:R-:W4:Y:S04]  /*3b530*/  LDL.LU R16, [R1+0x134] ;  /* 0x0001340001107983 */ /* 0x002f280000300800 */
[----:B--2---:R-:W2:Y:S04]  /*3b540*/  LDL.LU R14, [R1+0x130] ;  /* 0x00013000010e7983 */ /* 0x004ea80000300800 */
[----:B------:R0:W-:Y:S04]  /*3b550*/  STS.U8 [R10+UR4+0x1e080], R11 ;  /* 0x01e0800b0a007988 */ /* 0x0001e80008000004 */
[----:B0-----:R-:W2:Y:S04]  /*3b560*/  LDL.LU R11, [R1+0x12c] ;  /* 0x00012c00010b7983 */ /* 0x001ea80000300800 */
        /* <DEDUP_REMOVED lines=9> */
[----:B------:R0:W-:Y:S04]  /*3b600*/  STS.U8 [R10+UR4+0xf080], R19 ;  /* 0x00f080130a007988 */ /* 0x0001e80008000004 */
[----:B------:R1:W-:Y:S04]  /*3b610*/  STS.U8 [R10+UR4+0x17080], R22 ;  /* 0x017080160a007988 */ /* 0x0003e80008000004 */
[----:B0-----:R-:W2:Y:S04]  /*3b620*/  LDL.LU R19, [R1+0xc28] ;  /* 0x000c280001137983 */ /* 0x001ea80000300800 */
[----:B------:R0:W-:Y:S04]  /*3b630*/  STS.U8 [R10+UR4+0x1f080], R23 ;  /* 0x01f080170a007988 */ /* 0x0001e80008000004 */
[----:B-1----:R-:W2:Y:S04]  /*3b640*/  LDL.LU R22, [R1+0xc24] ;  /* 0x000c240001167983 */ /* 0x002ea80000300800 */
[----:B------:R1:W-:Y:S04]  /*3b650*/  STS.U8 [R10+UR4+0x6c80], R17 ;  /* 0x006c80110a007988 */ /* 0x0003e80008000004 */
[----:B0-----:R-:W2:Y:S04]  /*3b660*/  LDL.LU R23, [R1+0xc20] ;  /* 0x000c200001177983 */ /* 0x001ea80000300800 */
[----:B-1----:R-:W2:Y:S04]  /*3b670*/  LDL.LU R17, [R1+0xc1c] ;  /* 0x000c1c0001117983 */ /* 0x002ea80000300800 */
        /* <DEDUP_REMOVED lines=20> */
[----:B---3--:R0:W-:Y:S04]  /*3b7c0*/  STS.U8 [R10+UR4+0x1ec80], R21 ;  /* 0x01ec80150a007988 */ /* 0x0081e80008000004 */
[----:B----4-:R1:W-:Y:S04]  /*3b7d0*/  STS.U8 [R10+UR4+0x6880], R16 ;  /* 0x006880100a007988 */ /* 0x0103e80008000004 */
[----:B--2---:R2:W-:Y:S04]  /*3b7e0*/  STS.U8 [R10+UR4+0xe880], R14 ;  /* 0x00e8800e0a007988 */ /* 0x0045e80008000004 */
[----:B0-----:R-:W3:Y:S04]  /*3b7f0*/  LDL.LU R21, [R1+0xd8c] ;  /* 0x000d8c0001157983 */ /* 0x001ee80000300800 */
[----:B-1----:R-:W4:Y:S04]  /*3b800*/  LDL.LU R16, [R1+0xa40] ;  /* 0x000a400001107983 */ /* 0x002f280000300800 */
[----:B--2---:R-:W2:Y:S04]  /*3b810*/  LDL.LU R14, [R1+0xa3c] ;  /* 0x000a3c00010e7983 */ /* 0x004ea80000300800 */
[----:B------:R0:W-:Y:S02]  /*3b820*/  STS.U8 [R10+UR4+0x1e880], R0 ;  /* 0x01e880000a007988 */ /* 0x0001e40008000004 */
[----:B0-----:R-:W0:Y:S02]  /*3b830*/  S2R R0, SR_TID.X ;  /* 0x0000000000007919 */ /* 0x001e240000002100 */
[----:B------:R-:W-:Y:S04]  /*3b840*/  STS.U8 [R10+UR4+0x16880], R11 ;  /* 0x0168800b0a007988 */ /* 0x000fe80008000004 */
[----:B------:R1:W-:Y:S04]  /*3b850*/  STS.U8 [R10+UR4+0xf480], R29 ;  /* 0x00f4801d0a007988 */ /* 0x0003e80008000004 */
[----:B------:R-:W-:Y:S04]  /*3b860*/  STL [R1+0x3538], R10 ;  /* 0x0035380a01007387 */ /* 0x000fe80000100800 */
[----:B------:R0:W-:Y:S04]  /*3b870*/  STS.U8 [R10+UR4+0x17480], R24 ;  /* 0x017480180a007988 */ /* 0x0001e80008000004 */
[----:B------:R0:W-:Y:S04]  /*3b880*/  STS.U8 [R10+UR4+0x1f480], R25 ;  /* 0x01f480190a007988 */ /* 0x0001e80008000004 */
[----:B------:R0:W-:Y:S04]  /*3b890*/  STS.U8 [R10+UR4+0x7080], R26 ;  /* 0x0070801a0a007988 */ /* 0x0001e80008000004 */
[----:B------:R0:W-:Y:S04]  /*3b8a0*/  STS.U8 [R10+UR4+0xec80], R18 ;  /* 0x00ec80120a007988 */ /* 0x0001e80008000004 */
[----:B-1----:R-:W2:Y:S04]  /*3b8b0*/  LDL.LU R29, [R1+0xa38] ;  /* 0x000a3800011d7983 */ /* 0x002ea80000300800 */
[----:B0-----:R-:W2:Y:S04]  /*3b8c0*/  LDL.LU R24, [R1+0xa34] ;  /* 0x000a340001187983 */ /* 0x001ea80000300800 */
[----:B------:R-:W2:Y:S04]  /*3b8d0*/  LDL.LU R25, [R1+0xaa4] ;  /* 0x000aa40001197983 */ /* 0x000ea80000300800 */
[----:B------:R-:W2:Y:S04]  /*3b8e0*/  LDL.LU R26, [R1+0xaa0] ;  /* 0x000aa000011a7983 */ /* 0x000ea80000300800 */
[----:B------:R-:W2:Y:S01]  /*3b8f0*/  LDL.LU R18, [R1+0xa9c] ;  /* 0x000a9c0001127983 */ /* 0x000ea20000300800 */
[----:B------:R-:W-:-:S04]  /*3b900*/  LOP3.LUT R0, R0, 0x7f, RZ, 0xc0, !PT ;  /* 0x0000007f00007812 */ /* 0x000fc800078ec0ff */
[----:B------:R-:W-:-:S05]  /*3b910*/  LOP3.LUT R11, R0, 0x20, RZ, 0x3c, !PT ;  /* 0x00000020000b7812 */ /* 0x000fca00078e3cff */
        /* <DEDUP_REMOVED lines=8> */
[----:B------:R0:W-:Y:S04]  /*3b9a0*/  STS.U8 [R11+UR4+0x10100], R20 ;  /* 0x010100140b007988 */ /* 0x0001e80008000004 */
[----:B0-----:R-:W2:Y:S04]  /*3b9b0*/  LDL.LU R20, [R1+0xaf8] ;  /* 0x000af80001147983 */ /* 0x001ea80000300800 */
[----:B---3--:R0:W-:Y:S04]  /*3b9c0*/  STS.U8 [R11+UR4+0x18100], R21 ;  /* 0x018100150b007988 */ /* 0x0081e80008000004 */
[----:B----4-:R1:W-:Y:S04]  /*3b9d0*/  STS.U8 [R11+UR4+0x2500], R16 ;  /* 0x002500100b007988 */ /* 0x0103e80008000004 */
[----:B--2---:R2:W-:Y:S04]  /*3b9e0*/  STS.U8 [R11+UR4+0xa500], R14 ;  /* 0x00a5000e0b007988 */ /* 0x0045e80008000004 */
        /* <DEDUP_REMOVED lines=49> */
[----:B------:R-:W2:Y:S04]  /*3bd00*/  LDL.LU R18, [R1+0x9dc] ;  /* 0x0009dc0001127983 */ /* 0x000ea80000300800 */
[----:B0-----:R-:W2:Y:S04]  /*3bd10*/  LDL.LU R20, [R1+0x9d8] ;  /* 0x0009d80001147983 */ /* 0x001ea80000300800 */
[----:B---3--:R0:W-:Y:S04]  /*3bd20*/  STS.U8 [R11+UR4+0x1900], R21 ;  /* 0x001900150b007988 */ /* 0x0081e80008000004 */
[----:B----4-:R1:W-:Y:S04]  /*3bd30*/  STS.U8 [R11+UR4+0x9900], R16 ;  /* 0x009900100b007988 */ /* 0x0103e80008000004 */
[----:B--2---:R2:W-:Y:S04]  /*3bd40*/  STS.U8 [R11+UR4+0x11900], R14 ;  /* 0x0119000e0b007988 */ /* 0x0045e80008000004 */
[----:B0-----:R-:W3:Y:S04]  /*3bd50*/  LDL.LU R21, [R1+0x9d4] ;  /* 0x0009d40001157983 */ /* 0x001ee80000300800 */
[----:B-1----:R-:W4:Y:S04]  /*3bd60*/  LDL.LU R16, [R1+0x790] ;  /* 0x0007900001107983 */ /* 0x002f280000300800 */
[----:B--2---:R-:W2:Y:S04]  /*3bd70*/  LDL.LU R14, [R1+0x78c] ;  /* 0x00078c00010e7983 */ /* 0x004ea80000300800 */
        /* <DEDUP_REMOVED lines=35> */
[----:B0-----:R-:W2:Y:S04]  /*3bfb0*/  LDL.LU R27, [R1+0x600] ;  /* 0x00060000011b7983 */ /* 0x001ea80000300800 */
[----:B-1----:R-:W2:Y:S04]  /*3bfc0*/  LDL.LU R28, [R1+0x5fc] ;  /* 0x0005fc00011c7983 */ /* 0x002ea80000300800 */
[----:B------:R-:W2:Y:S04]  /*3bfd0*/  LDL.LU R20, [R1+0x588] ;  /* 0x0005880001147983 */ /* 0x000ea80000300800 */
        /* <DEDUP_REMOVED lines=90> */
[----:B0-----:R-:W4:Y:S04]  /*3c580*/  LDL.LU R19, [R1+0xc18] ;  /* 0x000c180001137983 */ /* 0x001f280000300800 */
[----:B-1----:R-:W4:Y:S04]  /*3c590*/  LDL.LU R22, [R1+0xc14] ;  /* 0x000c140001167983 */ /* 0x002f280000300800 */
[----:B------:R-:W4:Y:S04]  /*3c5a0*/  LDL.LU R23, [R1+0xc10] ;  /* 0x000c100001177983 */ /* 0x000f280000300800 */
[----:B------:R-:W4:Y:S04]  /*3c5b0*/  LDL.LU R17, [R1+0xc0c] ;  /* 0x000c0c0001117983 */ /* 0x000f280000300800 */
[----:B--2---:R0:W-:Y:S04]  /*3c5c0*/  STS.U8 [R11+UR4+0x1f900], R14 ;  /* 0x01f9000e0b007988 */ /* 0x0041e80008000004 */
[----:B0-----:R-:W2:Y:S04]  /*3c5d0*/  LDL.LU R14, [R1+0xc78] ;  /* 0x000c7800010e7983 */ /* 0x001ea80000300800 */
[----:B------:R0:W-:Y:S04]  /*3c5e0*/  STS.U8 [R11+UR4+0x1f500], R18 ;  /* 0x01f500120b007988 */ /* 0x0001e80008000004 */
[----:B------:R1:W-:Y:S04]  /*3c5f0*/  STS.U8 [R11+UR4+0x7900], R20 ;  /* 0x007900140b007988 */ /* 0x0003e80008000004 */
[----:B---3--:R3:W-:Y:S04]  /*3c600*/  STS.U8 [R11+UR4+0xf900], R21 ;  /* 0x00f900150b007988 */ /* 0x0087e80008000004 */
[----:B----4-:R4:W-:Y:S04]  /*3c610*/  STS.U8 [R11+UR4+0x17900], R16 ;  /* 0x017900100b007988 */ /* 0x0109e80008000004 */
[----:B0-----:R-:W2:Y:S04]  /*3c620*/  LDL.LU R18, [R1+0xc74] ;  /* 0x000c740001127983 */ /* 0x001ea80000300800 */
[----:B-1----:R-:W2:Y:S04]  /*3c630*/  LDL.LU R20, [R1+0xc70] ;  /* 0x000c700001147983 */ /* 0x002ea80000300800 */
[----:B---3--:R-:W3:Y:S04]  /*3c640*/  LDL.LU R21, [R1+0xc6c] ;  /* 0x000c6c0001157983 */ /* 0x008ee80000300800 */
[----:B----4-:R-:W4:Y:S04]  /*3c650*/  LDL.LU R16, [R1+0xcd8] ;  /* 0x000cd80001107983 */ /* 0x010f280000300800 */
[----:B------:R-:W-:Y:S04]  /*3c660*/  STL [R1+0x3424], R92 ;  /* 0x0034245c01007387 */ /* 0x000fe80000100800 */
[----:B------:R-:W-:Y:S04]  /*3c670*/  STL [R1+0x34cc], R91 ;  /* 0x0034cc5b01007387 */ /* 0x000fe80000100800 */
[----:B------:R-:W-:Y:S04]  /*3c680*/  STL [R1+0x34e0], R91 ;  /* 0x0034e05b01007387 */ /* 0x000fe80000100800 */
[----:B------:R-:W-:Y:S04]  /*3c690*/  STL [R1+0x340c], R90 ;  /* 0x00340c5a01007387 */ /* 0x000fe80000100800 */
[----:B------:R-:W-:Y:S04]  /*3c6a0*/  STL [R1+0x3514], R11 ;  /* 0x0035140b01007387 */ /* 0x000fe80000100800 */
[----:B------:R-:W-:Y:S04]  /*3c6b0*/  STL [R1+0x3524], R11 ;  /* 0x0035240b01007387 */ /* 0x000fe80000100800 */
[----:B------:R-:W-:Y:S04]  /*3c6c0*/  STL [R1+0x34b0], R89 ;  /* 0x0034b05901007387 */ /* 0x000fe80000100800 */
[----:B------:R0:W-:Y:S04]  /*3c6d0*/  STS.U8 [R11+UR4+0x16100], R40 ;  /* 0x016100280b007988 */ /* 0x0001e80008000004 */
[----:B------:R-:W-:Y:S04]  /*3c6e0*/  STL [R1+0x34c4], R89 ;  /* 0x0034c45901007387 */ /* 0x000fe80000100800 */
[----:B------:R1:W-:Y:S04]  /*3c6f0*/  STS.U8 [R11+UR4+0x1e100], R41 ;  /* 0x01e100290b007988 */ /* 0x0003e80008000004 */
        /* <DEDUP_REMOVED lines=8> */
[----:B------:R-:W4:Y:S01]  /*3c780*/  LDL.LU R38, [R1+0xd3c] ;  /* 0x000d3c0001267983 */ /* 0x000f220000300800 */
[----:B------:R-:W-:-:S03]  /*3c790*/  @!P6 IMAD.MOV R12, RZ, RZ, -R12 ;  /* 0x000000ffff0ce224 */ /* 0x000fc600078e0a0c */
[----:B------:R0:W-:Y:S04]  /*3c7a0*/  STS.U8 [R11+UR4+0x6900], R31 ;  /* 0x0069001f0b007988 */ /* 0x0001e80008000004 */
[----:B------:R-:W4:Y:S04]  /*3c7b0*/  LDL.LU R30, [R1+0xd38] ;  /* 0x000d3800011e7983 */ /* 0x000f280000300800 */
[----:B------:R1:W-:Y:S04]  /*3c7c0*/  STS.U8 [R11+UR4+0xe900], R32 ;  /* 0x00e900200b007988 */ /* 0x0003e80008000004 */
[----:B------:R0:W-:Y:S04]  /*3c7d0*/  STS.U8 [R11+UR4+0x16900], R33 ;  /* 0x016900210b007988 */ /* 0x0001e80008000004 */
[----:B------:R1:W-:Y:S04]  /*3c7e0*/  STS.U8 [R11+UR4+0x1e900], R34 ;  /* 0x01e900220b007988 */ /* 0x0003e80008000004 */
[----:B------:R1:W-:Y:S01]  /*3c7f0*/  STS.U8 [R11+UR4+0x6d00], R35 ;  /* 0x006d00230b007988 */ /* 0x0003e20008000004 */
[----:B------:R-:W-:-:S03]  /*3c800*/  SEL R3, R13, R12, !P0 ;  /* 0x0000000c0d037207 */ /* 0x000fc60004000000 */
[----:B0-----:R-:W4:Y:S04]  /*3c810*/  LDL.LU R31, [R1+0xd34] ;  /* 0x000d3400011f7983 */ /* 0x001f280000300800 */
[----:B-1----:R-:W4:Y:S04]  /*3c820*/  LDL.LU R32, [R1+0xdb0] ;  /* 0x000db00001207983 */ /* 0x002f280000300800 */
[----:B------:R-:W4:Y:S04]  /*3c830*/  LDL.LU R33, [R1+0xdac] ;  /* 0x000dac0001217983 */ /* 0x000f280000300800 */
[----:B------:R0:W-:Y:S04]  /*3c840*/  STS.U8 [R11+UR4+0xed00], R27 ;  /* 0x00ed001b0b007988 */ /* 0x0001e80008000004 */
[----:B------:R-:W4:Y:S04]  /*3c850*/  LDL.LU R34, [R1+0xda8] ;  /* 0x000da80001227983 */ /* 0x000f280000300800 */
[----:B------:R-:W4:Y:S04]  /*3c860*/  LDL.LU R35, [R1+0xda4] ;  /* 0x000da40001237983 */ /* 0x000f280000300800 */
[----:B------:R1:W-:Y:S01]  /*3c870*/  STS.U8 [R11+UR4+0x16d00], R28 ;  /* 0x016d001c0b007988 */ /* 0x0003e20008000004 */
[----:B------:R-:W-:-:S03]  /*3c880*/  LOP3.LUT R12, R0, 0x30, RZ, 0x3c, !PT ;  /* 0x00000030000c7812 */ /* 0x000fc600078e3cff */
[----:B------:R0:W-:Y:S04]  /*3c890*/  STS.U8 [R11+UR4+0x1f100], R29 ;  /* 0x01f1001d0b007988 */ /* 0x0001e80008000004 */
[----:B------:R1:W-:Y:S04]  /*3c8a0*/  STS.U8 [R11+UR4+0x7500], R24 ;  /* 0x007500180b007988 */ /* 0x0003e80008000004 */
[----:B------:R1:W-:Y:S04]  /*3c8b0*/  STS.U8 [R11+UR4+0xf500], R25 ;  /* 0x00f500190b007988 */ /* 0x0003e80008000004 */
[----:B0-----:R-:W4:Y:S04]  /*3c8c0*/  LDL.LU R27, [R1+0xa30] ;  /* 0x000a3000011b7983 */ /* 0x001f280000300800 */
[----:B------:R-:W-:Y:S04]  /*3c8d0*/  STS.U8 [R11+UR4+0xe100], R39 ;  /* 0x00e100270b007988 */ /* 0x000fe80008000004 */
[----:B------:R0:W-:Y:S04]  /*3c8e0*/  STS.U8 [R11+UR4+0x17500], R26 ;  /* 0x0175001a0b007988 */ /* 0x0001e80008000004 */
[----:B-1----:R-:W4:Y:S04]  /*3c8f0*/  LDL.LU R28, [R1+0xa2c] ;  /* 0x000a2c00011c7983 */ /* 0x002f280000300800 */
[----:B------:R-:W-:Y:S04]  /*3c900*/  STS.U8 [R11+UR4+0x7d00], R92 ;  /* 0x007d005c0b007988 */ /* 0x000fe80008000004 */
[----:B------:R-:W4:Y:S04]  /*3c910*/  LDL.LU R29, [R1+0xa28] ;  /* 0x000a2800011d7983 */ /* 0x000f280000300800 */
[----:B------:R-:W4:Y:S04]  /*3c920*/  LDL.LU R24, [R1+0xa24] ;  /* 0x000a240001187983 */ /* 0x000f280000300800 */
[----:B------:R-:W-:Y:S04]  /*3c930*/  STS.U8 [R11+UR4+0xfd00], R91 ;  /* 0x00fd005b0b007988 */ /* 0x000fe80008000004 */
[----:B------:R-:W-:Y:S04]  /*3c940*/  STS.U8 [R11+UR4+0x17d00], R90 ;  /* 0x017d005a0b007988 */ /* 0x000fe80008000004 */
[----:B------:R-:W-:Y:S04]  /*3c950*/  STS.U8 [R11+UR4+0x1fd00], R89 ;  /* 0x01fd00590b007988 */ /* 0x000fe80008000004 */
[----:B------:R-:W4:Y:S04]  /*3c960*/  LDL.LU R25, [R1+0xa94] ;  /* 0x000a940001197983 */ /* 0x000f280000300800 */
[----:B------:R1:W-:Y:S04]  /*3c970*/  STS.U8 [R12+UR4+0x1180], R19 ;  /* 0x001180130c007988 */ /* 0x0003e80008000004 */
[----:B0-----:R-:W4:Y:S04]  /*3c980*/  LDL.LU R26, [R1+0xa90] ;  /* 0x000a9000011a7983 */ /* 0x001f280000300800 */
[----:B------:R0:W-:Y:S04]  /*3c990*/  STS.U8 [R12+UR4+0x9180], R22 ;  /* 0x009180160c007988 */ /* 0x0001e80008000004 */
[----:B------:R0:W-:Y:S04]  /*3c9a0*/  STS.U8 [R12+UR4+0x11180], R23 ;  /* 0x011180170c007988 */ /* 0x0001e80008000004 */
[----:B------:R0:W-:Y:S01]  /*3c9b0*/  STS.U8 [R12+UR4+0x19180], R17 ;  /* 0x019180110c007988 */ /* 0x0001e20008000004 */
[----:B------:R-:W-:-:S02]  /*3c9c0*/  @!P5 IMAD.MOV R70, RZ, RZ, -R70 ;  /* 0x000000ffff46d224 */ /* 0x000fc400078e0a46 */
[----:B------:R-:W-:Y:S01]  /*3c9d0*/  @!P2 IMAD.MOV R67, RZ, RZ, -R67 ;  /* 0x000000ffff43a224 */ /* 0x000fe200078e0a43 */
[C---:B------:R-:W-:Y:S02]  /*3c9e0*/  SEL R80, R13.reuse, R75, !P0 ;  /* 0x0000004b0d507207 */ /* 0x040fe40004000000 */
[C---:B------:R-:W-:Y:S02]  /*3c9f0*/  SEL R78, R13.reuse, R74, !P0 ;  /* 0x0000004a0d4e7207 */ /* 0x040fe40004000000 */
[C---:B------:R-:W-:Y:S01]  /*3ca00*/  SEL R77, R13.reuse, R55, !P0 ;  /* 0x000000370d4d7207 */ /* 0x040fe20004000000 */
[----:B-1----:R-:W4:Y:S04]  /*3ca10*/  LDL.LU R19, [R1+0xa8c] ;  /* 0x000a8c0001137983 */ /* 0x002f280000300800 */
[----:B0-----:R-:W4:Y:S04]  /*3ca20*/  LDL.LU R22, [R1+0xa88] ;  /* 0x000a880001167983 */ /* 0x001f280000300800 */
[----:B------:R-:W4:Y:S01]  /*3ca30*/  LDL.LU R23, [R1+0xaf4] ;  /* 0x000af40001177983 */ /* 0x000f220000300800 */
[----:B------:R-:W-:-:S03]  /*3ca40*/  SEL R4, R13, R63, !P0 ;  /* 0x0000003f0d047207 */ /* 0x000fc60004000000 */
[----:B------:R-:W4:Y:S01]  /*3ca50*/  LDL.LU R17, [R1+0xaf0] ;  /* 0x000af00001117983 */ /* 0x000f220000300800 */
[----:B------:R-:W-:Y:S01]  /*3ca60*/  SEL R2, R13, R15, !P0 ;  /* 0x0000000f0d027207 */ /* 0x000fe20004000000 */
[----:B------:R-:W0:Y:S02]  /*3ca70*/  LDC R11, c[0x0][0x3ac] ;  /* 0x0000eb00ff0b7b82 */ /* 0x000e240000000800 */
[----:B--2---:R1:W-:Y:S04]  /*3ca80*/  STS.U8 [R12+UR4+0xd80], R14 ;  /* 0x000d800e0c007988 */ /* 0x0043e80008000004 */
[----:B-1----:R-:W2:Y:S04]  /*3ca90*/  LDL.LU R14, [R1+0xaec] ;  /* 0x000aec00010e7983 */ /* 0x002ea80000300800 */
[----:B------:R1:W-:Y:S04]  /*3caa0*/  STS.U8 [R12+UR4+0x8d80], R18 ;  /* 0x008d80120c007988 */ /* 0x0003e80008000004 */
[----:B------:R0:W-:Y:S04]  /*3cab0*/  STS.U8 [R12+UR4+0x10d80], R20 ;  /* 0x010d80140c007988 */ /* 0x0001e80008000004 */
[----:B---3--:R3:W-:Y:S04]  /*3cac0*/  STS.U8 [R12+UR4+0x18d80], R21 ;  /* 0x018d80150c007988 */ /* 0x0087e80008000004 */
[----:B----4-:R4:W-:Y:S04]  /*3cad0*/  STS.U8 [R12+UR4+0x980], R16 ;  /* 0x000980100c007988 */ /* 0x0109e80008000004 */
[----:B-1----:R-:W2:Y:S04]  /*3cae0*/  LDL.LU R18, [R1+0xae8] ;  /* 0x000ae80001127983 */ /* 0x002ea80000300800 */
[----:B0-----:R-:W2:Y:S04]  /*3caf0*/  LDL.LU R20, [R1+0xb54] ;  /* 0x000b540001147983 */ /* 0x001ea80000300800 */
[----:B---3--:R-:W3:Y:S04]  /*3cb00*/  LDL.LU R21, [R1+0xb50] ;  /* 0x000b500001157983 */ /* 0x008ee80000300800 */
[----:B----4-:R-:W4:Y:S04]  /*3cb10*/  LDL.LU R16, [R1+0xb4c] ;  /* 0x000b4c0001107983 */ /* 0x010f280000300800 */
        /* <DEDUP_REMOVED lines=9> */
[----:B0-----:R-:W4:Y:S04]  /*3cbb0*/  LDL.LU R17, [R1+0xb48] ;  /* 0x000b480001117983 */ /* 0x001f280000300800 */
[----:B------:R0:W-:Y:S04]  /*3cbc0*/  STS.U8 [R12+UR4+0x12180], R19 ;  /* 0x012180130c007988 */ /* 0x0001e80008000004 */
[----:B------:R1:W-:Y:S04]  /*3cbd0*/  STS.U8 [R12+UR4+0x1a180], R22 ;  /* 0x01a180160c007988 */ /* 0x0003e80008000004 */
[----:B------:R1:W-:Y:S04]  /*3cbe0*/  STS.U8 [R12+UR4+0x1d80], R23 ;  /* 0x001d80170c007988 */ /* 0x0003e80008000004 */
[----:B0-----:R-:W4:Y:S04]  /*3cbf0*/  LDL.LU R19, [R1+0xbb4] ;  /* 0x000bb40001137983 */ /* 0x001f280000300800 */
[----:B-1----:R-:W4:Y:S04]  /*3cc00*/  LDL.LU R22, [R1+0xbb0] ;  /* 0x000bb00001167983 */ /* 0x002f280000300800 */
[----:B------:R-:W4:Y:S04]  /*3cc10*/  LDL.LU R23, [R1+0xbac] ;  /* 0x000bac0001177983 */ /* 0x000f280000300800 */
[----:B--2---:R0:W-:Y:S04]  /*3cc20*/  STS.U8 [R12+UR4+0x11d80], R14 ;  /* 0x011d800e0c007988 */ /* 0x0041e80008000004 */
[----:B0-----:R-:W2:Y:S04]  /*3cc30*/  LDL.LU R14, [R1+0xba8] ;  /* 0x000ba800010e7983 */ /* 0x001ea80000300800 */
        /* <DEDUP_REMOVED lines=20> */
[----:B---3--:R-:W3:Y:S04]  /*3cd80*/  LDL.LU R29, [R1+0x958] ;  /* 0x00095800011d7983 */ /* 0x008ee80000300800 */
[----:B------:R1:W-:Y:S04]  /*3cd90*/  STS.U8 [R12+UR4+0x2180], R25 ;  /* 0x002180190c007988 */ /* 0x0003e80008000004 */
[----:B------:R0:W-:Y:S04]  /*3cda0*/  STS.U8 [R12+UR4+0xa180], R26 ;  /* 0x00a1801a0c007988 */ /* 0x0001e80008000004 */
[----:B------:R0:W-:Y:S04]  /*3cdb0*/  STS.U8 [R12+UR4+0x19d80], R18 ;  /* 0x019d80120c007988 */ /* 0x0001e80008000004 */
[----:B------:R1:W-:Y:S04]  /*3cdc0*/  STS.U8 [R12+UR4+0x1980], R20 ;  /* 0x001980140c007988 */ /* 0x0003e80008000004 */
[----:B------:R4:W-:Y:S04]  /*3cdd0*/  STS.U8 [R12+UR4+0x9980], R21 ;  /* 0x009980150c007988 */ /* 0x0009e80008000004 */
[----:B0-----:R-:W3:Y:S04]  /*3cde0*/  LDL.LU R24, [R1+0x95c] ;  /* 0x00095c0001187983 */ /* 0x001ee80000300800 */
[----:B-1----:R-:W3:Y:S04]  /*3cdf0*/  LDL.LU R25, [R1+0x960] ;  /* 0x0009600001197983 */ /* 0x002ee80000300800 */
[----:B------:R-:W3:Y:S04]  /*3ce00*/  LDL.LU R26, [R1+0x9d0] ;  /* 0x0009d000011a7983 */ /* 0x000ee80000300800 */
[----:B------:R-:W3:Y:S04]  /*3ce10*/  LDL.LU R18, [R1+0x9cc] ;  /* 0x0009cc0001127983 */ /* 0x000ee80000300800 */
[----:B------:R-:W3:Y:S04]  /*3ce20*/  LDL.LU R20, [R1+0x9c8] ;  /* 0x0009c80001147983 */ /* 0x000ee80000300800 */
[----:B----4-:R0:W-:Y:S04]  /*3ce30*/  STS.U8 [R12+UR4+0x11980], R16 ;  /* 0x011980100c007988 */ /* 0x0101e80008000004 */
[----:B------:R-:W4:Y:S04]  /*3ce40*/  LDL.LU R21, [R1+0x9c4] ;  /* 0x0009c40001157983 */ /* 0x000f280000300800 */
[----:B0-----:R-:W3:Y:S04]  /*3ce50*/  LDL.LU R16, [R1+0x780] ;  /* 0x0007800001107983 */ /* 0x001ee80000300800 */
        /* <DEDUP_REMOVED lines=18> */
[----:B---3--:R0:W-:Y:S04]  /*3cf80*/  STS.U8 [R12+UR4+0x3d80], R16 ;  /* 0x003d80100c007988 */ /* 0x0081e80008000004 */
[----:B0-----:R-:W3:Y:S04]  /*3cf90*/  LDL.LU R16, [R1+0x720] ;  /* 0x0007200001107983 */ /* 0x001ee80000300800 */
[----:B------:R0:W-:Y:S04]  /*3cfa0*/  STS.U8 [R12+UR4+0xa980], R18 ;  /* 0x00a980120c007988 */ /* 0x0001e80008000004 */
[----:B------:R1:W-:Y:S04]  /*3cfb0*/  STS.U8 [R12+UR4+0x12980], R20 ;  /* 0x012980140c007988 */ /* 0x0003e80008000004 */
[----:B----4-:R4:W-:Y:S04]  /*3cfc0*/  STS.U8 [R12+UR4+0x1a980], R21 ;  /* 0x01a980150c007988 */ /* 0x0109e80008000004 */
[----:B0-----:R-:W3:Y:S04]  /*3cfd0*/  LDL.LU R18, [R1+0x71c] ;  /* 0x00071c0001127983 */ /* 0x001ee80000300800 */
[----:B-1----:R-:W3:Y:S04]  /*3cfe0*/  LDL.LU R20, [R1+0x6d8] ;  /* 0x0006d80001147983 */ /* 0x002ee80000300800 */
[----:B----4-:R-:W4:Y:S04]  /*3cff0*/  LDL.LU R21, [R1+0x6d4] ;  /* 0x0006d40001157983 */ /* 0x010f280000300800 */
[----:B------:R-:W-:Y:S04]  /*3d000*/  STS.U8 [R12+UR4+0x1b180], R33 ;  /* 0x01b180210c007988 */ /* 0x000fe80008000004 */
[----:B------:R0:W-:Y:S04]  /*3d010*/  STS.U8 [R12+UR4+0xbd80], R17 ;  /* 0x00bd80110c007988 */ /* 0x0001e80008000004 */
[----:B0-----:R-:W4:Y:S04]  /*3d020*/  LDL.LU R17, [R1+0x6d0] ;  /* 0x0006d00001117983 */ /* 0x001f280000300800 */
        /* <DEDUP_REMOVED lines=8> */
[----:B------:R0:W-:Y:S04]  /*3d0b0*/  STS.U8 [R12+UR4+0x13180], R34 ;  /* 0x013180220c007988 */ /* 0x0001e80008000004 */
[----:B------:R-:W4:Y:S04]  /*3d0c0*/  LDL.LU R33, [R1+0x5dc] ;  /* 0x0005dc0001217983 */ /* 0x000f280000300800 */
        /* <DEDUP_REMOVED lines=9> */
[----:B------:R-:W4:Y:S04]  /*3d160*/  LDL.LU R29, [R1+0x508] ;  /* 0x00050800011d7983 */ /* 0x000f280000300800 */
[----:B------:R0:W-:Y:S04]  /*3d170*/  STS.U8 [R12+UR4+0x2d80], R25 ;  /* 0x002d80190c007988 */ /* 0x0001e80008000004 */
[----:B--2---:R-:W2:Y:S04]  /*3d180*/  LDL.LU R24, [R1+0x504] ;  /* 0x0005040001187983 */ /* 0x004ea80000300800 */
        /* <DEDUP_REMOVED lines=10> */
[----:B0-----:R-:W2:Y:S04]  /*3d230*/  LDL.LU R14, [R1+0x47c] ;  /* 0x00047c00010e7983 */ /* 0x001ea80000300800 */
        /* <DEDUP_REMOVED lines=8> */
[----:B------:R0:W-:Y:S04]  /*3d2c0*/  STS.U8 [R12+UR4+0x14580], R17 ;  /* 0x014580110c007988 */ /* 0x0001e80008000004 */
[----:B0-----:R-:W4:Y:S04]  /*3d2d0*/  LDL.LU R17, [R1+0x3a8] ;  /* 0x0003a80001117983 */ /* 0x001f280000300800 */
[----:B--2---:R-:W-:Y:S04]  /*3d2e0*/  STS.U8 [R12+UR4+0x5980], R19 ;  /* 0x005980130c007988 */ /* 0x004fe80008000004 */
[----:B------:R-:W-:Y:S04]  /*3d2f0*/  STS.U8 [R12+UR4+0xd980], R22 ;  /* 0x00d980160c007988 */ /* 0x000fe80008000004 */
[----:B------:R-:W-:Y:S04]  /*3d300*/  STS.U8 [R12+UR4+0x15980], R23 ;  /* 0x015980170c007988 */ /* 0x000fe80008000004 */
[----:B------:R0:W-:Y:S04]  /*3d310*/  STS.U8 [R12+UR4+0x1d980], R14 ;  /* 0x01d9800e0c007988 */ /* 0x0001e80008000004 */
[----:B0-----:R-:W2:Y:S04]  /*3d320*/  LDL.LU R14, [R1+0x3a4] ;  /* 0x0003a400010e7983 */ /* 0x001ea80000300800 */
[----:B------:R-:W2:Y:S04]  /*3d330*/  LDL.LU R19, [R1+0x3a0] ;  /* 0x0003a00001137983 */ /* 0x000ea80000300800 */
[----:B------:R-:W2:Y:S04]  /*3d340*/  LDL.LU R22, [R1+0x39c] ;  /* 0x00039c0001167983 */ /* 0x000ea80000300800 */
[----:B------:R-:W2:Y:S04]  /*3d350*/  LDL.LU R23, [R1+0x20c] ;  /* 0x00020c0001177983 */ /* 0x000ea80000300800 */
        /* <DEDUP_REMOVED lines=19> */
[----:B------:R-:W3:Y:S04]  /*3d490*/  LDL.LU R40, [R1+0x204] ;  /* 0x0002040001287983 */ /* 0x000ee80000300800 */
        /* <DEDUP_REMOVED lines=15> */
[----:B------:R0:W-:Y:S04]  /*3d590*/  STS.U8 [R12+UR4+0xdd80], R18 ;  /* 0x00dd80120c007988 */ /* 0x0001e80008000004 */
[----:B------:R-:W3:Y:S04]  /*3d5a0*/  LDL.LU R26, [R1+0x1c4] ;  /* 0x0001c400011a7983 */ /* 0x000ee80000300800 */
[----:B------:R1:W-:Y:S04]  /*3d5b0*/  STS.U8 [R12+UR4+0x15d80], R20 ;  /* 0x015d80140c007988 */ /* 0x0003e80008000004 */
[----:B----4-:R4:W-:Y:S04]  /*3d5c0*/  STS.U8 [R12+UR4+0x1dd80], R21 ;  /* 0x01dd80150c007988 */ /* 0x0109e80008000004 */
[----:B------:R4:W-:Y:S04]  /*3d5d0*/  STS.U8 [R12+UR4+0x6180], R17 ;  /* 0x006180110c007988 */ /* 0x0009e80008000004 */
[----:B0-----:R-:W3:Y:S04]  /*3d5e0*/  LDL.LU R18, [R1+0x1c0] ;  /* 0x0001c00001127983 */ /* 0x001ee80000300800 */
[----:B-1----:R-:W3:Y:S04]  /*3d5f0*/  LDL.LU R20, [R1+0x1bc] ;  /* 0x0001bc0001147983 */ /* 0x002ee80000300800 */
[----:B----4-:R-:W4:Y:S04]  /*3d600*/  LDL.LU R21, [R1+0x1b8] ;  /* 0x0001b80001157983 */ /* 0x010f280000300800 */
[----:B------:R-:W4:Y:S04]  /*3d610*/  LDL.LU R17, [R1+0x1b4] ;  /* 0x0001b40001117983 */ /* 0x000f280000300800 */
[----:B--2---:R0:W-:Y:S04]  /*3d620*/  STS.U8 [R12+UR4+0xe180], R14 ;  /* 0x00e1800e0c007988 */ /* 0x0041e80008000004 */
[----:B0-----:R-:W2:Y:S04]  /*3d630*/  LDL.LU R14, [R1+0x1b0] ;  /* 0x0001b000010e7983 */ /* 0x001ea80000300800 */
[----:B------:R0:W-:Y:S04]  /*3d640*/  STS.U8 [R12+UR4+0x16180], R19 ;  /* 0x016180130c007988 */ /* 0x0001e80008000004 */
[----:B------:R1:W-:Y:S04]  /*3d650*/  STS.U8 [R12+UR4+0x1e180], R22 ;  /* 0x01e180160c007988 */ /* 0x0003e80008000004 */
[----:B------:R1:W-:Y:S04]  /*3d660*/  STS.U8 [R12+UR4+0x6580], R23 ;  /* 0x006580170c007988 */ /* 0x0003e80008000004 */
[----:B0-----:R-:W2:Y:S04]  /*3d670*/  LDL.LU R19, [R1+0x21c] ;  /* 0x00021c0001137983 */ /* 0x001ea80000300800 */
[----:B-1----:R-:W2:Y:S04]  /*3d680*/  LDL.LU R22, [R1+0x218] ;  /* 0x0002180001167983 */ /* 0x002ea80000300800 */
[----:B------:R-:W2:Y:S04]  /*3d690*/  LDL.LU R23, [R1+0x214] ;  /* 0x0002140001177983 */ /* 0x000ea80000300800 */
[----:B---3--:R0:W-:Y:S04]  /*3d6a0*/  STS.U8 [R12+UR4+0xe580], R16 ;  /* 0x00e580100c007988 */ /* 0x0081e80008000004 */
[----:B0-----:R-:W3:Y:S04]  /*3d6b0*/  LDL.LU R16, [R1+0x210] ;  /* 0x0002100001107983 */ /* 0x001ee80000300800 */
[----:B----4-:R0:W-:Y:S04]  /*3d6c0*/  STS.U8 [R12+UR4+0x17980], R17 ;  /* 0x017980110c007988 */ /* 0x0101e80008000004 */
[----:B0-----:R-:W4:Y:S04]  /*3d6d0*/  LDL.LU R17, [R1+0xc08] ;  /* 0x000c080001117983 */ /* 0x001f280000300800 */
[----:B------:R0:W-:Y:S04]  /*3d6e0*/  STS.U8 [R12+UR4+0x7980], R20 ;  /* 0x007980140c007988 */ /* 0x0001e80008000004 */
[----:B------:R1:W-:Y:S04]  /*3d6f0*/  STS.U8 [R12+UR4+0xf980], R21 ;  /* 0x00f980150c007988 */ /* 0x0003e80008000004 */
[----:B------:R-:W-:Y:S04]  /*3d700*/  STS.U8 [R12+UR4+0x16580], R40 ;  /* 0x016580280c007988 */ /* 0x000fe80008000004 */
[----:B------:R-:W-:Y:S04]  /*3d710*/  STS.U8 [R12+UR4+0x1e580], R41 ;  /* 0x01e580290c007988 */ /* 0x000fe80008000004 */
[----:B------:R-:W-:Y:S04]  /*3d720*/  STS.U8 [R12+UR4+0x6980], R36 ;  /* 0x006980240c007988 */ /* 0x000fe80008000004 */
[----:B0-----:R-:W4:Y:S04]  /*3d730*/  LDL.LU R20, [R1+0xc04] ;  /* 0x000c040001147983 */ /* 0x001f280000300800 */
[----:B-1----:R-:W4:Y:S04]  /*3d740*/  LDL.LU R21, [R1+0xc00] ;  /* 0x000c000001157983 */ /* 0x002f280000300800 */
        /* <DEDUP_REMOVED lines=34> */
[----:B0-----:R-:W2:Y:S04]  /*3d970*/  LDL.LU R22, [R1+0xa1c] ;  /* 0x000a1c0001167983 */ /* 0x001ea80000300800 */
[----:B-1----:R-:W2:Y:S01]  /*3d980*/  LDL.LU R23, [R1+0xa18] ;  /* 0x000a180001177983 */ /* 0x002ea20000300800 */
[----:B------:R-:W-:-:S02]  /*3d990*/  ISETP.GE.AND P5, PT, R81, RZ, PT ;  /* 0x000000ff5100720c */ /* 0x000fc40003fa6270 */
[C---:B------:R-:W-:Y:S02]  /*3d9a0*/  SEL R81, R13.reuse, R76, !P0 ;  /* 0x0000004c0d517207 */ /* 0x040fe40004000000 */
[C---:B------:R-:W-:Y:S02]  /*3d9b0*/  SEL R74, R13.reuse, R73, !P0 ;  /* 0x000000490d4a7207 */ /* 0x040fe40004000000 */
[C---:B------:R-:W-:Y:S02]  /*3d9c0*/  SEL R75, R13.reuse, R72, !P0 ;  /* 0x000000480d4b7207 */ /* 0x040fe40004000000 */
[C---:B------:R-:W-:Y:S02]  /*3d9d0*/  SEL R76, R13.reuse, R71, !P0 ;  /* 0x000000470d4c7207 */ /* 0x040fe40004000000 */
[C---:B------:R-:W-:Y:S02]  /*3d9e0*/  SEL R9, R13.reuse, R70, !P0 ;  /* 0x000000460d097207 */ /* 0x040fe40004000000 */
[C---:B------:R-:W-:Y:S01]  /*3d9f0*/  SEL R6, R13.reuse, R67, !P0 ;  /* 0x000000430d067207 */ /* 0x040fe20004000000 */
[----:B------:R-:W-:Y:S01]  /*3da00*/  @!P5 IMAD.MOV R66, RZ, RZ, -R66 ;  /* 0x000000ffff42d224 */ /* 0x000fe200078e0a42 */
[----:B---3--:R0:W-:Y:S04]  /*3da10*/  STS.U8 [R12+UR4+0x1fd80], R16 ;  /* 0x01fd80100c007988 */ /* 0x0081e80008000004 */
[----:B------:R-:W-:-:S02]  /*3da20*/  SEL R5, R13, R66, !P0 ;  /* 0x000000420d057207 */ /* 0x000fc40004000000 */
[C---:B------:R-:W-:Y:S01]  /*3da30*/  LOP3.LUT R13, R0.reuse, 0x40, RZ, 0x3c, !PT ;  /* 0x00000040000d7812 */ /* 0x040fe200078e3cff */
[----:B------:R-:W-:Y:S04]  /*3da40*/  STS.U8 [R12+UR4+0x17580], R26 ;  /* 0x0175801a0c007988 */ /* 0x000fe80008000004 */
[----:B------:R-:W-:Y:S04]  /*3da50*/  STS.U8 [R12+UR4+0x1f580], R18 ;  /* 0x01f580120c007988 */ /* 0x000fe80008000004 */
[----:B------:R-:W-:Y:S04]  /*3da60*/  STS.U8 [R12+UR4+0x7d80], R19 ;  /* 0x007d80130c007988 */ /* 0x000fe80008000004 */
[----:B0-----:R-:W3:Y:S04]  /*3da70*/  LDL.LU R16, [R1+0xa14] ;  /* 0x000a140001107983 */ /* 0x001ee80000300800 */
[----:B------:R-:W-:Y:S04]  /*3da80*/  STL [R1+0x3438], R12 ;  /* 0x0034380c01007387 */ /* 0x000fe80000100800 */
[----:B----4-:R0:W-:Y:S04]  /*3da90*/  STS.U8 [R13+UR4+0x1200], R17 ;  /* 0x001200110d007988 */ /* 0x0101e80008000004 */
[----:B0-----:R-:W4:Y:S04]  /*3daa0*/  LDL.LU R17, [R1+0xa84] ;  /* 0x000a840001117983 */ /* 0x001f280000300800 */
[----:B------:R-:W4:Y:S04]  /*3dab0*/  LDL.LU R26, [R1+0xa80] ;  /* 0x000a8000011a7983 */ /* 0x000f280000300800 */
[----:B------:R-:W4:Y:S04]  /*3dac0*/  LDL.LU R18, [R1+0xa7c] ;  /* 0x000a7c0001127983 */ /* 0x000f280000300800 */
[----:B------:R0:W-:Y:S04]  /*3dad0*/  STS.U8 [R13+UR4+0x9200], R20 ;  /* 0x009200140d007988 */ /* 0x0001e80008000004 */
[----:B------:R-:W4:Y:S04]  /*3dae0*/  LDL.LU R19, [R1+0xa78] ;  /* 0x000a780001137983 */ /* 0x000f280000300800 */
[----:B------:R1:W-:Y:S04]  /*3daf0*/  STS.U8 [R13+UR4+0x11200], R21 ;  /* 0x011200150d007988 */ /* 0x0003e80008000004 */
[----:B0-----:R-:W4:Y:S04]  /*3db00*/  LDL.LU R20, [R1+0xae4] ;  /* 0x000ae40001147983 */ /* 0x001f280000300800 */
[----:B-1----:R-:W4:Y:S04]  /*3db10*/  LDL.LU R21, [R1+0xae0] ;  /* 0x000ae00001157983 */ /* 0x002f280000300800 */
[----:B--2---:R0:W-:Y:S04]  /*3db20*/  STS.U8 [R13+UR4+0x19200], R14 ;  /* 0x0192000e0d007988 */ /* 0x0041e80008000004 */
[----:B0-----:R-:W2:Y:S04]  /*3db30*/  LDL.LU R14, [R1+0xadc] ;  /* 0x000adc00010e7983 */ /* 0x001ea80000300800 */
[----:B------:R0:W-:Y:S04]  /*3db40*/  STS.U8 [R13+UR4+0x12600], R23 ;  /* 0x012600170d007988 */ /* 0x0001e80008000004 */
[----:B0-----:R-:W2:Y:S04]  /*3db50*/  LDL.LU R23, [R1+0xad8] ;  /* 0x000ad80001177983 */ /* 0x001ea80000300800 */
[----:B------:R0:W-:Y:S04]  /*3db60*/  STS.U8 [R13+UR4+0xa600], R22 ;  /* 0x00a600160d007988 */ /* 0x0001e80008000004 */
[----:B------:R-:W-:Y:S04]  /*3db70*/  STS.U8 [R13+UR4+0xe00], R39 ;  /* 0x000e00270d007988 */ /* 0x000fe80008000004 */
[----:B------:R-:W-:Y:S04]  /*3db80*/  STS.U8 [R13+UR4+0x8e00], R40 ;  /* 0x008e00280d007988 */ /* 0x000fe80008000004 */
[----:B------:R-:W-:Y:S04]  /*3db90*/  STS.U8 [R13+UR4+0x10e00], R41 ;  /* 0x010e00290d007988 */ /* 0x000fe80008000004 */
[----:B0-----:R-:W2:Y:S04]  /*3dba0*/  LDL.LU R22, [R1+0xb44] ;  /* 0x000b440001167983 */ /* 0x001ea80000300800 */
[----:B---3--:R0:W-:Y:S04]  /*3dbb0*/  STS.U8 [R13+UR4+0x1a600], R16 ;  /* 0x01a600100d007988 */ /* 0x0081e80008000004 */
[----:B------:R-:W-:Y:S04]  /*3dbc0*/  STS.U8 [R13+UR4+0x18e00], R36 ;  /* 0x018e00240d007988 */ /* 0x000fe80008000004 */
[----:B------:R-:W-:Y:S04]  /*3dbd0*/  STS.U8 [R13+UR4+0xa00], R37 ;  /* 0x000a00250d007988 */ /* 0x000fe80008000004 */
[----:B0-----:R-:W3:Y:S04]  /*3dbe0*/  LDL.LU R16, [R1+0xb40] ;  /* 0x000b400001107983 */ /* 0x001ee80000300800 */
        /* <DEDUP_REMOVED lines=8> */
[----:B----4-:R0:W-:Y:S04]  /*3dc70*/  STS.U8 [R13+UR4+0x2200], R17 ;  /* 0x002200110d007988 */ /* 0x0101e80008000004 */
        /* <DEDUP_REMOVED lines=25> */
[----:B------:R-:W4:Y:S04]  /*3de10*/  LDL.LU R21, [R1+0x928] ;  /* 0x0009280001157983 */ /* 0x000f280000300800 */
[----:B--2---:R0:W-:Y:S04]  /*3de20*/  STS.U8 [R13+UR4+0x11e00], R14 ;  /* 0x011e000e0d007988 */ /* 0x0041e80008000004 */
[----:B0-----:R-:W2:Y:S04]  /*3de30*/  LDL.LU R14, [R1+0x92c] ;  /* 0x00092c00010e7983 */ /* 0x001ea80000300800 */
[----:B------:R0:W-:Y:S04]  /*3de40*/  STS.U8 [R13+UR4+0x19e00], R23 ;  /* 0x019e00170d007988 */ /* 0x0001e80008000004 */
[----:B0-----:R-:W2:Y:S04]  /*3de50*/  LDL.LU R23, [R1+0x930] ;  /* 0x0009300001177983 */ /* 0x001ea80000300800 */
[----:B------:R0:W-:Y:S04]  /*3de60*/  STS.U8 [R13+UR4+0xa200], R26 ;  /* 0x00a2001a0d007988 */ /* 0x0001e80008000004 */
[----:B------:R1:W-:Y:S04]  /*3de70*/  STS.U8 [R13+UR4+0x12200], R18 ;  /* 0x012200120d007988 */ /* 0x0003e80008000004 */
[----:B------:R1:W-:Y:S04]  /*3de80*/  STS.U8 [R13+UR4+0x1a200], R19 ;  /* 0x01a200130d007988 */ /* 0x0003e80008000004 */
[----:B------:R3:W-:Y:S04]  /*3de90*/  STS.U8 [R13+UR4+0x1a00], R22 ;  /* 0x001a00160d007988 */ /* 0x0007e80008000004 */
[----:B0-----:R-:W2:Y:S04]  /*3dea0*/  LDL.LU R26, [R1+0x9c0] ;  /* 0x0009c000011a7983 */ /* 0x001ea80000300800 */
[----:B-1----:R-:W2:Y:S04]  /*3deb0*/  LDL.LU R18, [R1+0x9bc] ;  /* 0x0009bc0001127983 */ /* 0x002ea80000300800 */
[----:B------:R-:W2:Y:S04]  /*3dec0*/  LDL.LU R19, [R1+0x9b8] ;  /* 0x0009b80001137983 */ /* 0x000ea80000300800 */
[----:B---3--:R0:W-:Y:S04]  /*3ded0*/  STS.U8 [R13+UR4+0x9a00], R16 ;  /* 0x009a00100d007988 */ /* 0x0081e80008000004 */
[----:B------:R-:W3:Y:S04]  /*3dee0*/  LDL.LU R22, [R1+0x9b4] ;  /* 0x0009b40001167983 */ /* 0x000ee80000300800 */
[----:B0-----:R-:W3:Y:S04]  /*3def0*/  LDL.LU R16, [R1+0x7a0] ;  /* 0x0007a00001107983 */ /* 0x001ee80000300800 */
[----:B----4-:R0:W-:Y:S04]  /*3df00*/  STS.U8 [R13+UR4+0x11a00], R17 ;  /* 0x011a00110d007988 */ /* 0x0101e80008000004 */
[----:B0-----:R-:W4:Y:S04]  /*3df10*/  LDL.LU R17, [R1+0x79c] ;  /* 0x00079c0001117983 */ /* 0x001f280000300800 */
[----:B------:R-:W-:Y:S04]  /*3df20*/  STS.U8 [R13+UR4+0x1ae00], R20 ;  /* 0x01ae00140d007988 */ /* 0x000fe80008000004 */
[----:B------:R-:W-:Y:S04]  /*3df30*/  STS.U8 [R13+UR4+0x12e00], R21 ;  /* 0x012e00150d007988 */ /* 0x000fe80008000004 */
[----:B--2---:R0:W-:Y:S04]  /*3df40*/  STS.U8 [R13+UR4+0xae00], R14 ;  /* 0x00ae000e0d007988 */ /* 0x0041e80008000004 */
[----:B0-----:R-:W2:Y:S04]  /*3df50*/  LDL.LU R14, [R1+0x798] ;  /* 0x00079800010e7983 */ /* 0x001ea80000300800 */
[----:B------:R-:W2:Y:S04]  /*3df60*/  LDL.LU R20, [R1+0x794] ;  /* 0x0007940001147983 */ /* 0x000ea80000300800 */
[----:B------:R-:W2:Y:S04]  /*3df70*/  LDL.LU R21, [R1+0x718] ;  /* 0x0007180001157983 */ /* 0x000ea80000300800 */
[----:B------:R0:W-:Y:S04]  /*3df80*/  STS.U8 [R13+UR4+0x2e00], R23 ;  /* 0x002e00170d007988 */ /* 0x0001e80008000004 */
[----:B0-----:R-:W2:Y:S04]  /*3df90*/  LDL.LU R23, [R1+0x714] ;  /* 0x0007140001177983 */ /* 0x001ea80000300800 */
        /* <DEDUP_REMOVED lines=23> */
[----:B------:R0:W-:Y:S04]  /*3e110*/  STS.U8 [R13+UR4+0x3600], R27 ;  /* 0x0036001b0d007988 */ /* 0x0001e80008000004 */
[----:B----4-:R-:W4:Y:S04]  /*3e120*/  LDL.LU R35, [R1+0x5d4] ;  /* 0x0005d40001237983 */ /* 0x010f280000300800 */
        /* <DEDUP_REMOVED lines=11> */
[----:B------:R-:W4:Y:S04]  /*3e1e0*/  LDL.LU R22, [R1+0x55c] ;  /* 0x00055c0001167983 */ /* 0x000f280000300800 */
[----:B------:R1:W-:Y:S04]  /*3e1f0*/  STS.U8 [R13+UR4+0xbe00], R17 ;  /* 0x00be00110d007988 */ /* 0x0003e80008000004 */
[----:B0-----:R-:W4:Y:S04]  /*3e200*/  LDL.LU R16, [R1+0x4f8] ;  /* 0x0004f80001107983 */ /* 0x001f280000300800 */
[----:B-1----:R-:W4:Y:S04]  /*3e210*/  LDL.LU R17, [R1+0x4f4] ;  /* 0x0004f40001117983 */ /* 0x002f280000300800 */
[----:B------:R-:W-:Y:S04]  /*3e220*/  STS.U8 [R13+UR4+0x2a00], R26 ;  /* 0x002a001a0d007988 */ /* 0x000fe80008000004 */
[----:B------:R-:W-:Y:S04]  /*3e230*/  STS.U8 [R13+UR4+0xaa00], R18 ;  /* 0x00aa00120d007988 */ /* 0x000fe80008000004 */
[----:B------:R-:W-:Y:S04]  /*3e240*/  STS.U8 [R13+UR4+0x12a00], R19 ;  /* 0x012a00130d007988 */ /* 0x000fe80008000004 */
[----:B--2---:R0:W-:Y:S04]  /*3e250*/  STS.U8 [R13+UR4+0x13e00], R14 ;  /* 0x013e000e0d007988 */ /* 0x0041e80008000004 */
[----:B0-----:R-:W2:Y:S04]  /*3e260*/  LDL.LU R14, [R1+0x4f0] ;  /* 0x0004f000010e7983 */ /* 0x001ea80000300800 */
        /* <DEDUP_REMOVED lines=8> */
[----:B0-----:R-:W2:Y:S04]  /*3e2f0*/  LDL.LU R23, [R1+0x408] ;  /* 0x0004080001177983 */ /* 0x001ea80000300800 */
[----:B------:R-:W-:Y:S04]  /*3e300*/  STS.U8 [R13+UR4+0x14200], R39 ;  /* 0x014200270d007988 */ /* 0x000fe80008000004 */
[----:B------:R-:W-:Y:S04]  /*3e310*/  STS.U8 [R13+UR4+0x1c200], R40 ;  /* 0x01c200280d007988 */ /* 0x000fe80008000004 */
[----:B------:R-:W-:Y:S04]  /*3e320*/  STS.U8 [R13+UR4+0x4600], R41 ;  /* 0x004600290d007988 */ /* 0x000fe80008000004 */
[----:B------:R-:W-:Y:S04]  /*3e330*/  STS.U8 [R13+UR4+0xc600], R36 ;  /* 0x00c600240d007988 */ /* 0x000fe80008000004 */
[----:B------:R-:W-:Y:S04]  /*3e340*/  STS.U8 [R13+UR4+0x14600], R37 ;  /* 0x014600250d007988 */ /* 0x000fe80008000004 */
[----:B---3--:R-:W-:Y:S04]  /*3e350*/  STS.U8 [R13+UR4+0x1c600], R38 ;  /* 0x01c600260d007988 */ /* 0x008fe80008000004 */
[----:B------:R-:W-:Y:S04]  /*3e360*/  STS.U8 [R13+UR4+0x4a00], R30 ;  /* 0x004a001e0d007988 */ /* 0x000fe80008000004 */
[----:B------:R-:W-:Y:S04]  /*3e370*/  STS.U8 [R13+UR4+0xca00], R31 ;  /* 0x00ca001f0d007988 */ /* 0x000fe80008000004 */
[----:B----4-:R0:W-:Y:S04]  /*3e380*/  STS.U8 [R13+UR4+0xd600], R17 ;  /* 0x00d600110d007988 */ /* 0x0101e80008000004 */
[----:B0-----:R-:W3:Y:S04]  /*3e390*/  LDL.LU R17, [R1+0x404] ;  /* 0x0004040001117983 */ /* 0x001ee80000300800 */
[----:B------:R0:W-:Y:S04]  /*3e3a0*/  STS.U8 [R13+UR4+0x1d200], R22 ;  /* 0x01d200160d007988 */ /* 0x0001e80008000004 */
[----:B------:R1:W-:Y:S04]  /*3e3b0*/  STS.U8 [R13+UR4+0x5600], R16 ;  /* 0x005600100d007988 */ /* 0x0003e80008000004 */
        /* <DEDUP_REMOVED lines=30> */
[----:B------:R1:W-:Y:S04]  /*3e5a0*/  STS.U8 [R13+UR4+0x5a00], R18 ;  /* 0x005a00120d007988 */ /* 0x0003e80008000004 */
[----:B------:R-:W2:Y:S04]  /*3e5b0*/  LDL.LU R25, [R1+0x240] ;  /* 0x0002400001197983 */ /* 0x000ea80000300800 */
[----:B------:R-:W-:Y:S04]  /*3e5c0*/  STS.U8 [R13+UR4+0xda00], R19 ;  /* 0x00da00130d007988 */ /* 0x000fe80008000004 */
[----:B------:R1:W-:Y:S04]  /*3e5d0*/  STS.U8 [R13+UR4+0x5e00], R23 ;  /* 0x005e00170d007988 */ /* 0x0003e80008000004 */
[----:B0-----:R-:W2:Y:S04]  /*3e5e0*/  LDL.LU R26, [R1+0x23c] ;  /* 0x00023c00011a7983 */ /* 0x001ea80000300800 */
[----:B-1----:R-:W2:Y:S04]  /*3e5f0*/  LDL.LU R18, [R1+0x238] ;  /* 0x0002380001127983 */ /* 0x002ea80000300800 */
[----:B------:R-:W2:Y:S04]  /*3e600*/  LDL.LU R23, [R1+0x234] ;  /* 0x0002340001177983 */ /* 0x000ea80000300800 */
[----:B------:R-:W-:Y:S04]  /*3e610*/  STS.U8 [R13+UR4+0x15a00], R20 ;  /* 0x015a00140d007988 */ /* 0x000fe80008000004 */
[----:B------:R-:W-:Y:S04]  /*3e620*/  STS.U8 [R13+UR4+0x1da00], R21 ;  /* 0x01da00150d007988 */ /* 0x000fe80008000004 */
[----:B---3--:R0:W-:Y:S04]  /*3e630*/  STS.U8 [R13+UR4+0xde00], R17 ;  /* 0x00de00110d007988 */ /* 0x0081e80008000004 */
[----:B0-----:R-:W3:Y:S04]  /*3e640*/  LDL.LU R17, [R1+0x230] ;  /* 0x0002300001117983 */ /* 0x001ee80000300800 */
[----:B------:R-:W3:Y:S04]  /*3e650*/  LDL.LU R19, [R1+0x22c] ;  /* 0x00022c0001137983 */ /* 0x000ee80000300800 */
[----:B------:R-:W3:Y:S04]  /*3e660*/  LDL.LU R20, [R1+0x228] ;  /* 0x0002280001147983 */ /* 0x000ee80000300800 */
[----:B------:R-:W3:Y:S04]  /*3e670*/  LDL.LU R21, [R1+0x224] ;  /* 0x0002240001157983 */ /* 0x000ee80000300800 */
[----:B----4-:R0:W-:Y:S04]  /*3e680*/  STS.U8 [R13+UR4+0x15e00], R22 ;  /* 0x015e00160d007988 */ /* 0x0101e80008000004 */
        /* <DEDUP_REMOVED lines=8> */
[----:B------:R1:W-:Y:S04]  /*3e710*/  STS.U8 [R13+UR4+0x1f200], R18 ;  /* 0x01f200120d007988 */ /* 0x0003e80008000004 */
[----:B0-----:R-:W2:Y:S04]  /*3e720*/  LDL.LU R26, [R1+0xbf4] ;  /* 0x000bf400011a7983 */ /* 0x001ea80000300800 */
[----:B-1----:R-:W2:Y:S04]  /*3e730*/  LDL.LU R18, [R1+0xbf0] ;  /* 0x000bf00001127983 */ /* 0x002ea80000300800 */
        /* <DEDUP_REMOVED lines=16> */
[----:B------:R0:W-:Y:S04]  /*3e840*/  STS.U8 [R13+UR4+0x7a00], R21 ;  /* 0x007a00150d007988 */ /* 0x0001e80008000004 */
[----:B------:R-:W3:Y:S04]  /*3e850*/  LDL.LU R30, [R1+0xcb4] ;  /* 0x000cb400011e7983 */ /* 0x000ee80000300800 */
[----:B----4-:R1:W-:Y:S04]  /*3e860*/  STS.U8 [R13+UR4+0xfa00], R22 ;  /* 0x00fa00160d007988 */ /* 0x0103e80008000004 */
[----:B0-----:R-:W4:Y:S04]  /*3e870*/  LDL.LU R21, [R1+0xcb0] ;  /* 0x000cb00001157983 */ /* 0x001f280000300800 */
[----:B------:R-:W4:Y:S04]  /*3e880*/  LDL.LU R31, [R1+0xcac] ;  /* 0x000cac00011f7983 */ /* 0x000f280000300800 */
[----:B------:R-:W4:Y:S04]  /*3e890*/  LDL.LU R32, [R1+0xd20] ;  /* 0x000d200001207983 */ /* 0x000f280000300800 */
[----:B------:R-:W4:Y:S04]  /*3e8a0*/  LDL.LU R33, [R1+0xd1c] ;  /* 0x000d1c0001217983 */ /* 0x000f280000300800 */
[----:B-1----:R-:W4:Y:S04]  /*3e8b0*/  LDL.LU R22, [R1+0xd18] ;  /* 0x000d180001167983 */ /* 0x002f280000300800 */
[----:B------:R0:W-:Y:S04]  /*3e8c0*/  STS.U8 [R13+UR4+0x17600], R19 ;  /* 0x017600130d007988 */ /* 0x0001e80008000004 */
[----:B------:R1:W-:Y:S04]  /*3e8d0*/  STS.U8 [R13+UR4+0x1f600], R20 ;  /* 0x01f600140d007988 */ /* 0x0003e80008000004 */
[----:B------:R1:W-:Y:S04]  /*3e8e0*/  STS.U8 [R13+UR4+0x17a00], R16 ;  /* 0x017a00100d007988 */ /* 0x0003e80008000004 */
[----:B0-----:R-:W4:Y:S04]  /*3e8f0*/  LDL.LU R19, [R1+0xd14] ;  /* 0x000d140001137983 */ /* 0x001f280000300800 */
[----:B-1----:R-:W4:Y:S04]  /*3e900*/  LDL.LU R20, [R1+0xd80] ;  /* 0x000d800001147983 */ /* 0x002f280000300800 */
[----:B------:R-:W4:Y:S04]  /*3e910*/  LDL.LU R16, [R1+0xd7c] ;  /* 0x000d7c0001107983 */ /* 0x000f280000300800 */
        /* <DEDUP_REMOVED lines=12> */
[----:B------:R-:W-:Y:S04]  /*3e9e0*/  STL [R1+0x34d0], R13 ;  /* 0x0034d00d01007387 */ /* 0x000fe80000100800 */
[----:B--2---:R0:W-:Y:S02]  /*3e9f0*/  STS.U8 [R13+UR4+0x1fa00], R14 ;  /* 0x01fa000e0d007988 */ /* 0x0041e40008000004 */
[----:B0-----:R-:W-:-:S05]  /*3ea00*/  LOP3.LUT R14, R0, 0x50, RZ, 0x3c, !PT ;  /* 0x00000050000e7812 */ /* 0x001fca00078e3cff */
[----:B------:R0:W-:Y:S04]  /*3ea10*/  STS.U8 [R14+UR4+0x1280], R23 ;  /* 0x001280170e007988 */ /* 0x0001e80008000004 */
[----:B0-----:R-:W2:Y:S04]  /*3ea20*/  LDL.LU R23, [R1+0xd78] ;  /* 0x000d780001177983 */ /* 0x001ea80000300800 */
        /* <DEDUP_REMOVED lines=11> */
[----:B---3--:R0:W-:Y:S04]  /*3eae0*/  STS.U8 [R14+UR4+0x19280], R17 ;  /* 0x019280110e007988 */ /* 0x0081e80008000004 */
[----:B0-----:R-:W3:Y:S04]  /*3eaf0*/  LDL.LU R17, [R1+0xad4] ;  /* 0x000ad40001117983 */ /* 0x001ee80000300800 */
[----:B----4-:R0:W-:Y:S04]  /*3eb00*/  STS.U8 [R14+UR4+0x10a80], R21 ;  /* 0x010a80150e007988 */ /* 0x0101e80008000004 */
[----:B------:R1:W-:Y:S04]  /*3eb10*/  STS.U8 [R14+UR4+0x10680], R22 ;  /* 0x010680160e007988 */ /* 0x0003e80008000004 */
[----:B0-----:R-:W4:Y:S04]  /*3eb20*/  LDL.LU R21, [R1+0xad0] ;  /* 0x000ad00001157983 */ /* 0x001f280000300800 */
[----:B-1----:R-:W4:Y:S04]  /*3eb30*/  LDL.LU R22, [R1+0xacc] ;  /* 0x000acc0001167983 */ /* 0x002f280000300800 */
        /* <DEDUP_REMOVED lines=33> */
[----:B------:R-:W4:Y:S04]  /*3ed50*/  LDL.LU R26, [R1+0x870] ;  /* 0x00087000011a7983 */ /* 0x000f280000300800 */
[----:B------:R-:W4:Y:S04]  /*3ed60*/  LDL.LU R18, [R1+0x87c] ;  /* 0x00087c0001127983 */ /* 0x000f280000300800 */
[----:B-1----:R-:W4:Y:S04]  /*3ed70*/  LDL.LU R22, [R1+0x8b4] ;  /* 0x0008b40001167983 */ /* 0x002f280000300800 */
[----:B------:R0:W-:Y:S04]  /*3ed80*/  STS.U8 [R14+UR4+0x19e80], R16 ;  /* 0x019e80100e007988 */ /* 0x0001e80008000004 */
        /* <DEDUP_REMOVED lines=41> */
[----:B------:R-:W4:Y:S04]  /*3f020*/  LDL.LU R37, [R1+0x6a4] ;  /* 0x0006a40001257983 */ /* 0x000f280000300800 */
[----:B------:R0:W-:Y:S04]  /*3f030*/  STS.U8 [R14+UR4+0x1ba80], R30 ;  /* 0x01ba801e0e007988 */ /* 0x0001e80008000004 */
[----:B------:R-:W4:Y:S04]  /*3f040*/  LDL.LU R38, [R1+0x6a0] ;  /* 0x0006a00001267983 */ /* 0x000f280000300800 */
[----:B0-----:R-:W4:Y:S04]  /*3f050*/  LDL.LU R30, [R1+0x69c] ;  /* 0x00069c00011e7983 */ /* 0x001f280000300800 */
        /* <DEDUP_REMOVED lines=17> */
[----:B----4-:R0:W-:Y:S04]  /*3f170*/  STS.U8 [R14+UR4+0xbe80], R21 ;  /* 0x00be80150e007988 */ /* 0x0101e80008000004 */
[----:B------:R1:W-:Y:S04]  /*3f180*/  STS.U8 [R14+UR4+0x13e80], R22 ;  /* 0x013e80160e007988 */ /* 0x0003e80008000004 */
[----:B0-----:R-:W4:Y:S04]  /*3f190*/  LDL.LU R21, [R1+0x5bc] ;  /* 0x0005bc0001157983 */ /* 0x001f280000300800 */
[----:B------:R0:W-:Y:S04]  /*3f1a0*/  STS.U8 [R14+UR4+0x12e80], R28 ;  /* 0x012e801c0e007988 */ /* 0x0001e80008000004 */
[----:B-1----:R-:W4:Y:S04]  /*3f1b0*/  LDL.LU R22, [R1+0x558] ;  /* 0x0005580001167983 */ /* 0x002f280000300800 */
[----:B------:R-:W4:Y:S04]  /*3f1c0*/  LDL.LU R34, [R1+0x554] ;  /* 0x0005540001227983 */ /* 0x000f280000300800 */
[----:B------:R-:W4:Y:S04]  /*3f1d0*/  LDL.LU R35, [R1+0x550] ;  /* 0x0005500001237983 */ /* 0x000f280000300800 */
[----:B------:R-:W4:Y:S04]  /*3f1e0*/  LDL.LU R27, [R1+0x54c] ;  /* 0x00054c00011b7983 */ /* 0x000f280000300800 */
[----:B------:R1:W-:Y:S04]  /*3f1f0*/  STS.U8 [R14+UR4+0xae80], R29 ;  /* 0x00ae801d0e007988 */ /* 0x0003e80008000004 */
[----:B------:R1:W-:Y:S04]  /*3f200*/  STS.U8 [R14+UR4+0x2e80], R24 ;  /* 0x002e80180e007988 */ /* 0x0003e80008000004 */
[----:B------:R1:W-:Y:S04]  /*3f210*/  STS.U8 [R14+UR4+0x2a80], R25 ;  /* 0x002a80190e007988 */ /* 0x0003e80008000004 */
[----:B0-----:R-:W4:Y:S04]  /*3f220*/  LDL.LU R28, [R1+0x4e8] ;  /* 0x0004e800011c7983 */ /* 0x001f280000300800 */
[----:B------:R0:W-:Y:S04]  /*3f230*/  STS.U8 [R14+UR4+0x1be80], R26 ;  /* 0x01be801a0e007988 */ /* 0x0001e80008000004 */
[----:B------:R0:W-:Y:S04]  /*3f240*/  STS.U8 [R14+UR4+0x4280], R18 ;  /* 0x004280120e007988 */ /* 0x0001e80008000004 */
[----:B------:R0:W-:Y:S04]  /*3f250*/  STS.U8 [R14+UR4+0xc280], R16 ;  /* 0x00c280100e007988 */ /* 0x0001e80008000004 */
[----:B-1----:R-:W4:Y:S04]  /*3f260*/  LDL.LU R29, [R1+0x4e4] ;  /* 0x0004e400011d7983 */ /* 0x002f280000300800 */
[----:B------:R-:W4:Y:S04]  /*3f270*/  LDL.LU R24, [R1+0x4e0] ;  /* 0x0004e00001187983 */ /* 0x000f280000300800 */
[----:B------:R-:W4:Y:S04]  /*3f280*/  LDL.LU R25, [R1+0x4dc] ;  /* 0x0004dc0001197983 */ /* 0x000f280000300800 */
[----:B0-----:R-:W4:Y:S04]  /*3f290*/  LDL.LU R26, [R1+0x468] ;  /* 0x00046800011a7983 */ /* 0x001f280000300800 */
        /* <DEDUP_REMOVED lines=14> */
[----:B------:R4:W-:Y:S04]  /*3f380*/  STS.U8 [R14+UR4+0x14e80], R20 ;  /* 0x014e80140e007988 */ /* 0x0009e80008000004 */
[----:B------:R4:W-:Y:S04]  /*3f390*/  STS.U8 [R14+UR4+0x5280], R22 ;  /* 0x005280160e007988 */ /* 0x0009e80008000004 */
[----:B0-----:R-:W3:Y:S04]  /*3f3a0*/  LDL.LU R21, [R1+0x3f4] ;  /* 0x0003f40001157983 */ /* 0x001ee80000300800 */
[----:B-1----:R-:W3:Y:S04]  /*3f3b0*/  LDL.LU R19, [R1+0x3f0] ;  /* 0x0003f00001137983 */ /* 0x002ee80000300800 */
[----:B----4-:R-:W4:Y:S04]  /*3f3c0*/  LDL.LU R20, [R1+0x3ec] ;  /* 0x0003ec0001147983 */ /* 0x010f280000300800 */
        /* <DEDUP_REMOVED lines=40> */
[----:B----4-:R0:W-:Y:S04]  /*3f650*/  STS.U8 [R14+UR4+0x1de80], R20 ;  /* 0x01de80140e007988 */ /* 0x0101e80008000004 */
[----:B-1----:R-:W4:Y:S04]  /*3f660*/  LDL.LU R19, [R1+0x288] ;  /* 0x0002880001137983 */ /* 0x002f280000300800 */
        /* <DEDUP_REMOVED lines=28> */
[----:B------:R-:W-:Y:S04]  /*3f830*/  STS.U8 [R14+UR4+0x17680], R18 ;  /* 0x017680120e007988 */ /* 0x000fe80008000004 */
[----:B----4-:R0:W-:Y:S04]  /*3f840*/  STS.U8 [R14+UR4+0xfa80], R22 ;  /* 0x00fa80160e007988 */ /* 0x0101e80008000004 */
[----:B------:R1:W-:Y:S04]  /*3f850*/  STS.U8 [R14+UR4+0x1f680], R19 ;  /* 0x01f680130e007988 */ /* 0x0003e80008000004 */
[----:B------:R4:W-:Y:S04]  /*3f860*/  STS.U8 [R14+UR4+0x17a80], R16 ;  /* 0x017a80100e007988 */ /* 0x0009e80008000004 */
[----:B0-----:R-:W3:Y:S04]  /*3f870*/  LDL.LU R22, [R1+0xc40] ;  /* 0x000c400001167983 */ /* 0x001ee80000300800 */
[----:B------:R-:W3:Y:S04]  /*3f880*/  LDL.LU R33, [R1+0xc3c] ;  /* 0x000c3c0001217983 */ /* 0x000ee80000300800 */
[----:B------:R-:W3:Y:S04]  /*3f890*/  LDL.LU R18, [R1+0xca8] ;  /* 0x000ca80001127983 */ /* 0x000ee80000300800 */
[----:B-1----:R-:W3:Y:S04]  /*3f8a0*/  LDL.LU R19, [R1+0xca4] ;  /* 0x000ca40001137983 */ /* 0x002ee80000300800 */
[----:B----4-:R-:W4:Y:S04]  /*3f8b0*/  LDL.LU R16, [R1+0xca0] ;  /* 0x000ca00001107983 */ /* 0x010f280000300800 */
[----:B--2---:R0:W-:Y:S04]  /*3f8c0*/  STS.U8 [R14+UR4+0x1fa80], R23 ;  /* 0x01fa80170e007988 */ /* 0x0041e80008000004 */
[----:B0-----:R-:W2:Y:S04]  /*3f8d0*/  LDL.LU R23, [R1+0xc9c] ;  /* 0x000c9c0001177983 */ /* 0x001ea80000300800 */
[----:B------:R0:W-:Y:S04]  /*3f8e0*/  STS.U8 [R14+UR4+0x7a80], R20 ;  /* 0x007a80140e007988 */ /* 0x0001e80008000004 */
[----:B0-----:R-:W2:Y:S04]  /*3f8f0*/  LDL.LU R20, [R1+0xd10] ;  /* 0x000d100001147983 */ /* 0x001ea80000300800 */
[----:B------:R-:W-:Y:S04]  /*3f900*/  STS.U8 [R14+UR4+0x7280], R34 ;  /* 0x007280220e007988 */ /* 0x000fe80008000004 */
[----:B------:R-:W-:Y:S04]  /*3f910*/  STS.U8 [R14+UR4+0xf280], R35 ;  /* 0x00f280230e007988 */ /* 0x000fe80008000004 */
[----:B------:R-:W-:Y:S04]  /*3f920*/  STS.U8 [R14+UR4+0x17280], R27 ;  /* 0x0172801b0e007988 */ /* 0x000fe80008000004 */
[----:B------:R-:W-:Y:S04]  /*3f930*/  STS.U8 [R14+UR4+0x1f280], R28 ;  /* 0x01f2801c0e007988 */ /* 0x000fe80008000004 */
[----:B------:R-:W-:Y:S04]  /*3f940*/  STS.U8 [R14+UR4+0x7680], R29 ;  /* 0x0076801d0e007988 */ /* 0x000fe80008000004 */
[----:B------:R-:W-:Y:S01]  /*3f950*/  STS.U8 [R14+UR4+0xf680], R24 ;  /* 0x00f680180e007988 */ /* 0x000fe20008000004 */
[----:B------:R-:W-:-:S03]  /*3f960*/  LOP3.LUT R15, R0, 0x60, RZ, 0x3c, !PT ;  /* 0x00000060000f7812 */ /* 0x000fc600078e3cff */
        /* <DEDUP_REMOVED lines=10> */
[----:B------:R1:W-:Y:S04]  /*3fa10*/  STS.U8 [R14+UR4+0x1fe80], R21 ;  /* 0x01fe80150e007988 */ /* 0x0003e80008000004 */
[----:B0-----:R-:W3:Y:S04]  /*3fa20*/  LDL.LU R25, [R1+0xa00] ;  /* 0x000a000001197983 */ /* 0x001ee80000300800 */
[----:B-1----:R-:W3:Y:S04]  /*3fa30*/  LDL.LU R26, [R1+0x9fc] ;  /* 0x0009fc00011a7983 */ /* 0x002ee80000300800 */
[----:B------:R-:W3:Y:S04]  /*3fa40*/  LDL.LU R21, [R1+0x9f8] ;  /* 0x0009f80001157983 */ /* 0x000ee80000300800 */
[----:B------:R-:W-:Y:S04]  /*3fa50*/  STS.U8 [R14+UR4+0xe280], R40 ;  /* 0x00e280280e007988 */ /* 0x000fe80008000004 */
[----:B------:R-:W-:Y:S04]  /*3fa60*/  STS.U8 [R14+UR4+0x16280], R41 ;  /* 0x016280290e007988 */ /* 0x000fe80008000004 */
[----:B------:R-:W-:Y:S04]  /*3fa70*/  STL [R1+0x34b4], R14 ;  /* 0x0034b40e01007387 */ /* 0x000fe80000100800 */
[----:B------:R0:W-:Y:S04]  /*3fa80*/  STS.U8 [R15+UR4+0x10f00], R22 ;  /* 0x010f00160f007988 */ /* 0x0001e80008000004 */
[----:B----4-:R1:W-:Y:S04]  /*3fa90*/  STS.U8 [R15+UR4+0x10b00], R16 ;  /* 0x010b00100f007988 */ /* 0x0103e80008000004 */
[----:B0-----:R-:W4:Y:S04]  /*3faa0*/  LDL.LU R22, [R1+0x9f4] ;  /* 0x0009f40001167983 */ /* 0x001f280000300800 */
[----:B-1----:R-:W4:Y:S04]  /*3fab0*/  LDL.LU R16, [R1+0xa64] ;  /* 0x000a640001107983 */ /* 0x002f280000300800 */
        /* <DEDUP_REMOVED lines=24> */
[----:B------:R1:W-:Y:S04]  /*3fc40*/  STS.U8 [R15+UR4+0x18f00], R33 ;  /* 0x018f00210f007988 */ /* 0x0003e80008000004 */
[----:B0-----:R-:W3:Y:S04]  /*3fc50*/  LDL.LU R21, [R1+0xb80] ;  /* 0x000b800001157983 */ /* 0x001ee80000300800 */
[----:B------:R0:W-:Y:S04]  /*3fc60*/  STS.U8 [R15+UR4+0x2700], R25 ;  /* 0x002700190f007988 */ /* 0x0001e80008000004 */
[----:B-1----:R-:W3:Y:S04]  /*3fc70*/  LDL.LU R33, [R1+0xb7c] ;  /* 0x000b7c0001217983 */ /* 0x002ee80000300800 */
[----:B------:R1:W-:Y:S04]  /*3fc80*/  STS.U8 [R15+UR4+0xa700], R26 ;  /* 0x00a7001a0f007988 */ /* 0x0003e80008000004 */
[----:B----4-:R4:W-:Y:S04]  /*3fc90*/  STS.U8 [R15+UR4+0x1a700], R22 ;  /* 0x01a700160f007988 */ /* 0x0109e80008000004 */
[----:B0-----:R-:W3:Y:S04]  /*3fca0*/  LDL.LU R25, [R1+0xb78] ;  /* 0x000b780001197983 */ /* 0x001ee80000300800 */
[----:B-1----:R-:W3:Y:S04]  /*3fcb0*/  LDL.LU R26, [R1+0x7b4] ;  /* 0x0007b400011a7983 */ /* 0x002ee80000300800 */
[----:B----4-:R-:W4:Y:S04]  /*3fcc0*/  LDL.LU R22, [R1+0x7b8] ;  /* 0x0007b80001167983 */ /* 0x010f280000300800 */
[----:B------:R0:W-:Y:S04]  /*3fcd0*/  STS.U8 [R15+UR4+0x2300], R16 ;  /* 0x002300100f007988 */ /* 0x0001e80008000004 */
[----:B0-----:R-:W4:Y:S04]  /*3fce0*/  LDL.LU R16, [R1+0x7bc] ;  /* 0x0007bc0001107983 */ /* 0x001f280000300800 */
        /* <DEDUP_REMOVED lines=21> */
[----:B0-----:R-:W3:Y:S04]  /*3fe40*/  LDL.LU R17, [R1+0x93c] ;  /* 0x00093c0001117983 */ /* 0x001ee80000300800 */
[----:B------:R-:W-:Y:S04]  /*3fe50*/  STS.U8 [R15+UR4+0x11f00], R41 ;  /* 0x011f00290f007988 */ /* 0x000fe80008000004 */
[----:B------:R-:W-:Y:S04]  /*3fe60*/  STS.U8 [R15+UR4+0x19f00], R36 ;  /* 0x019f00240f007988 */ /* 0x000fe80008000004 */
[----:B------:R-:W-:Y:S04]  /*3fe70*/  STS.U8 [R15+UR4+0x1b00], R37 ;  /* 0x001b00250f007988 */ /* 0x000fe80008000004 */
[----:B------:R-:W-:Y:S04]  /*3fe80*/  STS.U8 [R15+UR4+0x9b00], R38 ;  /* 0x009b00260f007988 */ /* 0x000fe80008000004 */
[----:B------:R-:W-:Y:S04]  /*3fe90*/  STS.U8 [R15+UR4+0x11b00], R30 ;  /* 0x011b001e0f007988 */ /* 0x000fe80008000004 */
[----:B------:R0:W-:Y:S04]  /*3fea0*/  STS.U8 [R15+UR4+0x9700], R21 ;  /* 0x009700150f007988 */ /* 0x0001e80008000004 */
[----:B0-----:R-:W3:Y:S04]  /*3feb0*/  LDL.LU R21, [R1+0x944] ;  /* 0x0009440001157983 */ /* 0x001ee80000300800 */
[----:B----4-:R0:W-:Y:S04]  /*3fec0*/  STS.U8 [R15+UR4+0x13b00], R22 ;  /* 0x013b00160f007988 */ /* 0x0101e80008000004 */
[----:B0-----:R-:W4:Y:S04]  /*3fed0*/  LDL.LU R22, [R1+0x954] ;  /* 0x0009540001167983 */ /* 0x001f280000300800 */
        /* <DEDUP_REMOVED lines=18> */
[----:B0-----:R-:W2:Y:S04]  /*40000*/  LDL.LU R32, [R1+0x6ec] ;  /* 0x0006ec0001207983 */ /* 0x001ea80000300800 */
[----:B------:R-:W-:Y:S04]  /*40010*/  STS.U8 [R15+UR4+0x11700], R33 ;  /* 0x011700210f007988 */ /* 0x000fe80008000004 */
[----:B---3--:R0:W-:Y:S04]  /*40020*/  STS.U8 [R15+UR4+0x12f00], R17 ;  /* 0x012f00110f007988 */ /* 0x0081e80008000004 */
[----:B0-----:R-:W3:Y:S04]  /*40030*/  LDL.LU R17, [R1+0x698] ;  /* 0x0006980001117983 */ /* 0x001ee80000300800 */
[----:B------:R0:W-:Y:S04]  /*40040*/  STS.U8 [R15+UR4+0x3300], R18 ;  /* 0x003300120f007988 */ /* 0x0001e80008000004 */
[----:B------:R-:W3:Y:S04]  /*40050*/  LDL.LU R33, [R1+0x694] ;  /* 0x0006940001217983 */ /* 0x000ee80000300800 */
[----:B------:R1:W-:Y:S04]  /*40060*/  STS.U8 [R15+UR4+0x1af00], R19 ;  /* 0x01af00130f007988 */ /* 0x0003e80008000004 */
[----:B------:R1:W-:Y:S04]  /*40070*/  STS.U8 [R15+UR4+0xaf00], R21 ;  /* 0x00af00150f007988 */ /* 0x0003e80008000004 */
[----:B0-----:R-:W3:Y:S04]  /*40080*/  LDL.LU R18, [R1+0x690] ;  /* 0x0006900001127983 */ /* 0x001ee80000300800 */
[----:B-1----:R-:W3:Y:S04]  /*40090*/  LDL.LU R19, [R1+0x68c] ;  /* 0x00068c0001137983 */ /* 0x002ee80000300800 */
[----:B------:R-:W3:Y:S04]  /*400a0*/  LDL.LU R21, [R1+0x628] ;  /* 0x0006280001157983 */ /* 0x000ee80000300800 */
        /* <DEDUP_REMOVED lines=26> */
[----:B------:R0:W-:Y:S04]  /*40250*/  STS.U8 [R15+UR4+0x4b00], R21 ;  /* 0x004b00150f007988 */ /* 0x0001e80008000004 */
[----:B0-----:R-:W3:Y:S04]  /*40260*/  LDL.LU R21, [R1+0x4d0] ;  /* 0x0004d00001157983 */ /* 0x001ee80000300800 */
[----:B----4-:R0:W-:Y:S04]  /*40270*/  STS.U8 [R15+UR4+0xcb00], R22 ;  /* 0x00cb00160f007988 */ /* 0x0101e80008000004 */
[----:B------:R-:W-:Y:S04]  /*40280*/  STS.U8 [R15+UR4+0x14700], R18 ;  /* 0x014700120f007988 */ /* 0x000fe80008000004 */
[----:B0-----:R-:W4:Y:S04]  /*40290*/  LDL.LU R22, [R1+0x4cc] ;  /* 0x0004cc0001167983 */ /* 0x001f280000300800 */
[----:B------:R0:W-:Y:S04]  /*402a0*/  STS.U8 [R15+UR4+0x14b00], R16 ;  /* 0x014b00100f007988 */ /* 0x0001e80008000004 */
[----:B------:R1:W-:Y:S04]  /*402b0*/  STS.U8 [R15+UR4+0x1c700], R19 ;  /* 0x01c700130f007988 */ /* 0x0003e80008000004 */
[----:B0-----:R-:W4:Y:S04]  /*402c0*/  LDL.LU R16, [R1+0x458] ;  /* 0x0004580001107983 */ /* 0x001f280000300800 */
[----:B------:R-:W4:Y:S04]  /*402d0*/  LDL.LU R18, [R1+0x454] ;  /* 0x0004540001127983 */ /* 0x000f280000300800 */
[----:B-1----:R-:W4:Y:S04]  /*402e0*/  LDL.LU R19, [R1+0x450] ;  /* 0x0004500001137983 */ /* 0x002f280000300800 */
        /* <DEDUP_REMOVED lines=25> */
[----:B0-----:R-:W3:Y:S04]  /*40480*/  LDL.LU R17, [R1+0x32c] ;  /* 0x00032c0001117983 */ /* 0x001ee80000300800 */
[----:B------:R0:W-:Y:S04]  /*40490*/  STS.U8 [R15+UR4+0x15700], R21 ;  /* 0x015700150f007988 */ /* 0x0001e80008000004 */
[----:B0-----:R-:W3:Y:S04]  /*404a0*/  LDL.LU R21, [R1+0x328] ;  /* 0x0003280001157983 */ /* 0x001ee80000300800 */
[----:B----4-:R0:W-:Y:S04]  /*404b0*/  STS.U8 [R15+UR4+0x1d700], R22 ;  /* 0x01d700160f007988 */ /* 0x0101e80008000004 */
[----:B------:R-:W-:Y:S04]  /*404c0*/  STS.U8 [R15+UR4+0x14f00], R27 ;  /* 0x014f001b0f007988 */ /* 0x000fe80008000004 */
[----:B------:R-:W-:Y:S04]  /*404d0*/  STS.U8 [R15+UR4+0x1cf00], R28 ;  /* 0x01cf001c0f007988 */ /* 0x000fe80008000004 */
[----:B------:R-:W-:Y:S04]  /*404e0*/  STS.U8 [R15+UR4+0x5300], R29 ;  /* 0x0053001d0f007988 */ /* 0x000fe80008000004 */
[----:B------:R-:W-:Y:S04]  /*404f0*/  STS.U8 [R15+UR4+0xd300], R24 ;  /* 0x00d300180f007988 */ /* 0x000fe80008000004 */
[----:B0-----:R-:W4:Y:S04]  /*40500*/  LDL.LU R22, [R1+0x324] ;  /* 0x0003240001167983 */ /* 0x001f280000300800 */
[----:B------:R0:W-:Y:S04]  /*40510*/  STS.U8 [R15+UR4+0x5b00], R16 ;  /* 0x005b00100f007988 */ /* 0x0001e80008000004 */
[----:B------:R1:W-:Y:S04]  /*40520*/  STS.U8 [R15+UR4+0x15300], R25 ;  /* 0x015300190f007988 */ /* 0x0003e80008000004 */
[----:B------:R1:W-:Y:S04]  /*40530*/  STS.U8 [R15+UR4+0x1d300], R26 ;  /* 0x01d3001a0f007988 */ /* 0x0003e80008000004 */
[----:B------:R1:W-:Y:S04]  /*40540*/  STS.U8 [R15+UR4+0xdb00], R18 ;  /* 0x00db00120f007988 */ /* 0x0003e80008000004 */
[----:B0-----:R-:W4:Y:S04]  /*40550*/  LDL.LU R16, [R1+0x320] ;  /* 0x0003200001107983 */ /* 0x001f280000300800 */
[----:B------:R-:W4:Y:S04]  /*40560*/  LDL.LU R27, [R1+0x31c] ;  /* 0x00031c00011b7983 */ /* 0x000f280000300800 */
[----:B------:R-:W4:Y:S04]  /*40570*/  LDL.LU R28, [R1+0x318] ;  /* 0x00031800011c7983 */ /* 0x000f280000300800 */
[----:B------:R-:W4:Y:S04]  /*40580*/  LDL.LU R29, [R1+0x314] ;  /* 0x00031400011d7983 */ /* 0x000f280000300800 */
[----:B------:R-:W4:Y:S04]  /*40590*/  LDL.LU R24, [R1+0x310] ;  /* 0x0003100001187983 */ /* 0x000f280000300800 */
[----:B-1----:R-:W4:Y:S04]  /*405a0*/  LDL.LU R25, [R1+0x30c] ;  /* 0x00030c0001197983 */ /* 0x002f280000300800 */
[----:B------:R-:W4:Y:S04]  /*405b0*/  LDL.LU R26, [R1+0x308] ;  /* 0x00030800011a7983 */ /* 0x000f280000300800 */
[----:B------:R0:W-:Y:S04]  /*405c0*/  STS.U8 [R15+UR4+0x15b00], R19 ;  /* 0x015b00130f007988 */ /* 0x0001e80008000004 */
[----:B------:R-:W4:Y:S04]  /*405d0*/  LDL.LU R18, [R1+0x304] ;  /* 0x0003040001127983 */ /* 0x000f280000300800 */
[----:B0-----:R-:W4:Y:S04]  /*405e0*/  LDL.LU R19, [R1+0x2fc] ;  /* 0x0002fc0001137983 */ /* 0x001f280000300800 */
[----:B--2---:R0:W-:Y:S04]  /*405f0*/  STS.U8 [R15+UR4+0x1db00], R23 ;  /* 0x01db00170f007988 */ /* 0x0041e80008000004 */
[----:B0-----:R-:W2:Y:S04]  /*40600*/  LDL.LU R23, [R1+0x2f8] ;  /* 0x0002f80001177983 */ /* 0x001ea80000300800 */
[----:B------:R0:W-:Y:S04]  /*40610*/  STS.U8 [R15+UR4+0x1e300], R20 ;  /* 0x01e300140f007988 */ /* 0x0001e80008000004 */
[----:B0-----:R-:W2:Y:S04]  /*40620*/  LDL.LU R20, [R1+0x2f4] ;  /* 0x0002f40001147983 */ /* 0x001ea80000300800 */
[----:B---3--:R0:W-:Y:S04]  /*40630*/  STS.U8 [R15+UR4+0x1e700], R17 ;  /* 0x01e700110f007988 */ /* 0x0081e80008000004 */
[----:B0-----:R-:W3:Y:S04]  /*40640*/  LDL.LU R17, [R1+0x2f0] ;  /* 0x0002f00001117983 */ /* 0x001ee80000300800 */
[----:B------:R0:W-:Y:S04]  /*40650*/  STS.U8 [R15+UR4+0x6b00], R21 ;  /* 0x006b00150f007988 */ /* 0x0001e80008000004 */
[----:B0-----:R-:W3:Y:S04]  /*40660*/  LDL.LU R21, [R1+0x2ec] ;  /* 0x0002ec0001157983 */ /* 0x001ee80000300800 */
[----:B----4-:R0:W-:Y:S04]  /*40670*/  STS.U8 [R15+UR4+0xeb00], R22 ;  /* 0x00eb00160f007988 */ /* 0x0101e80008000004 */
[----:B------:R1:W-:Y:S04]  /*40680*/  STS.U8 [R15+UR4+0x16300], R32 ;  /* 0x016300200f007988 */ /* 0x0003e80008000004 */
[----:B------:R4:W-:Y:S04]  /*40690*/  STS.U8 [R15+UR4+0x6700], R33 ;  /* 0x006700210f007988 */ /* 0x0009e80008000004 */
[----:B------:R-:W-:Y:S04]  /*406a0*/  STS.U8 [R15+UR4+0xe700], R34 ;  /* 0x00e700220f007988 */ /* 0x000fe80008000004 */
[----:B------:R-:W-:Y:S04]  /*406b0*/  STS.U8 [R15+UR4+0x16700], R35 ;  /* 0x016700230f007988 */ /* 0x000fe80008000004 */
[----:B0-----:R-:W3:Y:S04]  /*406c0*/  LDL.LU R22, [R1+0x2e8] ;  /* 0x0002e80001167983 */ /* 0x001ee80000300800 */
[----:B-1----:R-:W3:Y:S04]  /*406d0*/  LDL.LU R32, [R1+0xd4] ;  /* 0x0000d40001207983 */ /* 0x002ee80000300800 */
[----:B------:R0:W-:Y:S04]  /*406e0*/  STS.U8 [R15+UR4+0x16b00], R16 ;  /* 0x016b00100f007988 */ /* 0x0001e80008000004 */
[----:B----4-:R-:W4:Y:S04]  /*406f0*/  LDL.LU R33, [R1+0xcc] ;  /* 0x0000cc0001217983 */ /* 0x010f280000300800 */
[----:B------:R1:W-:Y:S04]  /*40700*/  STS.U8 [R15+UR4+0x1eb00], R27 ;  /* 0x01eb001b0f007988 */ /* 0x0003e80008000004 */
[----:B------:R0:W-:Y:S04]  /*40710*/  STS.U8 [R15+UR4+0x6f00], R28 ;  /* 0x006f001c0f007988 */ /* 0x0001e80008000004 */
[----:B------:R1:W-:Y:S04]  /*40720*/  STS.U8 [R15+UR4+0xef00], R29 ;  /* 0x00ef001d0f007988 */ /* 0x0003e80008000004 */
[----:B------:R1:W-:Y:S04]  /*40730*/  STS.U8 [R15+UR4+0x16f00], R24 ;  /* 0x016f00180f007988 */ /* 0x0003e80008000004 */
[----:B0-----:R-:W4:Y:S04]  /*40740*/  LDL.LU R16, [R1+0x98] ;  /* 0x0000980001107983 */ /* 0x001f280000300800 */
[----:B------:R-:W4:Y:S04]  /*40750*/  LDL.LU R34, [R1+0xbd4] ;  /* 0x000bd40001227983 */ /* 0x000f280000300800 */
[----:B------:R-:W4:Y:S04]  /*40760*/  LDL.LU R35, [R1+0xbd0] ;  /* 0x000bd00001237983 */ /* 0x000f280000300800 */
[----:B-1----:R-:W4:Y:S04]  /*40770*/  LDL.LU R27, [R1+0xbcc] ;  /* 0x000bcc00011b7983 */ /* 0x002f280000300800 */
        /* <DEDUP_REMOVED lines=13> */
[----:B------:R0:W-:Y:S04]  /*40850*/  STS.U8 [R15+UR4+0x7700], R20 ;  /* 0x007700140f007988 */ /* 0x0001e80008000004 */
[----:B0-----:R-:W2:Y:S04]  /*40860*/  LDL.LU R20, [R1+0xc8c] ;  /* 0x000c8c0001147983 */ /* 0x001ea80000300800 */
[----:B---3--:R0:W-:Y:S04]  /*40870*/  STS.U8 [R15+UR4+0xf700], R17 ;  /* 0x00f700110f007988 */ /* 0x0081e80008000004 */
[----:B0-----:R-:W3:Y:S04]  /*40880*/  LDL.LU R17, [R1+0xd00] ;  /* 0x000d000001117983 */ /* 0x001ee80000300800 */
[----:B------:R0:W-:Y:S04]  /*40890*/  STS.U8 [R15+UR4+0x17700], R21 ;  /* 0x017700150f007988 */ /* 0x0001e80008000004 */
[----:B0-----:R-:W3:Y:S04]  /*408a0*/  LDL.LU R21, [R1+0xcfc] ;  /* 0x000cfc0001157983 */ /* 0x001ee80000300800 */
        /* <DEDUP_REMOVED lines=8> */
[----:B0-----:R-:W3:Y:S04]  /*40930*/  LDL.LU R22, [R1+0xcf8] ;  /* 0x000cf80001167983 */ /* 0x001ee80000300800 */
[----:B----4-:R0:W-:Y:S04]  /*40940*/  STS.U8 [R15+UR4+0x17b00], R16 ;  /* 0x017b00100f007988 */ /* 0x0101e80008000004 */
[----:B------:R-:W-:Y:S04]  /*40950*/  STL [R1+0x34ec], R93 ;  /* 0x0034ec5d01007387 */ /* 0x000fe80000100800 */
[----:B------:R-:W-:Y:S04]  /*40960*/  STS.U8 [R15+UR4+0xfb00], R33 ;  /* 0x00fb00210f007988 */ /* 0x000fe80008000004 */
[----:B------:R-:W-:Y:S04]  /*40970*/  STS.U8 [R15+UR4+0x1fb00], R93 ;  /* 0x01fb005d0f007988 */ /* 0x000fe80008000004 */
[----:B------:R-:W-:Y:S04]  /*40980*/  STL [R1+0x34fc], R93 ;  /* 0x0034fc5d01007387 */ /* 0x000fe80000100800 */
[----:B------:R-:W-:Y:S04]  /*40990*/  STS.U8 [R15+UR4+0x7f00], R84 ;  /* 0x007f00540f007988 */ /* 0x000fe80008000004 */
[----:B------:R-:W-:Y:S01]  /*409a0*/  STS.U8 [R15+UR4+0xff00], R83 ;  /* 0x00ff00530f007988 */ /* 0x000fe20008000004 */
[----:B0-----:R-:W-:-:S03]  /*409b0*/  LOP3.LUT R16, R0, 0x70, RZ, 0x3c, !PT ;  /* 0x0000007000107812 */ /* 0x001fc600078e3cff */
[----:B------:R-:W-:Y:S04]  /*409c0*/  STS.U8 [R15+UR4+0x17f00], R82 ;  /* 0x017f00520f007988 */ /* 0x000fe80008000004 */
[----:B------:R-:W-:Y:S04]  /*409d0*/  STS.U8 [R15+UR4+0x1ff00], R79 ;  /* 0x01ff004f0f007988 */ /* 0x000fe80008000004 */
[----:B------:R-:W-:Y:S04]  /*409e0*/  STL [R1+0x34a0], R15 ;  /* 0x0034a00f01007387 */ /* 0x000fe80000100800 */
[----:B--2---:R0:W-:Y:S04]  /*409f0*/  STS.U8 [R16+UR4+0x18f80], R23 ;  /* 0x018f801710007988 */ /* 0x0041e80008000004 */
[----:B0-----:R-:W2:Y:S04]  /*40a00*/  LDL.LU R23, [R1+0xcf4] ;  /* 0x000cf40001177983 */ /* 0x001ea80000300800 */
[----:B------:R0:W-:Y:S04]  /*40a10*/  STS.U8 [R16+UR4+0x18b80], R20 ;  /* 0x018b801410007988 */ /* 0x0001e80008000004 */
[----:B0-----:R-:W4:Y:S04]  /*40a20*/  LDL.LU R20, [R1+0xd60] ;  /* 0x000d600001147983 */ /* 0x001f280000300800 */
[----:B---3--:R0:W-:Y:S04]  /*40a30*/  STS.U8 [R16+UR4+0x780], R17 ;  /* 0x0007801110007988 */ /* 0x0081e80008000004 */
[----:B0-----:R-:W3:Y:S04]  /*40a40*/  LDL.LU R17, [R1+0xd5c] ;  /* 0x000d5c0001117983 */ /* 0x001ee80000300800 */
        /* <DEDUP_REMOVED lines=36> */
[----:B--2---:R0:W-:Y:S04]  /*40c90*/  STS.U8 [R16+UR4+0x18780], R23 ;  /* 0x0187801710007988 */ /* 0x0041e80008000004 */
[----:B0-----:R-:W2:Y:S04]  /*40ca0*/  LDL.LU R23, [R1+0x7ac] ;  /* 0x0007ac0001177983 */ /* 0x001ea80000300800 */
[----:B----4-:R0:W-:Y:S04]  /*40cb0*/  STS.U8 [R16+UR4+0x380], R20 ;  /* 0x0003801410007988 */ /* 0x0101e80008000004 */
[----:B0-----:R-:W4:Y:S04]  /*40cc0*/  LDL.LU R20, [R1+0x7b0] ;  /* 0x0007b00001147983 */ /* 0x001f280000300800 */
[----:B---3--:R0:W-:Y:S04]  /*40cd0*/  STS.U8 [R16+UR4+0x8380], R17 ;  /* 0x0083801110007988 */ /* 0x0081e80008000004 */
[----:B0-----:R-:W3:Y:S04]  /*40ce0*/  LDL.LU R17, [R1+0x824] ;  /* 0x0008240001117983 */ /* 0x001ee80000300800 */
[----:B------:R0:W-:Y:S04]  /*40cf0*/  STS.U8 [R16+UR4+0x10380], R21 ;  /* 0x0103801510007988 */ /* 0x0001e80008000004 */
[----:B0-----:R-:W3:Y:S04]  /*40d00*/  LDL.LU R21, [R1+0x828] ;  /* 0x0008280001157983 */ /* 0x001ee80000300800 */
[----:B------:R0:W-:Y:S04]  /*40d10*/  STS.U8 [R16+UR4+0x11780], R22 ;  /* 0x0117801610007988 */ /* 0x0001e80008000004 */
[----:B0-----:R-:W3:Y:S04]  /*40d20*/  LDL.LU R22, [R1+0x82c] ;  /* 0x00082c0001167983 */ /* 0x001ee80000300800 */
        /* <DEDUP_REMOVED lines=11> */
[----:B------:R-:W-:Y:S04]  /*40de0*/  STS.U8 [R16+UR4+0x1a380], R30 ;  /* 0x01a3801e10007988 */ /* 0x000fe80008000004 */
[----:B0-----:R-:W4:Y:S04]  /*40df0*/  LDL.LU R20, [R1+0x894] ;  /* 0x0008940001147983 */ /* 0x001f280000300800 */
        /* <DEDUP_REMOVED lines=32> */
[----:B------:R-:W3:Y:S04]  /*41000*/  LDL.LU R21, [R1+0x684] ;  /* 0x0006840001157983 */ /* 0x000ee80000300800 */
[----:B------:R0:W-:Y:S04]  /*41010*/  STS.U8 [R16+UR4+0x19780], R26 ;  /* 0x0197801a10007988 */ /* 0x0001e80008000004 */
[----:B------:R1:W-:Y:S04]  /*41020*/  STS.U8 [R16+UR4+0x1bb80], R18 ;  /* 0x01bb801210007988 */ /* 0x0003e80008000004 */
[----:B------:R1:W-:Y:S04]  /*41030*/  STS.U8 [R16+UR4+0x13b80], R19 ;  /* 0x013b801310007988 */ /* 0x0003e80008000004 */
[----:B0-----:R-:W3:Y:S04]  /*41040*/  LDL.LU R26, [R1+0x680] ;  /* 0x00068000011a7983 */ /* 0x001ee80000300800 */
[----:B-1----:R-:W3:Y:S04]  /*41050*/  LDL.LU R18, [R1+0x67c] ;  /* 0x00067c0001127983 */ /* 0x002ee80000300800 */
[----:B------:R-:W3:Y:S04]  /*41060*/  LDL.LU R19, [R1+0x618] ;  /* 0x0006180001137983 */ /* 0x000ee80000300800 */
[----:B------:R0:W-:Y:S04]  /*41070*/  STS.U8 [R16+UR4+0xb780], R22 ;  /* 0x00b7801610007988 */ /* 0x0001e80008000004 */
[----:B0-----:R-:W3:Y:S04]  /*41080*/  LDL.LU R22, [R1+0x614] ;  /* 0x0006140001167983 */ /* 0x001ee80000300800 */
[----:B--2---:R0:W-:Y:S04]  /*41090*/  STS.U8 [R16+UR4+0x3780], R23 ;  /* 0x0037801710007988 */ /* 0x0041e80008000004 */
[----:B0-----:R-:W2:Y:S04]  /*410a0*/  LDL.LU R23, [R1+0x610] ;  /* 0x0006100001177983 */ /* 0x001ea80000300800 */
[----:B----4-:R0:W-:Y:S04]  /*410b0*/  STS.U8 [R16+UR4+0x1b380], R20 ;  /* 0x01b3801410007988 */ /* 0x0101e80008000004 */
[----:B0-----:R-:W4:Y:S04]  /*410c0*/  LDL.LU R20, [R1+0x60c] ;  /* 0x00060c0001147983 */ /* 0x001f280000300800 */
[----:B---3--:R0:W-:Y:S04]  /*410d0*/  STS.U8 [R16+UR4+0x13380], R17 ;  /* 0x0133801110007988 */ /* 0x0081e80008000004 */
[----:B0-----:R-:W3:Y:S04]  /*410e0*/  LDL.LU R17, [R1+0x5a8] ;  /* 0x0005a80001117983 */ /* 0x001ee80000300800 */
[----:B------:R0:W-:Y:S04]  /*410f0*/  STS.U8 [R16+UR4+0xc780], R21 ;  /* 0x00c7801510007988 */ /* 0x0001e80008000004 */
[----:B0-----:R-:W4:Y:S04]  /*41100*/  LDL.LU R21, [R1+0x5a4] ;  /* 0x0005a40001157983 */ /* 0x001f280000300800 */
[----:B------:R-:W-:Y:S04]  /*41110*/  STS.U8 [R16+UR4+0x4b80], R19 ;  /* 0x004b801310007988 */ /* 0x000fe80008000004 */
[----:B------:R0:W-:Y:S04]  /*41120*/  STS.U8 [R16+UR4+0xcb80], R22 ;  /* 0x00cb801610007988 */ /* 0x0001e80008000004 */
[----:B0-----:R-:W4:Y:S04]  /*41130*/  LDL.LU R22, [R1+0x5a0] ;  /* 0x0005a00001167983 */ /* 0x001f280000300800 */
[----:B--2---:R0:W-:Y:S04]  /*41140*/  STS.U8 [R16+UR4+0x14b80], R23 ;  /* 0x014b801710007988 */ /* 0x0041e80008000004 */
[----:B0-----:R-:W2:Y:S04]  /*41150*/  LDL.LU R23, [R1+0x59c] ;  /* 0x00059c0001177983 */ /* 0x001ea80000300800 */
[----:B------:R-:W2:Y:S04]  /*41160*/  LDL.LU R19, [R1+0x534] ;  /* 0x0005340001137983 */ /* 0x000ea80000300800 */
        /* <DEDUP_REMOVED lines=40> */
[----:B----4-:R4:W-:Y:S04]  /*413f0*/  STS.U8 [R16+UR4+0x1cb80], R20 ;  /* 0x01cb801410007988 */ /* 0x0109e80008000004 */
[----:B0-----:R-:W3:Y:S04]  /*41400*/  LDL.LU R25, [R1+0x354] ;  /* 0x0003540001197983 */ /* 0x001ee80000300800 */
[----:B-1----:R-:W3:Y:S04]  /*41410*/  LDL.LU R17, [R1+0x350] ;  /* 0x0003500001117983 */ /* 0x002ee80000300800 */
[----:B------:R-:W3:Y:S04]  /*41420*/  LDL.LU R26, [R1+0x34c] ;  /* 0x00034c00011a7983 */ /* 0x000ee80000300800 */
[----:B------:R-:W3:Y:S04]  /*41430*/  LDL.LU R18, [R1+0x348] ;  /* 0x0003480001127983 */ /* 0x000ee80000300800 */
[----:B----4-:R-:W4:Y:S04]  /*41440*/  LDL.LU R20, [R1+0x344] ;  /* 0x0003440001147983 */ /* 0x010f280000300800 */
[----:B------:R0:W-:Y:S04]  /*41450*/  STS.U8 [R16+UR4+0xcf80], R21 ;  /* 0x00cf801510007988 */ /* 0x0001e80008000004 */
[----:B0-----:R-:W4:Y:S04]  /*41460*/  LDL.LU R21, [R1+0x340] ;  /* 0x0003400001157983 */ /* 0x001f280000300800 */
[----:B------:R0:W-:Y:S04]  /*41470*/  STS.U8 [R16+UR4+0x14f80], R22 ;  /* 0x014f801610007988 */ /* 0x0001e80008000004 */
[----:B0-----:R-:W4:Y:S04]  /*41480*/  LDL.LU R22, [R1+0x33c] ;  /* 0x00033c0001167983 */ /* 0x001f280000300800 */
[----:B--2---:R0:W-:Y:S04]  /*41490*/  STS.U8 [R16+UR4+0x1cf80], R23 ;  /* 0x01cf801710007988 */ /* 0x0041e80008000004 */
        /* <DEDUP_REMOVED lines=24> */
[----:B0-----:R-:W2:Y:S04]  /*41620*/  LDL.LU R46, [R1+0x64] ;  /* 0x00006400012e7983 */ /* 0x001ea80000300800 */
[----:B-1----:R-:W2:Y:S04]  /*41630*/  LDL.LU R47, [R1+0x60] ;  /* 0x00006000012f7983 */ /* 0x002ea80000300800 */
[----:B------:R-:W-:Y:S04]  /*41640*/  STS.U8 [R16+UR4+0x1d380], R39 ;  /* 0x01d3802710007988 */ /* 0x000fe80008000004 */
[----:B---3--:R0:W-:Y:S04]  /*41650*/  STS.U8 [R16+UR4+0x1df80], R27 ;  /* 0x01df801b10007988 */ /* 0x0081e80008000004 */
[----:B------:R-:W-:Y:S04]  /*41660*/  STS.U8 [R16+UR4+0x5780], R40 ;  /* 0x0057802810007988 */ /* 0x000fe80008000004 */
[----:B------:R-:W-:Y:S04]  /*41670*/  STS.U8 [R16+UR4+0xd780], R41 ;  /* 0x00d7802910007988 */ /* 0x000fe80008000004 */
[----:B------:R-:W-:Y:S04]  /*41680*/  STS.U8 [R16+UR4+0x15780], R36 ;  /* 0x0157802410007988 */ /* 0x000fe80008000004 */
[----:B------:R1:W-:Y:S04]  /*41690*/  STS.U8 [R16+UR4+0x16380], R24 ;  /* 0x0163801810007988 */ /* 0x0003e80008000004 */
[----:B------:R-:W-:Y:S04]  /*416a0*/  STS.U8 [R16+UR4+0x1d780], R37 ;  /* 0x01d7802510007988 */ /* 0x000fe80008000004 */
[----:B------:R-:W-:Y:S04]  /*416b0*/  STS.U8 [R16+UR4+0x5b80], R38 ;  /* 0x005b802610007988 */ /* 0x000fe80008000004 */
[----:B------:R-:W-:Y:S04]  /*416c0*/  STS.U8 [R16+UR4+0xdb80], R30 ;  /* 0x00db801e10007988 */ /* 0x000fe80008000004 */
[----:B------:R3:W-:Y:S04]  /*416d0*/  STS.U8 [R16+UR4+0x15b80], R31 ;  /* 0x015b801f10007988 */ /* 0x0007e80008000004 */
[----:B------:R-:W-:Y:S01]  /*416e0*/  STS.U8 [R16+UR4+0x1db80], R32 ;  /* 0x01db802010007988 */ /* 0x000fe20008000004 */
[----:B0-----:R-:W0:Y:S08]  /*416f0*/  LDC R27, c[0x0][0x3b0] ;  /* 0x0000ec00ff1b7b82 */ /* 0x001e300000000800 */
[----:B-1----:R-:W1:Y:S01]  /*41700*/  LDC R24, c[0x0][0x3b0] ;  /* 0x0000ec00ff187b82 */ /* 0x002e620000000800 */
[----:B------:R-:W-:Y:S04]  /*41710*/  STS.U8 [R16+UR4+0x5f80], R33 ;  /* 0x005f802110007988 */ /* 0x000fe80008000004 */
[----:B------:R-:W-:Y:S04]  /*41720*/  STS.U8 [R16+UR4+0xdf80], R34 ;  /* 0x00df802210007988 */ /* 0x000fe80008000004 */
[----:B------:R0:W-:Y:S04]  /*41730*/  STS.U8 [R16+UR4+0x6780], R17 ;  /* 0x0067801110007988 */ /* 0x0001e80008000004 */
[----:B------:R-:W-:Y:S04]  /*41740*/  STS.U8 [R16+UR4+0x15f80], R35 ;  /* 0x015f802310007988 */ /* 0x000fe80008000004 */
[----:B------:R-:W-:Y:S04]  /*41750*/  STS.U8 [R16+UR4+0x6380], R28 ;  /* 0x0063801c10007988 */ /* 0x000fe80008000004 */
[----:B------:R-:W-:Y:S04]  /*41760*/  STS.U8 [R16+UR4+0xe380], R29 ;  /* 0x00e3801d10007988 */ /* 0x000fe80008000004 */
[----:B----4-:R-:W-:Y:S04]  /*41770*/  STS.U8 [R16+UR4+0x1e780], R20 ;  /* 0x01e7801410007988 */ /* 0x010fe80008000004 */
[----:B------:R4:W-:Y:S04]  /*41780*/  STS.U8 [R16+UR4+0x1e380], R25 ;  /* 0x01e3801910007988 */ /* 0x0009e80008000004 */
[----:B------:R0:W-:Y:S04]  /*41790*/  STS.U8 [R16+UR4+0xe780], R26 ;  /* 0x00e7801a10007988 */ /* 0x0001e80008000004 */
[----:B------:R-:W-:Y:S04]  /*417a0*/  STS.U8 [R16+UR4+0x16780], R18 ;  /* 0x0167801210007988 */ /* 0x000fe80008000004 */
[----:B------:R-:W2:Y:S01]  /*417b0*/  LDL.LU R50, [R1+0x5c] ;  /* 0x00005c0001327983 */ /* 0x000ea20000300800 */
[----:B---3--:R-:W3:Y:S08]  /*417c0*/  LDC R31, c[0x0][0x3b0] ;  /* 0x0000ec00ff1f7b82 */ /* 0x008ef00000000800 */
[----:B0-----:R-:W0:Y:S08]  /*417d0*/  LDC R17, c[0x0][0x3ac] ;  /* 0x0000eb00ff117b82 */ /* 0x001e300000000800 */
[----:B----4-:R-:W4:Y:S08]  /*417e0*/  LDC R25, c[0x0][0x3b0] ;  /* 0x0000ec00ff197b82 */ /* 0x010f300000000800 */
[----:B------:R-:W0:Y:S08]  /*417f0*/  LDC R28, c[0x0][0x3b0] ;  /* 0x0000ec00ff1c7b82 */ /* 0x000e300000000800 */
        /* <DEDUP_REMOVED lines=8> */
[----:B------:R-:W1:Y:S08]  /*41880*/  LDC R39, c[0x0][0x3b0] ;  /* 0x0000ec00ff277b82 */ /* 0x000e700000000800 */
[----:B------:R-:W1:Y:S08]  /*41890*/  LDC R37, c[0x0][0x3b0] ;  /* 0x0000ec00ff257b82 */ /* 0x000e700000000800 */
[----:B------:R-:W1:Y:S08]  /*418a0*/  LDC R38, c[0x0][0x3b0] ;  /* 0x0000ec00ff267b82 */ /* 0x000e700000000800 */
[----:B------:R-:W1:Y:S08]  /*418b0*/  LDC R40, c[0x0][0x3b0] ;  /* 0x0000ec00ff287b82 */ /* 0x000e700000000800 */
[----:B------:R-:W1:Y:S01]  /*418c0*/  LDC R41, c[0x0][0x3b0] ;  /* 0x0000ec00ff297b82 */ /* 0x000e620000000800 */
[----:B------:R0:W-:Y:S07]  /*418d0*/  STS.U8 [R16+UR4+0x6b80], R21 ;  /* 0x006b801510007988 */ /* 0x0001ee0008000004 */
[----:B0-----:R-:W0:Y:S01]  /*418e0*/  LDC.64 R20, c[0x0][0x388] ;  /* 0x0000e200ff147b82 */ /* 0x001e220000000a00 */
[----:B------:R-:W-:-:S04]  /*418f0*/  IMAD R17, R0, R17, RZ ;  /* 0x0000001100117224 */ /* 0x000fc800078e02ff */
[----:B------:R-:W-:Y:S01]  /*41900*/  IMAD R18, R11, 0x80, R17 ;  /* 0x000000800b127824 */ /* 0x000fe200078e0211 */
[----:B------:R-:W-:Y:S04]  /*41910*/  STS.U8 [R16+UR4+0xeb80], R22 ;  /* 0x00eb801610007988 */ /* 0x000fe80008000004 */
[----:B--2---:R2:W-:Y:S04]  /*41920*/  STS.U8 [R16+UR4+0x16b80], R23 ;  /* 0x016b801710007988 */ /* 0x0045e80008000004 */
[----:B------:R0:W-:Y:S01]  /*41930*/  STS.U8 [R16+UR4+0x1eb80], R19 ;  /* 0x01eb801310007988 */ /* 0x0001e20008000004 */
[----:B--2---:R-:W2:Y:S01]  /*41940*/  LDC.64 R22, c[0x0][0x388] ;  /* 0x0000e200ff167b82 */ /* 0x004ea20000000a00 */
[----:B0-----:R-:W-:-:S04]  /*41950*/  IADD3 R19, P0, PT, R17, R20, RZ ;  /* 0x0000001411137210 */ /* 0x001fc80007f1e0ff */
[----:B------:R-:W-:Y:S01]  /*41960*/  LEA.HI.X.SX32 R17, R17, R21, 0x1, P0 ;  /* 0x0000001511117211 */ /* 0x000fe200000f0eff */
[----:B-1----:R-:W-:Y:S02]  /*41970*/  IMAD R21, R73, R24, RZ ;  /* 0x0000001849157224 */ /* 0x002fe400078e02ff */
[----:B------:R-:W-:Y:S02]  /*41980*/  IMAD R24, R65, R27, RZ ;  /* 0x0000001b41187224 */ /* 0x000fe400078e02ff */
[----:B------:R-:W2:Y:S04]  /*41990*/  LDL.LU R65, [R1+0x58] ;  /* 0x0000580001417983 */ /* 0x000ea80000300800 */
[----:B------:R-:W2:Y:S04]  /*419a0*/  LDL.LU R70, [R1+0x54] ;  /* 0x0000540001467983 */ /* 0x000ea80000300800 */
[----:B------:R-:W2:Y:S04]  /*419b0*/  LDL.LU R71, [R1+0x50] ;  /* 0x0000500001477983 */ /* 0x000ea80000300800 */
[----:B------:R-:W2:Y:S04]  /*419c0*/  LDL.LU R72, [R1+0x4c] ;  /* 0x00004c0001487983 */ /* 0x000ea80000300800 */
[----:B------:R-:W2:Y:S01]  /*419d0*/  LDL.LU R73, [R1+0x48] ;  /* 0x0000480001497983 */ /* 0x000ea20000300800 */
[----:B------:R-:W-:-:S02]  /*419e0*/  IMAD R27, R61, R30, RZ ;  /* 0x0000001e3d1b7224 */ /* 0x000fc400078e02ff */
[----:B------:R-:W-:Y:S01]  /*419f0*/  IMAD R30, R55, R33, RZ ;  /* 0x00000021371e7224 */ /* 0x000fe200078e02ff */
[----:B--2---:R-:W-:Y:S01]  /*41a00*/  IADD3 R20, P2, PT, R18, R22, RZ ;  /* 0x0000001612147210 */ /* 0x004fe20007f5e0ff */
[----:B----4-:R-:W-:Y:S02]  /*41a10*/  IMAD R22, R63, R25, RZ ;  /* 0x000000193f167224 */ /* 0x010fe400078e02ff */
[----:B------:R-:W-:Y:S02]  /*41a20*/  IMAD R25, R42, R28, RZ ;  /* 0x0000001c2a197224 */ /* 0x000fe400078e02ff */
[----:B---3--:R-:W-:Y:S01]  /*41a30*/  IMAD R28, R62, R31, RZ ;  /* 0x0000001f3e1c7224 */ /* 0x008fe200078e02ff */
[----:B------:R-:W-:Y:S01]  /*41a40*/  LEA.HI.X.SX32 R18, R18, R23, 0x1, P2 ;  /* 0x0000001712127211 */ /* 0x000fe200010f0eff */
[----:B------:R-:W-:Y:S02]  /*41a50*/  IMAD R23, R64, R26, RZ ;  /* 0x0000001a40177224 */ /* 0x000fe400078e02ff */
[----:B------:R-:W-:-:S02]  /*41a60*/  IMAD R26, R60, R29, RZ ;  /* 0x0000001d3c1a7224 */ /* 0x000fc400078e02ff */
[----:B------:R-:W-:Y:S02]  /*41a70*/  IMAD R31, R56, R34, RZ ;  /* 0x00000022381f7224 */ /* 0x000fe400078e02ff */
[----:B------:R-:W-:Y:S02]  /*41a80*/  IMAD R29, R54, R32, RZ ;  /* 0x00000020361d7224 */ /* 0x000fe400078e02ff */
[----:B------:R-:W-:Y:S02]  /*41a90*/  IMAD R34, R59, R36, RZ ;  /* 0x000000243b227224 */ /* 0x000fe400078e02ff */
[----:B------:R-:W-:Y:S02]  /*41aa0*/  IMAD R32, R57, R35, RZ ;  /* 0x0000002339207224 */ /* 0x000fe400078e02ff */
[----:B------:R-:W-:Y:S02]  /*41ab0*/  IMAD R36, R52, R39, RZ ;  /* 0x0000002734247224 */ /* 0x000fe400078e02ff */
[----:B------:R-:W-:-:S02]  /*41ac0*/  IMAD R33, R58, R37, RZ ;  /* 0x000000253a217224 */ /* 0x000fc400078e02ff */
[----:B------:R-:W-:Y:S02]  /*41ad0*/  IMAD R35, R51, R38, RZ ;  /* 0x0000002633237224 */ /* 0x000fe400078e02ff */
[----:B------:R-:W-:Y:S01]  /*41ae0*/  IMAD R39, R49, R44, RZ ;  /* 0x0000002c31277224 */ /* 0x000fe200078e02ff */
[----:B------:R-:W2:Y:S01]  /*41af0*/  LDL.LU R84, [R1+0x44] ;  /* 0x0000440001547983 */ /* 0x000ea20000300800 */
[----:B------:R-:W-:Y:S02]  /*41b00*/  IMAD R37, R53, R40, RZ ;  /* 0x0000002835257224 */ /* 0x000fe400078e02ff */
[----:B------:R-:W-:Y:S01]  /*41b10*/  IMAD R38, R48, R45, RZ ;  /* 0x0000002d30267224 */ /* 0x000fe200078e02ff */
[----:B------:R-:W0:Y:S01]  /*41b20*/  LDC R44, c[0x0][0x3b0] ;  /* 0x0000ec00ff2c7b82 */ /* 0x000e220000000800 */
[----:B------:R-:W3:Y:S01]  /*41b30*/  LDL.LU R86, [R1+0x40] ;  /* 0x0000400001567983 */ /* 0x000ee20000300800 */
[----:B------:R-:W-:-:S06]  /*41b40*/  IMAD R40, R46, R43, RZ ;  /* 0x0000002b2e287224 */ /* 0x000fcc00078e02ff */
[----:B------:R-:W1:Y:S01]  /*41b50*/  LDC R45, c[0x0][0x3b0] ;  /* 0x0000ec00ff2d7b82 */ /* 0x000e620000000800 */
[----:B------:R-:W4:Y:S01]  /*41b60*/  LDL.LU R93, [R1+0x3c] ;  /* 0x00003c00015d7983 */ /* 0x000f220000300800 */
[----:B------:R-:W-:-:S06]  /*41b70*/  IMAD R41, R47, R41, RZ ;  /* 0x000000292f297224 */ /* 0x000fcc00078e02ff */
[----:B------:R-:W0:Y:S01]  /*41b80*/  LDC R46, c[0x0][0x3b0] ;  /* 0x0000ec00ff2e7b82 */ /* 0x000e220000000800 */
[----:B------:R-:W2:Y:S07]  /*41b90*/  LDL.LU R14, [R1+0x38] ;  /* 0x00003800010e7983 */ /* 0x000eae0000300800 */
[----:B------:R-:W0:Y:S01]  /*41ba0*/  LDC R47, c[0x0][0x3b0] ;  /* 0x0000ec00ff2f7b82 */ /* 0x000e220000000800 */
[----:B------:R-:W2:Y:S04]  /*41bb0*/  LDL.LU R13, [R1+0x34] ;  /* 0x00003400010d7983 */ /* 0x000ea80000300800 */
[----:B------:R-:W2:Y:S04]  /*41bc0*/  LDL.LU R85, [R1+0x30] ;  /* 0x0000300001557983 */ /* 0x000ea80000300800 */
[----:B------:R-:W2:Y:S04]  /*41bd0*/  LDL.LU R87, [R1+0x2c] ;  /* 0x00002c0001577983 */ /* 0x000ea80000300800 */
[----:B------:R-:W2:Y:S04]  /*41be0*/  LDL.LU R88, [R1+0x28] ;  /* 0x0000280001587983 */ /* 0x000ea80000300800 */
        /* <DEDUP_REMOVED lines=8> */
[----:B------:R-:W4:Y:S04]  /*41c70*/  LDL.LU R68, [R1] ;  /* 0x0000000001447983 */ /* 0x000f280000300800 */
[----:B------:R-:W4:Y:S01]  /*41c80*/  LDL.LU R69, [R1+0x7fc] ;  /* 0x0007fc0001457983 */ /* 0x000f220000300800 */
[----:B------:R-:W0:Y:S08]  /*41c90*/  LDC R64, c[0x0][0x3b0] ;  /* 0x0000ec00ff407b82 */ /* 0x000e300000000800 */
[----:B------:R-:W0:Y:S08]  /*41ca0*/  LDC R43, c[0x0][0x3b0] ;  /* 0x0000ec00ff2b7b82 */ /* 0x000e300000000800 */
[----:B------:R-:W3:Y:S08]  /*41cb0*/  LDC R49, c[0x0][0x3b0] ;  /* 0x0000ec00ff317b82 */ /* 0x000ef00000000800 */
[----:B------:R-:W2:Y:S08]  /*41cc0*/  LDC R55, c[0x0][0x3b0] ;  /* 0x0000ec00ff377b82 */ /* 0x000eb00000000800 */
[----:B------:R-:W4:Y:S08]  /*41cd0*/  LDC R58, c[0x0][0x3b0] ;  /* 0x0000ec00ff3a7b82 */ /* 0x000f300000000800 */
[----:B------:R-:W0:Y:S08]  /*41ce0*/  LDC R54, c[0x0][0x3b0] ;  /* 0x0000ec00ff367b82 */ /* 0x000e300000000800 */
[----:B------:R-:W0:Y:S08]  /*41cf0*/  LDC R56, c[0x0][0x3b0] ;  /* 0x0000ec00ff387b82 */ /* 0x000e300000000800 */
[----:B------:R-:W0:Y:S08]  /*41d00*/  LDC R62, c[0x0][0x3b0] ;  /* 0x0000ec00ff3e7b82 */ /* 0x000e300000000800 */
[----:B------:R-:W0:Y:S08]  /*41d10*/  LDC R63, c[0x0][0x3b0] ;  /* 0x0000ec00ff3f7b82 */ /* 0x000e300000000800 */
[----:B------:R-:W0:Y:S08]  /*41d20*/  LDC R48, c[0x0][0x3b0] ;  /* 0x0000ec00ff307b82 */ /* 0x000e300000000800 */
[----:B------:R-:W0:Y:S01]  /*41d30*/  LDC R53, c[0x0][0x3b0] ;  /* 0x0000ec00ff357b82 */ /* 0x000e220000000800 */
[----:B------:R-:W-:-:S07]  /*41d40*/  LOP3.LUT R0, R0, 0x80, RZ, 0xfc, !PT ;  /* 0x0000008000007812 */ /* 0x000fce00078efcff */
[----:B------:R-:W0:Y:S08]  /*41d50*/  LDC R42, c[0x0][0x3b0] ;  /* 0x0000ec00ff2a7b82 */ /* 0x000e300000000800 */
[----:B------:R-:W0:Y:S08]  /*41d60*/  LDC R51, c[0x0][0x3b0] ;  /* 0x0000ec00ff337b82 */ /* 0x000e300000000800 */
[----:B------:R-:W0:Y:S08]  /*41d70*/  LDC R52, c[0x0][0x3b0] ;  /* 0x0000ec00ff347b82 */ /* 0x000e300000000800 */
[----:B------:R-:W0:Y:S08]  /*41d80*/  LDC R57, c[0x0][0x3b0] ;  /* 0x0000ec00ff397b82 */ /* 0x000e300000000800 */
[----:B------:R-:W0:Y:S08]  /*41d90*/  LDC R59, c[0x0][0x3b0] ;  /* 0x0000ec00ff3b7b82 */ /* 0x000e300000000800 */
[----:B------:R-:W0:Y:S08]  /*41da0*/  LDC R60, c[0x0][0x3b0] ;  /* 0x0000ec00ff3c7b82 */ /* 0x000e300000000800 */
[----:B------:R-:W2:Y:S01]  /*41db0*/  LDC R61, c[0x0][0x3b0] ;  /* 0x0000ec00ff3d7b82 */ /* 0x000ea20000000800 */
[----:B0-----:R-:W-:-:S02]  /*41dc0*/  IMAD R44, R70, R44, RZ ;  /* 0x0000002c462c7224 */ /* 0x001fc400078e02ff */
[----:B-1----:R-:W-:Y:S01]  /*41dd0*/  IMAD R45, R71, R45, RZ ;  /* 0x0000002d472d7224 */ /* 0x002fe200078e02ff */
[----:B------:R-:W4:Y:S01]  /*41de0*/  LDL.LU R70, [R1+0x7f4] ;  /* 0x0007f40001467983 */ /* 0x000f220000300800 */
[----:B------:R-:W-:-:S03]  /*41df0*/  IMAD R46, R72, R46, RZ ;  /* 0x0000002e482e7224 */ /* 0x000fc600078e02ff */
[----:B------:R-:W4:Y:S01]  /*41e00*/  LDL.LU R71, [R1+0x7f0] ;  /* 0x0007f00001477983 */ /* 0x000f220000300800 */
[----:B------:R-:W-:-:S03]  /*41e10*/  IMAD R47, R73, R47, RZ ;  /* 0x0000002f492f7224 */ /* 0x000fc600078e02ff */
[----:B------:R-:W4:Y:S04]  /*41e20*/  LDL.LU R72, [R1+0x7ec] ;  /* 0x0007ec0001487983 */ /* 0x000f280000300800 */
[----:B------:R-:W4:Y:S01]  /*41e30*/  LDL.LU R73, [R1+0x7e4] ;  /* 0x0007e40001497983 */ /* 0x000f220000300800 */
[----:B------:R-:W-:Y:S02]  /*41e40*/  IMAD R64, R77, R64, RZ ;  /* 0x000000404d407224 */ /* 0x000fe400078e02ff */
[----:B------:R-:W0:Y:S01]  /*41e50*/  LDC R77, c[0x0][0x3a0] ;  /* 0x0000e800ff4d7b82 */ /* 0x000e220000000800 */
[----:B------:R-:W-:-:S07]  /*41e60*/  IMAD R43, R65, R43, RZ ;  /* 0x0000002b412b7224 */ /* 0x000fce00078e02ff */
[----:B------:R-:W1:Y:S01]  /*41e70*/  LDC R65, c[0x0][0x3b0] ;  /* 0x0000ec00ff417b82 */ /* 0x000e620000000800 */
[----:B---3--:R-:W-:-:S07]  /*41e80*/  IMAD R49, R86, R49, RZ ;  /* 0x0000003156317224 */ /* 0x008fce00078e02ff */
[----:B------:R-:W3:Y:S01]  /*41e90*/  LDC R86, c[0x0][0x3b0] ;  /* 0x0000ec00ff567b82 */ /* 0x000ee20000000800 */
[----:B--2---:R-:W-:-:S07]  /*41ea0*/  IMAD R55, R88, R55, RZ ;  /* 0x0000003758377224 */ /* 0x004fce00078e02ff */
[----:B------:R-:W2:Y:S01]  /*41eb0*/  LDC R88, c[0x0][0x3a0] ;  /* 0x0000e800ff587b82 */ /* 0x000ea20000000800 */
[----:B----4-:R-:W-:Y:S02]  /*41ec0*/  IMAD R58, R11, R58, RZ ;  /* 0x0000003a0b3a7224 */ /* 0x010fe400078e02ff */
[----:B0-----:R-:W-:Y:S02]  /*41ed0*/  VIADD R11, R77, 0xff ;  /* 0x000000ff4d0b7836 */ /* 0x001fe40000000000 */
[----:B------:R-:W-:Y:S02]  /*41ee0*/  IMAD R54, R87, R54, RZ ;  /* 0x0000003657367224 */ /* 0x000fe400078e02ff */
[----:B------:R-:W-:Y:S01]  /*41ef0*/  IMAD R56, R12, R56, RZ ;  /* 0x000000380c387224 */ /* 0x000fe200078e02ff */
[----:B------:R-:W-:Y:S02]  /*41f00*/  SHF.R.S32.HI R87, RZ, 0x1f, R21 ;  /* 0x0000001fff577819 */ /* 0x000fe40000011415 */
[----:B------:R-:W-:-:S02]  /*41f10*/  IADD3 R12, P4, PT, R21, R19, RZ ;  /* 0x00000013150c7210 */ /* 0x000fc40007f9e0ff */
[----:B------:R-:W-:Y:S02]  /*41f20*/  ISETP.GT.AND P0, PT, R11, 0xff, PT ;  /* 0x000000ff0b00780c */ /* 0x000fe40003f04270 */
[----:B------:R-:W-:Y:S01]  /*41f30*/  IADD3 R11, P5, PT, R21, R20, RZ ;  /* 0x00000014150b7210 */ /* 0x000fe20007fbe0ff */
[----:B------:R-:W-:Y:S02]  /*41f40*/  IMAD R62, R66, R62, RZ ;  /* 0x0000003e423e7224 */ /* 0x000fe400078e02ff */
[----:B------:R-:W-:Y:S02]  /*41f50*/  IMAD R63, R67, R63, RZ ;  /* 0x0000003f433f7224 */ /* 0x000fe400078e02ff */
[----:B-1----:R-:W-:Y:S02]  /*41f60*/  IMAD R65, R68, R65, RZ ;  /* 0x0000004144417224 */ /* 0x002fe400078e02ff */
[----:B------:R-:W-:Y:S02]  /*41f70*/  IMAD R48, R84, R48, RZ ;  /* 0x0000003054307224 */ /* 0x000fe400078e02ff */
[----:B---3--:R-:W-:-:S02]  /*41f80*/  IMAD R21, R69, R86, RZ ;  /* 0x0000005645157224 */ /* 0x008fc400078e02ff */
[----:B------:R-:W-:Y:S02]  /*41f90*/  IMAD R53, R85, R53, RZ ;  /* 0x0000003555357224 */ /* 0x000fe400078e02ff */
[-C--:B------:R-:W-:Y:S02]  /*41fa0*/  IMAD R74, R74, R86.reuse, RZ ;  /* 0x000000564a4a7224 */ /* 0x080fe400078e02ff */
[-C--:B------:R-:W-:Y:S02]  /*41fb0*/  IMAD R75, R75, R86.reuse, RZ ;  /* 0x000000564b4b7224 */ /* 0x080fe400078e02ff */
[-C--:B------:R-:W-:Y:S02]  /*41fc0*/  IMAD R76, R76, R86.reuse, RZ ;  /* 0x000000564c4c7224 */ /* 0x080fe400078e02ff */
[-C--:B------:R-:W-:Y:S02]  /*41fd0*/  IMAD R77, R9, R86.reuse, RZ ;  /* 0x00000056094d7224 */ /* 0x080fe400078e02ff */
[----:B------:R-:W-:-:S02]  /*41fe0*/  IMAD R79, R8, R86, RZ ;  /* 0x00000056084f7224 */ /* 0x000fc400078e02ff */
[-C--:B------:R-:W-:Y:S02]  /*41ff0*/  IMAD R82, R7, R86.reuse, RZ ;  /* 0x0000005607527224 */ /* 0x080fe400078e02ff */
[-C--:B------:R-:W-:Y:S02]  /*42000*/  IMAD R83, R6, R86.reuse, RZ ;  /* 0x0000005606537224 */ /* 0x080fe400078e02ff */
[-C--:B------:R-:W-:Y:S02]  /*42010*/  IMAD R84, R5, R86.reuse, RZ ;  /* 0x0000005605547224 */ /* 0x080fe400078e02ff */
[----:B------:R-:W-:Y:S01]  /*42020*/  IMAD R85, R3, R86, RZ ;  /* 0x0000005603557224 */ /* 0x000fe200078e02ff */
[----:B--2---:R-:W-:Y:S01]  /*42030*/  ISETP.LT.AND P2, PT, R0, R88, P0 ;  /* 0x000000580000720c */ /* 0x004fe20000741270 */
[----:B------:R-:W-:Y:S01]  /*42040*/  STL [R1+0x10e8], R12 ;  /* 0x0010e80c01007387 */ /* 0x000fe20000100800 */
[----:B------:R-:W-:-:S03]  /*42050*/  IMAD.X R0, R87, 0x1, R18, P5 ;  /* 0x0000000157007824 */ /* 0x000fc600028e0612 */
[----:B------:R-:W-:Y:S01]  /*42060*/  STL [R1+0x10f0], R11 ;  /* 0x0010f00b01007387 */ /* 0x000fe20000100800 */
[----:B------:R-:W-:Y:S01]  /*42070*/  IADD3 R3, P5, PT, R23, R19, RZ ;  /* 0x0000001317037210 */ /* 0x000fe20007fbe0ff */
[----:B------:R-:W-:Y:S02]  /*42080*/  IMAD R42, R50, R42, RZ ;  /* 0x0000002a322a7224 */ /* 0x000fe400078e02ff */
[----:B------:R-:W0:Y:S01]  /*42090*/  LDC R50, c[0x0][0x3b0] ;  /* 0x0000ec00ff327b82 */ /* 0x000e220000000800 */
[-C--:B------:R-:W-:Y:S02]  /*420a0*/  IMAD R66, R70, R86.reuse, RZ ;  /* 0x0000005646427224 */ /* 0x080fe400078e02ff */
[-C--:B------:R-:W-:Y:S02]  /*420b0*/  IMAD R70, R4, R86.reuse, RZ ;  /* 0x0000005604467224 */ /* 0x080fe400078e02ff */
[-C--:B------:R-:W-:Y:S02]  /*420c0*/  IMAD R67, R71, R86.reuse, RZ ;  /* 0x0000005647437224 */ /* 0x080fe400078e02ff */
[----:B------:R-:W-:-:S02]  /*420d0*/  IMAD R71, R81, R86, RZ ;  /* 0x0000005651477224 */ /* 0x000fc400078e02ff */
[-C--:B------:R-:W-:Y:S02]  /*420e0*/  IMAD R68, R72, R86.reuse, RZ ;  /* 0x0000005648447224 */ /* 0x080fe400078e02ff */
[-C--:B------:R-:W-:Y:S02]  /*420f0*/  IMAD R69, R73, R86.reuse, RZ ;  /* 0x0000005649457224 */ /* 0x080fe400078e02ff */
[-C--:B------:R-:W-:Y:S02]  /*42100*/  IMAD R72, R80, R86.reuse, RZ ;  /* 0x0000005650487224 */ /* 0x080fe400078e02ff */
[-C--:B------:R-:W-:Y:S02]  /*42110*/  IMAD R73, R78, R86.reuse, RZ ;  /* 0x000000564e497224 */ /* 0x080fe400078e02ff */
[----:B------:R-:W-:Y:S02]  /*42120*/  IMAD R86, R2, R86, RZ ;  /* 0x0000005602567224 */ /* 0x000fe400078e02ff */
[----:B------:R-:W-:Y:S01]  /*42130*/  IMAD.X R2, R87, 0x1, R17, P4 ;  /* 0x0000000157027824 */ /* 0x000fe200020e0611 */
[----:B------:R-:W2:Y:S04]  /*42140*/  LDL.LU R4, [R1+0x3544] ;  /* 0x0035440001047983 */ /* 0x000ea80000300800 */
[----:B------:R-:W-:Y:S04]  /*42150*/  STL [R1+0x33f8], R88 ;  /* 0x0033f85801007387 */ /* 0x000fe80000100800 */
[----:B------:R1:W-:Y:S04]  /*42160*/  STL [R1+0x10e4], R2 ;  /* 0x0010e40201007387 */ /* 0x0003e80000100800 */
[----:B------:R3:W-:Y:S01]  /*42170*/  STL [R1+0x10ec], R0 ;  /* 0x0010ec0001007387 */ /* 0x0007e20000100800 */
[----:B------:R-:W-:-:S02]  /*42180*/  SHF.R.S32.HI R87, RZ, 0x1f, R22 ;  /* 0x0000001fff577819 */ /* 0x000fc40000011416 */
[C---:B-1----:R-:W-:Y:S02]  /*42190*/  IADD3 R2, P4, PT, R22.reuse, R19, RZ ;  /* 0x0000001316027210 */ /* 0x042fe40007f9e0ff */
[----:B---3--:R-:W-:-:S03]  /*421a0*/  IADD3 R0, P6, PT, R22, R20, RZ ;  /* 0x0000001416007210 */ /* 0x008fc60007fde0ff */
[----:B------:R-:W-:Y:S04]  /*421b0*/  STL [R1+0x10f8], R2 ;  /* 0x0010f80201007387 */ /* 0x000fe80000100800 */
[----:B------:R1:W-:Y:S04]  /*421c0*/  STL [R1+0x1100], R0 ;  /* 0x0011000001007387 */ /* 0x0003e80000100800 */
[----:B------:R-:W-:Y:S01]  /*421d0*/  STL [R1+0x1108], R3 ;  /* 0x0011080301007387 */ /* 0x000fe20000100800 */
[----:B------:R-:W-:Y:S01]  /*421e0*/  SHF.R.S32.HI R22, RZ, 0x1f, R23 ;  /* 0x0000001fff167819 */ /* 0x000fe20000011417 */
[----:B-1----:R-:W-:Y:S01]  /*421f0*/  IMAD.X R0, R87, 0x1, R17, P4 ;  /* 0x0000000157007824 */ /* 0x002fe200020e0611 */
[----:B------:R-:W-:-:S04]  /*42200*/  IADD3 R2, P4, PT, R23, R20, RZ ;  /* 0x0000001417027210 */ /* 0x000fc80007f9e0ff */
[----:B------:R1:W-:Y:S04]  /*42210*/  STL [R1+0x10f4], R0 ;  /* 0x0010f40001007387 */ /* 0x0003e80000100800 */
[----:B------:R-:W-:Y:S04]  /*42220*/  STL [R1+0x1110], R2 ;  /* 0x0011100201007387 */ /* 0x000fe80000100800 */
[----:B------:R-:W-:Y:S01]  /*42230*/  STL [R1+0x3498], R87 ;  /* 0x0034985701007387 */ /* 0x000fe20000100800 */
[----:B-1----:R-:W-:Y:S01]  /*42240*/  IMAD.X R0, R87, 0x1, R18, P6 ;  /* 0x0000000157007824 */ /* 0x002fe200030e0612 */
[----:B------:R-:W-:-:S04]  /*42250*/  IADD3 R3, P6, PT, R24, R19, RZ ;  /* 0x0000001318037210 */ /* 0x000fc80007fde0ff */
[----:B------:R1:W-:Y:S04]  /*42260*/  STL [R1+0x10fc], R0 ;  /* 0x0010fc0001007387 */ /* 0x0003e80000100800 */
[----:B------:R-:W-:Y:S01]  /*42270*/  STL [R1+0x1118], R3 ;  /* 0x0011180301007387 */ /* 0x000fe20000100800 */
[----:B------:R-:W-:Y:S01]  /*42280*/  SHF.R.S32.HI R23, RZ, 0x1f, R24 ;  /* 0x0000001fff177819 */ /* 0x000fe20000011418 */
[----:B-1----:R-:W-:Y:S01]  /*42290*/  IMAD.X R0, R22, 0x1, R17, P5 ;  /* 0x0000000116007824 */ /* 0x002fe200028e0611 */
[----:B------:R-:W-:-:S04]  /*422a0*/  IADD3 R2, P5, PT, R24, R20, RZ ;  /* 0x0000001418027210 */ /* 0x000fc80007fbe0ff */
[----:B------:R1:W-:Y:S04]  /*422b0*/  STL [R1+0x1104], R0 ;  /* 0x0011040001007387 */ /* 0x0003e80000100800 */
[----:B------:R3:W-:Y:S01]  /*422c0*/  STL [R1+0x1120], R2 ;  /* 0x0011200201007387 */ /* 0x0007e20000100800 */
[----:B-1----:R-:W-:Y:S01]  /*422d0*/  IMAD.X R0, R22, 0x1, R18, P4 ;  /* 0x0000000116007824 */ /* 0x002fe200020e0612 */
[----:B------:R-:W-:Y:S01]  /*422e0*/  IADD3 R3, P4, PT, R25, R19, RZ ;  /* 0x0000001319037210 */ /* 0x000fe20007f9e0ff */
[----:B---3--:R-:W-:-:S03]  /*422f0*/  IMAD.X R2, R23, 0x1, R17, P6 ;  /* 0x0000000117027824 */ /* 0x008fc600030e0611 */
[----:B------:R1:W-:Y:S04]  /*42300*/  STL [R1+0x110c], R0 ;  /* 0x00110c0001007387 */ /* 0x0003e80000100800 */
[----:B------:R-:W-:Y:S04]  /*42310*/  STL [R1+0x1128], R3 ;  /* 0x0011280301007387 */ /* 0x000fe80000100800 */
[----:B------:R-:W-:Y:S04]  /*42320*/  STL [R1+0x341c], R25 ;  /* 0x00341c1901007387 */ /* 0x000fe80000100800 */
[----:B------:R3:W-:Y:S01]  /*42330*/  STL [R1+0x1114], R2 ;  /* 0x0011140201007387 */ /* 0x0007e20000100800 */
[----:B------:R-:W-:-:S02]  /*42340*/  SHF.R.S32.HI R24, RZ, 0x1f, R25 ;  /* 0x0000001fff187819 */ /* 0x000fc40000011419 */
[----:B-1----:R-:W-:-:S05]  /*42350*/  IADD3 R0, P6, PT, R25, R20, RZ ;  /* 0x0000001419007210 */ /* 0x002fca0007fde0ff */
[----:B------:R1:W-:Y:S01]  /*42360*/  STL [R1+0x1130], R0 ;  /* 0x0011300001007387 */ /* 0x0003e20000100800 */
[----:B---3--:R-:W-:Y:S02]  /*42370*/  IMAD.X R2, R24, 0x1, R17, P4 ;  /* 0x0000000118027824 */ /* 0x008fe400020e0611 */
[----:B-1----:R-:W-:Y:S01]  /*42380*/  IMAD.X R0, R23, 0x1, R18, P5 ;  /* 0x0000000117007824 */ /* 0x002fe200028e0612 */
[----:B------:R-:W-:-:S04]  /*42390*/  IADD3 R3, P5, PT, R26, R19, RZ ;  /* 0x000000131a037210 */ /* 0x000fc80007fbe0ff */
        /* <DEDUP_REMOVED lines=57> */
[----:B---3--:R-:W-:Y:S01]  /*42730*/  IMAD.X R2, R24, 0x1, R17, P4 ;  /* 0x0000000118027824 */ /* 0x008fe200020e0611 */
[----:B------:R-:W-:Y:S01]  /*42740*/  SHF.R.S32.HI R22, RZ, 0x1f, R32 ;  /* 0x0000001fff167819 */ /* 0x000fe20000011420 */
[----:B-1----:R-:W-:Y:S01]  /*42750*/  IMAD.X R0, R23, 0x1, R18, P5 ;  /* 0x0000000117007824 */ /* 0x002fe200028e0612 */
[----:B------:R-:W-:-:S04]  /*42760*/  IADD3 R3, P5, PT, R32, R19, RZ ;  /* 0x0000001320037210 */ /* 0x000fc80007fbe0ff */
[----:B------:R1:W-:Y:S04]  /*42770*/  STL [R1+0x117c], R0 ;  /* 0x00117c0001007387 */ /* 0x0003e80000100800 */
[----:B------:R-:W-:Y:S04]  /*42780*/  STL [R1+0x1198], R3 ;  /* 0x0011980301007387 */ /* 0x000fe80000100800 */
[----:B------:R3:W-:Y:S01]  /*42790*/  STL [R1+0x1184], R2 ;  /* 0x0011840201007387 */ /* 0x0007e20000100800 */
[----:B-1----:R-:W-:Y:S01]  /*427a0*/  IADD3 R0, P4, PT, R32, R20, RZ ;  /* 0x0000001420007210 */ /* 0x002fe20007f9e0ff */
[----:B---3--:R-:W-:Y:S01]  /*427b0*/  IMAD.X R2, R24, 0x1, R18, P6 ;  /* 0x0000000118027824 */ /* 0x008fe200030e0612 */
[----:B------:R-:W-:-:S03]  /*427c0*/  IADD3 R3, P6, PT, R33, R19, RZ ;  /* 0x0000001321037210 */ /* 0x000fc60007fde0ff */
[----:B------:R1:W-:Y:S04]  /*427d0*/  STL [R1+0x11a0], R0 ;  /* 0x0011a00001007387 */ /* 0x0003e80000100800 */
[----:B------:R3:W-:Y:S04]  /*427e0*/  STL [R1+0x118c], R2 ;  /* 0x00118c0201007387 */ /* 0x0007e80000100800 */
[----:B------:R-:W-:Y:S01]  /*427f0*/  STL [R1+0x11a8], R3 ;  /* 0x0011a80301007387 */ /* 0x000fe20000100800 */
[----:B------:R-:W-:Y:S01]  /*42800*/  SHF.R.S32.HI R23, RZ, 0x1f, R33 ;  /* 0x0000001fff177819 */ /* 0x000fe20000011421 */
[----:B-1----:R-:W-:Y:S01]  /*42810*/  IMAD.X R0, R22, 0x1, R17, P5 ;  /* 0x0000000116007824 */ /* 0x002fe200028e0611 */
[----:B---3--:R-:W-:-:S04]  /*42820*/  IADD3 R2, P5, PT, R33, R20, RZ ;  /* 0x0000001421027210 */ /* 0x008fc80007fbe0ff */
        /* <DEDUP_REMOVED lines=17> */
[----:B------:R-:W-:Y:S01]  /*42940*/  STL [R1+0x33e0], R35 ;  /* 0x0033e02301007387 */ /* 0x000fe20000100800 */
[----:B------:R-:W-:-:S03]  /*42950*/  SHF.R.S32.HI R22, RZ, 0x1f, R35 ;  /* 0x0000001fff167819 */ /* 0x000fc60000011423 */
[----:B------:R3:W-:Y:S01]  /*42960*/  STL [R1+0x11b4], R2 ;  /* 0x0011b40201007387 */ /* 0x0007e20000100800 */
[----:B-1----:R-:W-:-:S05]  /*42970*/  IADD3 R0, P4, PT, R35, R20, RZ ;  /* 0x0000001423007210 */ /* 0x002fca0007f9e0ff */
[----:B------:R1:W-:Y:S01]  /*42980*/  STL [R1+0x11d0], R0 ;  /* 0x0011d00001007387 */ /* 0x0003e20000100800 */
[----:B---3--:R-:W-:Y:S02]  /*42990*/  IMAD.X R2, R22, 0x1, R17, P5 ;  /* 0x0000000116027824 */ /* 0x008fe400028e0611 */
[----:B-1----:R-:W-:Y:S01]  /*429a0*/  IMAD.X R0, R24, 0x1, R18, P6 ;  /* 0x0000000118007824 */ /* 0x002fe200030e0612 */
[----:B------:R-:W-:-:S04]  /*429b0*/  IADD3 R3, P6, PT, R36, R19, RZ ;  /* 0x0000001324037210 */ /* 0x000fc80007fde0ff */
[----:B------:R1:W-:Y:S04]  /*429c0*/  STL [R1+0x11bc], R0 ;  /* 0x0011bc0001007387 */ /* 0x0003e80000100800 */
[----:B------:R3:W-:Y:S04]  /*429d0*/  STL [R1+0x11d8], R3 ;  /* 0x0011d80301007387 */ /* 0x0007e80000100800 */
[----:B------:R-:W-:Y:S04]  /*429e0*/  STL [R1+0x3494], R36 ;  /* 0x0034942401007387 */ /* 0x000fe80000100800 */
[----:B------:R4:W-:Y:S01]  /*429f0*/  STL [R1+0x11c4], R2 ;  /* 0x0011c40201007387 */ /* 0x0009e20000100800 */
[----:B------:R-:W-:-:S02]  /*42a00*/  SHF.R.S32.HI R23, RZ, 0x1f, R36 ;  /* 0x0000001fff177819 */ /* 0x000fc40000011424 */
[----:B-1----:R-:W-:Y:S01]  /*42a10*/  IADD3 R0, P5, PT, R36, R20, RZ ;  /* 0x0000001424007210 */ /* 0x002fe20007fbe0ff */
[----:B---3--:R-:W-:Y:S01]  /*42a20*/  IMAD.X R3, R22, 0x1, R18, P4 ;  /* 0x0000000116037824 */ /* 0x008fe200020e0612 */
[----:B----4-:R-:W-:-:S03]  /*42a30*/  IADD3 R2, P4, PT, R37, R19, RZ ;  /* 0x0000001325027210 */ /* 0x010fc60007f9e0ff */
[----:B------:R-:W-:Y:S04]  /*42a40*/  STL [R1+0x11e0], R0 ;  /* 0x0011e00001007387 */ /* 0x000fe80000100800 */
[----:B------:R-:W-:Y:S04]  /*42a50*/  STL [R1+0x11cc], R3 ;  /* 0x0011cc0301007387 */ /* 0x000fe80000100800 */
[----:B------:R-:W-:Y:S04]  /*42a60*/  STL [R1+0x3468], R0 ;  /* 0x0034680001007387 */ /* 0x000fe80000100800 */
[----:B------:R1:W-:Y:S04]  /*42a70*/  STL [R1+0x11e8], R2 ;  /* 0x0011e80201007387 */ /* 0x0003e80000100800 */
[----:B------:R-:W-:Y:S01]  /*42a80*/  STL [R1+0x33f4], R37 ;  /* 0x0033f42501007387 */ /* 0x000fe20000100800 */
[----:B------:R-:W-:Y:S01]  /*42a90*/  SHF.R.S32.HI R24, RZ, 0x1f, R37 ;  /* 0x0000001fff187819 */ /* 0x000fe20000011425 */
[----:B-1----:R-:W-:Y:S01]  /*42aa0*/  IMAD.X R2, R23, 0x1, R17, P6 ;  /* 0x0000000117027824 */ /* 0x002fe200030e0611 */
[----:B------:R-:W-:-:S04]  /*42ab0*/  IADD3 R0, P6, PT, R37, R20, RZ ;  /* 0x0000001425007210 */ /* 0x000fc80007fde0ff */
[----:B------:R-:W-:Y:S04]  /*42ac0*/  STL [R1+0x11d4], R2 ;  /* 0x0011d40201007387 */ /* 0x000fe80000100800 */
[----:B------:R1:W-:Y:S02]  /*42ad0*/  STL [R1+0x11f0], R0 ;  /* 0x0011f00001007387 */ /* 0x0003e40000100800 */
[----:B-1----:R-:W-:Y:S01]  /*42ae0*/  IMAD.X R0, R23, 0x1, R18, P5 ;  /* 0x0000000117007824 */ /* 0x002fe200028e0612 */
[----:B------:R-:W-:Y:S01]  /*42af0*/  IADD3 R3, P5, PT, R38, R19, RZ ;  /* 0x0000001326037210 */ /* 0x000fe20007fbe0ff */
[----:B------:R-:W-:-:S03]  /*42b00*/  IMAD.X R2, R24, 0x1, R17, P4 ;  /* 0x0000000118027824 */ /* 0x000fc600020e0611 */
        /* <DEDUP_REMOVED lines=38> */
[----:B------:R-:W-:Y:S01]  /*42d70*/  STL [R1+0x1228], R39 ;  /* 0x0012282701007387 */ /* 0x000fe20000100800 */
[----:B------:R-:W-:-:S03]  /*42d80*/  SHF.R.S32.HI R23, RZ, 0x1f, R42 ;  /* 0x0000001fff177819 */ /* 0x000fc6000001142a */
[----:B------:R-:W-:Y:S04]  /*42d90*/  STL [R1+0x3410], R39 ;  /* 0x0034102701007387 */ /* 0x000fe80000100800 */
[----:B------:R3:W-:Y:S04]  /*42da0*/  STL [R1+0x121c], R2 ;  /* 0x00121c0201007387 */ /* 0x0007e80000100800 */
[----:B------:R-:W-:Y:S01]  /*42db0*/  STL [R1+0x34e8], R42 ;  /* 0x0034e82a01007387 */ /* 0x000fe20000100800 */
[----:B-1----:R-:W-:Y:S01]  /*42dc0*/  IMAD.X R0, R22, 0x1, R17, P5 ;  /* 0x0000000116007824 */ /* 0x002fe200028e0611 */
[----:B------:R-:W-:Y:S01]  /*42dd0*/  IADD3 R36, P5, PT, R42, R20, RZ ;  /* 0x000000142a247210 */ /* 0x000fe20007fbe0ff */
[----:B---3--:R-:W-:-:S03]  /*42de0*/  IMAD.X R2, R22, 0x1, R18, P4 ;  /* 0x0000000116027824 */ /* 0x008fc600020e0612 */
[----:B------:R1:W-:Y:S04]  /*42df0*/  STL [R1+0x1224], R0 ;  /* 0x0012240001007387 */ /* 0x0003e80000100800 */
[----:B------:R-:W-:Y:S04]  /*42e00*/  STL [R1+0x1238], R37 ;  /* 0x0012382501007387 */ /* 0x000fe80000100800 */
[----:B------:R-:W-:Y:S04]  /*42e10*/  STL [R1+0x33fc], R37 ;  /* 0x0033fc2501007387 */ /* 0x000fe80000100800 */
[----:B------:R-:W-:Y:S04]  /*42e20*/  STL [R1+0x1240], R36 ;  /* 0x0012402401007387 */ /* 0x000fe80000100800 */
[----:B------:R-:W-:Y:S01]  /*42e30*/  STL [R1+0x349c], R36 ;  /* 0x00349c2401007387 */ /* 0x000fe20000100800 */
[----:B------:R-:W-:-:S03]  /*42e40*/  IADD3 R35, P4, PT, R43, R19, RZ ;  /* 0x000000132b237210 */ /* 0x000fc60007f9e0ff */
[----:B------:R3:W-:Y:S01]  /*42e50*/  STL [R1+0x122c], R2 ;  /* 0x00122c0201007387 */ /* 0x0007e20000100800 */
[----:B-1----:R-:W-:Y:S01]  /*42e60*/  IMAD.X R0, R23, 0x1, R17, P6 ;  /* 0x0000000117007824 */ /* 0x002fe200030e0611 */
[----:B------:R-:W-:Y:S02]  /*42e70*/  IADD3 R34, P6, PT, R43, R20, RZ ;  /* 0x000000142b227210 */ /* 0x000fe40007fde0ff */
[----:B------:R-:W-:Y:S01]  /*42e80*/  STL [R1+0x343c], R43 ;  /* 0x00343c2b01007387 */ /* 0x000fe20000100800 */
[----:B------:R-:W-:-:S03]  /*42e90*/  SHF.R.S32.HI R24, RZ, 0x1f, R43 ;  /* 0x0000001fff187819 */ /* 0x000fc6000001142b */
[----:B------:R1:W-:Y:S04]  /*42ea0*/  STL [R1+0x1234], R0 ;  /* 0x0012340001007387 */ /* 0x0003e80000100800 */
[----:B------:R-:W-:Y:S04]  /*42eb0*/  STL [R1+0x1248], R35 ;  /* 0x0012482301007387 */ /* 0x000fe80000100800 */
[----:B------:R-:W-:Y:S04]  /*42ec0*/  STL [R1+0x1250], R34 ;  /* 0x0012502201007387 */ /* 0x000fe80000100800 */
[----:B------:R-:W-:Y:S04]  /*42ed0*/  STL [R1+0x347c], R34 ;  /* 0x00347c2201007387 */ /* 0x000fe80000100800 */
[----:B------:R-:W-:Y:S01]  /*42ee0*/  STL [R1+0x33e4], R35 ;  /* 0x0033e42301007387 */ /* 0x000fe20000100800 */
[----:B---3--:R-:W-:-:S02]  /*42ef0*/  IMAD.X R2, R24, 0x1, R17, P4 ;  /* 0x0000000118027824 */ /* 0x008fc400020e0611 */
[----:B-1----:R-:W-:Y:S01]  /*42f00*/  IMAD.X R0, R23, 0x1, R18, P5 ;  /* 0x0000000117007824 */ /* 0x002fe200028e0612 */
[CC--:B------:R-:W-:Y:S02]  /*42f10*/  IADD3 R3, P5, PT, R44.reuse, R19.reuse, RZ ;  /* 0x000000132c037210 */ /* 0x0c0fe40007fbe0ff */
[----:B------:R-:W-:Y:S02]  /*42f20*/  SHF.R.S32.HI R22, RZ, 0x1f, R44 ;  /* 0x0000001fff167819 */ /* 0x000fe4000001142c */
[----:B------:R1:W-:Y:S04]  /*42f30*/  STL [R1+0x123c], R0 ;  /* 0x00123c0001007387 */ /* 0x0003e80000100800 */
[----:B------:R3:W-:Y:S04]  /*42f40*/  STL [R1+0x1258], R3 ;  /* 0x0012580301007387 */ /* 0x0007e80000100800 */
[----:B------:R-:W-:Y:S04]  /*42f50*/  STL [R1+0x350c], R44 ;  /* 0x00350c2c01007387 */ /* 0x000fe80000100800 */
[----:B------:R4:W-:Y:S01]  /*42f60*/  STL [R1+0x1244], R2 ;  /* 0x0012440201007387 */ /* 0x0009e20000100800 */
[----:B-1----:R-:W-:Y:S01]  /*42f70*/  IADD3 R0, P4, PT, R44, R20, RZ ;  /* 0x000000142c007210 */ /* 0x002fe20007f9e0ff */
[----:B---3--:R-:W-:Y:S01]  /*42f80*/  IMAD.X R3, R24, 0x1, R18, P6 ;  /* 0x0000000118037824 */ /* 0x008fe200030e0612 */
[----:B----4-:R-:W-:-:S03]  /*42f90*/  IADD3 R2, P6, PT, R45, R19, RZ ;  /* 0x000000132d027210 */ /* 0x010fc60007fde0ff */
[----:B------:R1:W-:Y:S04]  /*42fa0*/  STL [R1+0x1260], R0 ;  /* 0x0012600001007387 */ /* 0x0003e80000100800 */
[----:B------:R-:W-:Y:S04]  /*42fb0*/  STL [R1+0x124c], R3 ;  /* 0x00124c0301007387 */ /* 0x000fe80000100800 */
[----:B------:R-:W-:Y:S04]  /*42fc0*/  STL [R1+0x1268], R2 ;  /* 0x0012680201007387 */ /* 0x000fe80000100800 */
[----:B------:R-:W-:Y:S01]  /*42fd0*/  STL [R1+0x344c], R45 ;  /* 0x00344c2d01007387 */ /* 0x000fe20000100800 */
[----:B-1----:R-:W-:Y:S01]  /*42fe0*/  IMAD.X R0, R22, 0x1, R17, P5 ;  /* 0x0000000116007824 */ /* 0x002fe200028e0611 */
[----:B------:R-:W-:-:S02]  /*42ff0*/  IADD3 R30, P5, PT, R45, R20, RZ ;  /* 0x000000142d1e7210 */ /* 0x000fc40007fbe0ff */
[----:B------:R-:W-:Y:S02]  /*43000*/  SHF.R.S32.HI R23, RZ, 0x1f, R45 ;  /* 0x0000001fff177819 */ /* 0x000fe4000001142d */
[----:B------:R1:W-:Y:S04]  /*43010*/  STL [R1+0x1254], R0 ;  /* 0x0012540001007387 */ /* 0x0003e80000100800 */
[----:B------:R-:W-:Y:S04]  /*43020*/  STL [R1+0x1270], R30 ;  /* 0x0012701e01007387 */ /* 0x000fe80000100800 */
[----:B------:R-:W-:Y:S01]  /*43030*/  STL [R1+0x3534], R30 ;  /* 0x0035341e01007387 */ /* 0x000fe20000100800 */
[----:B-1----:R-:W-:Y:S01]  /*43040*/  IMAD.X R0, R22, 0x1, R18, P4 ;  /* 0x0000000116007824 */ /* 0x002fe200020e0612 */
[----:B------:R-:W-:-:S04]  /*43050*/  IADD3 R29, P4, PT, R46, R19, RZ ;  /* 0x000000132e1d7210 */ /* 0x000fc80007f9e0ff */
[----:B------:R1:W-:Y:S04]  /*43060*/  STL [R1+0x125c], R0 ;  /* 0x00125c0001007387 */ /* 0x0003e80000100800 */
[----:B------:R-:W-:Y:S01]  /*43070*/  STL [R1+0x353c], R30 ;  /* 0x00353c1e01007387 */ /* 0x000fe20000100800 */
[----:B------:R-:W-:-:S03]  /*43080*/  SHF.R.S32.HI R24, RZ, 0x1f, R46 ;  /* 0x0000001fff187819 */ /* 0x000fc6000001142e */
[----:B------:R-:W-:Y:S01]  /*43090*/  STL [R1+0x3540], R46 ;  /* 0x0035402e01007387 */ /* 0x000fe20000100800 */
[C---:B-1----:R-:W-:Y:S01]  /*430a0*/  IMAD.X R0, R23.reuse, 0x1, R17, P6 ;  /* 0x0000000117007824 */ /* 0x042fe200030e0611 */
[----:B------:R-:W-:Y:S01]  /*430b0*/  IADD3 R44, P6, PT, R46, R20, RZ ;  /* 0x000000142e2c7210 */ /* 0x000fe20007fde0ff */
[----:B------:R-:W-:-:S03]  /*430c0*/  IMAD.X R2, R23, 0x1, R18, P5 ;  /* 0x0000000117027824 */ /* 0x000fc600028e0612 */
[----:B------:R1:W-:Y:S04]  /*430d0*/  STL [R1+0x1264], R0 ;  /* 0x0012640001007387 */ /* 0x0003e80000100800 */
[----:B------:R-:W-:Y:S04]  /*430e0*/  STL [R1+0x1278], R29 ;  /* 0x0012781d01007387 */ /* 0x000fe80000100800 */
[----:B------:R-:W-:Y:S04]  /*430f0*/  STL [R1+0x3450], R29 ;  /* 0x0034501d01007387 */ /* 0x000fe80000100800 */
[----:B------:R-:W-:Y:S04]  /*43100*/  STL [R1+0x1280], R44 ;  /* 0x0012802c01007387 */ /* 0x000fe80000100800 */
[----:B------:R-:W-:Y:S04]  /*43110*/  STL [R1+0x3510], R44 ;  /* 0x0035102c01007387 */ /* 0x000fe80000100800 */
[----:B------:R-:W-:Y:S01]  /*43120*/  STL [R1+0x3518], R44 ;  /* 0x0035182c01007387 */ /* 0x000fe20000100800 */
[----:B------:R-:W-:-:S03]  /*43130*/  IADD3 R27, P5, PT, R47, R19, RZ ;  /* 0x000000132f1b7210 */ /* 0x000fc60007fbe0ff */
[----:B------:R-:W-:Y:S01]  /*43140*/  STL [R1+0x352c], R44 ;  /* 0x00352c2c01007387 */ /* 0x000fe20000100800 */
[C---:B-1----:R-:W-:Y:S01]  /*43150*/  IMAD.X R0, R24.reuse, 0x1, R17, P4 ;  /* 0x0000000118007824 */ /* 0x042fe200020e0611 */
[----:B------:R-:W-:Y:S02]  /*43160*/  IADD3 R26, P4, PT, R47, R20, RZ ;  /* 0x000000142f1a7210 */ /* 0x000fe40007f9e0ff */
[----:B------:R-:W-:Y:S01]  /*43170*/  SHF.R.S32.HI R22, RZ, 0x1f, R47 ;  /* 0x0000001fff167819 */ /* 0x000fe2000001142f */
[----:B------:R1:W-:Y:S04]  /*43180*/  STL [R1+0x126c], R2 ;  /* 0x00126c0201007387 */ /* 0x0003e80000100800 */
[----:B------:R-:W-:Y:S04]  /*43190*/  STL [R1+0x345c], R47 ;  /* 0x00345c2f01007387 */ /* 0x000fe80000100800 */
[----:B------:R3:W-:Y:S04]  /*431a0*/  STL [R1+0x1274], R0 ;  /* 0x0012740001007387 */ /* 0x0007e80000100800 */
[----:B------:R-:W-:Y:S04]  /*431b0*/  STL [R1+0x1288], R27 ;  /* 0x0012881b01007387 */ /* 0x000fe80000100800 */
[----:B------:R-:W-:Y:S04]  /*431c0*/  STL [R1+0x1290], R26 ;  /* 0x0012901a01007387 */ /* 0x000fe80000100800 */
[----:B------:R-:W-:Y:S04]  /*431d0*/  STL [R1+0x34f0], R26 ;  /* 0x0034f01a01007387 */ /* 0x000fe80000100800 */
[----:B------:R-:W-:Y:S01]  /*431e0*/  STL [R1+0x3504], R26 ;  /* 0x0035041a01007387 */ /* 0x000fe20000100800 */
[----:B-1----:R-:W-:-:S02]  /*431f0*/  IMAD.X R2, R24, 0x1, R18, P6 ;  /* 0x0000000118027824 */ /* 0x002fc400030e0612 */
[----:B---3--:R-:W-:Y:S01]  /*43200*/  IMAD.X R0, R22, 0x1, R17, P5 ;  /* 0x0000000116007824 */ /* 0x008fe200028e0611 */
[----:B------:R-:W-:Y:S01]  /*43210*/  STL [R1+0x3440], R27 ;  /* 0x0034401b01007387 */ /* 0x000fe20000100800 */
[----:B------:R-:W-:-:S03]  /*43220*/  IADD3 R25, P6, PT, R48, R19, RZ ;  /* 0x0000001330197210 */ /* 0x000fc60007fde0ff */
[----:B------:R-:W-:Y:S01]  /*43230*/  STL [R1+0x127c], R2 ;  /* 0x00127c0201007387 */ /* 0x000fe20000100800 */
[----:B------:R-:W-:-:S03]  /*43240*/  IADD3 R40, P5, PT, R48, R20, RZ ;  /* 0x0000001430287210 */ /* 0x000fc60007fbe0ff */
[----:B------:R-:W-:Y:S01]  /*43250*/  STL [R1+0x3474], R48 ;  /* 0x0034743001007387 */ /* 0x000fe20000100800 */
[----:B------:R-:W-:-:S03]  /*43260*/  SHF.R.S32.HI R23, RZ, 0x1f, R48 ;  /* 0x0000001fff177819 */ /* 0x000fc60000011430 */
[----:B------:R1:W-:Y:S01]  /*43270*/  STL [R1+0x1284], R0 ;  /* 0x0012840001007387 */ /* 0x0003e20000100800 */
[----:B------:R-:W-:-:S03]  /*43280*/  IMAD.X R42, R22, 0x1, R18, P4 ;  /* 0x00000001162a7824 */ /* 0x000fc600020e0612 */
[----:B------:R-:W-:Y:S04]  /*43290*/  STL [R1+0x1298], R25 ;  /* 0x0012981901007387 */ /* 0x000fe80000100800 */
[----:B------:R-:W-:Y:S04]  /*432a0*/  STL [R1+0x12a0], R40 ;  /* 0x0012a02801007387 */ /* 0x000fe80000100800 */
[----:B------:R-:W-:Y:S04]  /*432b0*/  STL [R1+0x34d4], R40 ;  /* 0x0034d42801007387 */ /* 0x000fe80000100800 */
[----:B------:R-:W-:Y:S01]  /*432c0*/  STL [R1+0x3428], R25 ;  /* 0x0034281901007387 */ /* 0x000fe20000100800 */
[----:B------:R-:W-:Y:S01]  /*432d0*/  IMAD.X R41, R23, 0x1, R17, P6 ;  /* 0x0000000117297824 */ /* 0x000fe200030e0611 */
[----:B-1----:R-:W-:-:S02]  /*432e0*/  IADD3 R0, P4, PT, R49, R19, RZ ;  /* 0x0000001331007210 */ /* 0x002fc40007f9e0ff */
[----:B------:R-:W-:Y:S01]  /*432f0*/  IADD3 R38, P6, PT, R49, R20, RZ ;  /* 0x0000001431267210 */ /* 0x000fe20007fde0ff */
[----:B0-----:R-:W-:Y:S02]  /*43300*/  IMAD R50, R93, R50, RZ ;  /* 0x000000325d327224 */ /* 0x001fe400078e02ff */
[----:B------:R0:W-:Y:S04]  /*43310*/  STL [R1+0x12a8], R0 ;  /* 0x0012a80001007387 */ /* 0x0001e80000100800 */
[----:B------:R-:W-:Y:S04]  /*43320*/  STL [R1+0x128c], R42 ;  /* 0x00128c2a01007387 */ /* 0x000fe80000100800 */
[----:B------:R-:W-:Y:S01]  /*43330*/  STL [R1+0x34f4], R42 ;  /* 0x0034f42a01007387 */ /* 0x000fe20000100800 */
[----:B------:R-:W-:-:S03]  /*43340*/  SHF.R.S32.HI R24, RZ, 0x1f, R49 ;  /* 0x0000001fff187819 */ /* 0x000fc60000011431 */
[----:B------:R-:W-:Y:S04]  /*43350*/  STL [R1+0x33c8], R49 ;  /* 0x0033c83101007387 */ /* 0x000fe80000100800 */
[----:B------:R-:W-:Y:S04]  /*43360*/  STL [R1+0x1294], R41 ;  /* 0x0012942901007387 */ /* 0x000fe80000100800 */
[----:B------:R-:W-:Y:S04]  /*43370*/  STL [R1+0x12b0], R38 ;  /* 0x0012b02601007387 */ /* 0x000fe80000100800 */
[----:B------:R-:W-:Y:S01]  /*43380*/  STL [R1+0x34b8], R38 ;  /* 0x0034b82601007387 */ /* 0x000fe20000100800 */
[----:B0-----:R-:W-:Y:S01]  /*43390*/  IMAD.X R0, R23, 0x1, R18, P5 ;  /* 0x0000000117007824 */ /* 0x001fe200028e0612 */
[----:B------:R-:W-:-:S02]  /*433a0*/  IADD3 R3, P5, PT, R50, R19, RZ ;  /* 0x0000001332037210 */ /* 0x000fc40007fbe0ff */
[----:B------:R-:W-:Y:S01]  /*433b0*/  STL [R1+0x342c], R41 ;  /* 0x00342c2901007387 */ /* 0x000fe20000100800 */
[----:B------:R-:W-:-:S03]  /*433c0*/  IMAD.X R2, R24, 0x1, R17, P4 ;  /* 0x0000000118027824 */ /* 0x000fc600020e0611 */
[----:B------:R0:W-:Y:S04]  /*433d0*/  STL [R1+0x129c], R0 ;  /* 0x00129c0001007387 */ /* 0x0001e80000100800 */
[----:B------:R-:W-:Y:S04]  /*433e0*/  STL [R1+0x12b8], R3 ;  /* 0x0012b80301007387 */ /* 0x000fe80000100800 */
[----:B------:R-:W-:Y:S01]  /*433f0*/  STL [R1+0x3480], R50 ;  /* 0x0034803201007387 */ /* 0x000fe20000100800 */
[----:B------:R-:W-:-:S03]  /*43400*/  IMAD R51, R14, R51, RZ ;  /* 0x000000330e337224 */ /* 0x000fc600078e02ff */
[----:B------:R1:W-:Y:S01]  /*43410*/  STL [R1+0x12a4], R2 ;  /* 0x0012a40201007387 */ /* 0x0003e20000100800 */
[----:B0-----:R-:W-:Y:S02]  /*43420*/  IADD3 R0, P4, PT, R50, R20, RZ ;  /* 0x0000001432007210 */ /* 0x001fe40007f9e0ff */
[----:B------:R-:W-:-:S03]  /*43430*/  SHF.R.S32.HI R22, RZ, 0x1f, R50 ;  /* 0x0000001fff167819 */ /* 0x000fc60000011432 */
[----:B------:R0:W-:Y:S02]  /*43440*/  STL [R1+0x12c0], R0 ;  /* 0x0012c00001007387 */ /* 0x0001e40000100800 */
[----:B-1----:R-:W-:Y:S02]  /*43450*/  IMAD.X R2, R22, 0x1, R17, P5 ;  /* 0x0000000116027824 */ /* 0x002fe400028e0611 */
[----:B0-----:R-:W-:Y:S01]  /*43460*/  IMAD.X R0, R24, 0x1, R18, P6 ;  /* 0x0000000118007824 */ /* 0x001fe200030e0612 */
[----:B------:R-:W-:-:S04]  /*43470*/  IADD3 R3, P6, PT, R51, R19, RZ ;  /* 0x0000001333037210 */ /* 0x000fc80007fde0ff */
        /* <DEDUP_REMOVED lines=13> */
[----:B------:R-:W-:Y:S04]  /*43550*/  STL [R1+0x34a4], R52 ;  /* 0x0034a43401007387 */ /* 0x000fe80000100800 */
[----:B------:R1:W-:Y:S01]  /*43560*/  STL [R1+0x12c4], R2 ;  /* 0x0012c40201007387 */ /* 0x0003e20000100800 */
[----:B------:R-:W-:-:S02]  /*43570*/  SHF.R.S32.HI R24, RZ, 0x1f, R52 ;  /* 0x0000001fff187819 */ /* 0x000fc40000011434 */
[----:B0-----:R-:W-:-:S05]  /*43580*/  IADD3 R0, P6, PT, R52, R20, RZ ;  /* 0x0000001434007210 */ /* 0x001fca0007fde0ff */
[----:B------:R0:W-:Y:S01]  /*43590*/  STL [R1+0x12e0], R0 ;  /* 0x0012e00001007387 */ /* 0x0001e20000100800 */
[----:B-1----:R-:W-:Y:S01]  /*435a0*/  IMAD.X R2, R24, 0x1, R17, P4 ;  /* 0x0000000118027824 */ /* 0x002fe200020e0611 */
[----:B------:R-:W-:Y:S01]  /*435b0*/  SHF.R.S32.HI R22, RZ, 0x1f, R53 ;  /* 0x0000001fff167819 */ /* 0x000fe20000011435 */
[----:B0-----:R-:W-:Y:S01]  /*435c0*/  IMAD.X R0, R23, 0x1, R18, P5 ;  /* 0x0000000117007824 */ /* 0x001fe200028e0612 */
[----:B------:R-:W-:-:S04]  /*435d0*/  IADD3 R31, P5, PT, R53, R19, RZ ;  /* 0x00000013351f7210 */ /* 0x000fc80007fbe0ff */
[----:B------:R0:W-:Y:S04]  /*435e0*/  STL [R1+0x12cc], R0 ;  /* 0x0012cc0001007387 */ /* 0x0001e80000100800 */
[----:B------:R-:W-:Y:S04]  /*435f0*/  STL [R1+0x3400], R53 ;  /* 0x0034003501007387 */ /* 0x000fe80000100800 */
[----:B------:R1:W-:Y:S01]  /*43600*/  STL [R1+0x12d4], R2 ;  /* 0x0012d40201007387 */ /* 0x0003e20000100800 */
[----:B------:R-:W-:-:S03]  /*43610*/  IMAD.X R3, R24, 0x1, R18, P6 ;  /* 0x0000000118037824 */ /* 0x000fc600030e0612 */
[----:B------:R-:W-:Y:S01]  /*43620*/  STL [R1+0x12e8], R31 ;  /* 0x0012e81f01007387 */ /* 0x000fe20000100800 */
[----:B0-----:R-:W-:Y:S02]  /*43630*/  IADD3 R0, P4, PT, R53, R20, RZ ;  /* 0x0000001435007210 */ /* 0x001fe40007f9e0ff */
[----:B-1----:R-:W-:-:S03]  /*43640*/  IADD3 R2, P6, PT, R54, R19, RZ ;  /* 0x0000001336027210 */ /* 0x002fc60007fde0ff */
[----:B------:R0:W-:Y:S04]  /*43650*/  STL [R1+0x12f0], R0 ;  /* 0x0012f00001007387 */ /* 0x0001e80000100800 */
[----:B------:R-:W-:Y:S04]  /*43660*/  STL [R1+0x3460], R31 ;  /* 0x0034601f01007387 */ /* 0x000fe80000100800 */
[----:B------:R-:W-:Y:S04]  /*43670*/  STL [R1+0x12dc], R3 ;  /* 0x0012dc0301007387 */ /* 0x000fe80000100800 */
[----:B------:R1:W-:Y:S04]  /*43680*/  STL [R1+0x12f8], R2 ;  /* 0x0012f80201007387 */ /* 0x0003e80000100800 */
[----:B------:R-:W-:Y:S01]  /*43690*/  STL [R1+0x34bc], R54 ;  /* 0x0034bc3601007387 */ /* 0x000fe20000100800 */
[----:B------:R-:W-:Y:S01]  /*436a0*/  SHF.R.S32.HI R23, RZ, 0x1f, R54 ;  /* 0x0000001fff177819 */ /* 0x000fe20000011436 */
[----:B0-----:R-:W-:Y:S01]  /*436b0*/  IMAD.X R0, R22, 0x1, R17, P5 ;  /* 0x0000000116007824 */ /* 0x001fe200028e0611 */
[----:B------:R-:W-:-:S04]  /*436c0*/  IADD3 R26, P5, PT, R54, R20, RZ ;  /* 0x00000014361a7210 */ /* 0x000fc80007fbe0ff */
[----:B------:R0:W-:Y:S04]  /*436d0*/  STL [R1+0x12e4], R0 ;  /* 0x0012e40001007387 */ /* 0x0001e80000100800 */
[----:B------:R-:W-:Y:S04]  /*436e0*/  STL [R1+0x1300], R26 ;  /* 0x0013001a01007387 */ /* 0x000fe80000100800 */
[----:B------:R-:W-:Y:S01]  /*436f0*/  STL [R1+0x351c], R26 ;  /* 0x00351c1a01007387 */ /* 0x000fe20000100800 */
[----:B-1----:R-:W-:Y:S02]  /*43700*/  IMAD.X R2, R23, 0x1, R17, P6 ;  /* 0x0000000117027824 */ /* 0x002fe400030e0611 */
[----:B0-----:R-:W-:Y:S01]  /*43710*/  IMAD.X R0, R22, 0x1, R18, P4 ;  /* 0x0000000116007824 */ /* 0x001fe200020e0612 */
[----:B------:R-:W-:-:S02]  /*43720*/  IADD3 R3, P4, PT, R55, R19, RZ ;  /* 0x0000001337037210 */ /* 0x000fc40007f9e0ff */
[----:B------:R-:W-:Y:S02]  /*43730*/  SHF.R.S32.HI R24, RZ, 0x1f, R55 ;  /* 0x0000001fff187819 */ /* 0x000fe40000011437 */
[----:B------:R0:W-:Y:S04]  /*43740*/  STL [R1+0x12ec], R0 ;  /* 0x0012ec0001007387 */ /* 0x0001e80000100800 */
[----:B------:R-:W-:Y:S04]  /*43750*/  STL [R1+0x1308], R3 ;  /* 0x0013080301007387 */ /* 0x000fe80000100800 */
[----:B------:R-:W-:Y:S04]  /*43760*/  STL [R1+0x3414], R55 ;  /* 0x0034143701007387 */ /* 0x000fe80000100800 */
[----:B------:R1:W-:Y:S01]  /*43770*/  STL [R1+0x12f4], R2 ;  /* 0x0012f40201007387 */ /* 0x0003e20000100800 */
[----:B------:R-:W-:Y:S01]  /*43780*/  IMAD.X R28, R23, 0x1, R18, P5 ;  /* 0x00000001171c7824 */ /* 0x000fe200028e0612 */
[----:B0-----:R-:W-:-:S02]  /*43790*/  IADD3 R0, P6, PT, R55, R20, RZ ;  /* 0x0000001437007210 */ /* 0x001fc40007fde0ff */
[----:B-1----:R-:W-:-:S03]  /*437a0*/  IADD3 R2, P5, PT, R56, R19, RZ ;  /* 0x0000001338027210 */ /* 0x002fc60007fbe0ff */
[----:B------:R0:W-:Y:S01]  /*437b0*/  STL [R1+0x1310], R0 ;  /* 0x0013100001007387 */ /* 0x0001e20000100800 */
[----:B------:R-:W-:-:S03]  /*437c0*/  IMAD R57, R89, R57, RZ ;  /* 0x0000003959397224 */ /* 0x000fc600078e02ff */
[----:B------:R1:W-:Y:S04]  /*437d0*/  STL [R1+0x1318], R2 ;  /* 0x0013180201007387 */ /* 0x0003e80000100800 */
[----:B------:R-:W-:Y:S01]  /*437e0*/  STL [R1+0x12fc], R28 ;  /* 0x0012fc1c01007387 */ /* 0x000fe20000100800 */
[----:B------:R-:W-:Y:S01]  /*437f0*/  SHF.R.S32.HI R22, RZ, 0x1f, R56 ;  /* 0x0000001fff167819 */ /* 0x000fe20000011438 */
[----:B0-----:R-:W-:Y:S01]  /*43800*/  IMAD.X R0, R24, 0x1, R17, P4 ;  /* 0x0000000118007824 */ /* 0x001fe200020e0611 */
[----:B------:R-:W-:Y:S01]  /*43810*/  IADD3 R89, P4, PT, R56, R20, RZ ;  /* 0x0000001438597210 */ /* 0x000fe20007f9e0ff */
[----:B-1----:R-:W-:-:S03]  /*43820*/  IMAD.X R2, R24, 0x1, R18, P6 ;  /* 0x0000000118027824 */ /* 0x002fc600030e0612 */
[----:B------:R0:W-:Y:S04]  /*43830*/  STL [R1+0x1304], R0 ;  /* 0x0013040001007387 */ /* 0x0001e80000100800 */
[----:B------:R-:W-:Y:S04]  /*43840*/  STL [R1+0x3520], R28 ;  /* 0x0035201c01007387 */ /* 0x000fe80000100800 */
[----:B------:R-:W-:Y:S04]  /*43850*/  STL [R1+0x34d8], R56 ;  /* 0x0034d83801007387 */ /* 0x000fe80000100800 */
[----:B------:R-:W-:Y:S04]  /*43860*/  STL [R1+0x1320], R89 ;  /* 0x0013205901007387 */ /* 0x000fe80000100800 */
[----:B------:R1:W-:Y:S04]  /*43870*/  STL [R1+0x130c], R2 ;  /* 0x00130c0201007387 */ /* 0x0003e80000100800 */
[----:B------:R-:W-:Y:S01]  /*43880*/  STL [R1+0x34dc], R89 ;  /* 0x0034dc5901007387 */ /* 0x000fe20000100800 */
[----:B0-----:R-:W-:Y:S01]  /*43890*/  IADD3 R0, P6, PT, R57, R19, RZ ;  /* 0x0000001339007210 */ /* 0x001fe20007fde0ff */
[----:B-1----:R-:W-:-:S04]  /*438a0*/  IMAD.X R2, R22, 0x1, R17, P5 ;  /* 0x0000000116027824 */ /* 0x002fc800028e0611 */
[----:B------:R0:W-:Y:S04]  /*438b0*/  STL [R1+0x1328], R0 ;  /* 0x0013280001007387 */ /* 0x0001e80000100800 */
[----:B------:R-:W-:Y:S01]  /*438c0*/  STL [R1+0x3430], R57 ;  /* 0x0034303901007387 */ /* 0x000fe20000100800 */
[----:B------:R-:W-:-:S03]  /*438d0*/  SHF.R.S32.HI R23, RZ, 0x1f, R57 ;  /* 0x0000001fff177819 */ /* 0x000fc60000011439 */
[----:B------:R1:W-:Y:S01]  /*438e0*/  STL [R1+0x1314], R2 ;  /* 0x0013140201007387 */ /* 0x0003e20000100800 */
[----:B0-----:R-:W-:-:S05]  /*438f0*/  IADD3 R0, P5, PT, R57, R20, RZ ;  /* 0x0000001439007210 */ /* 0x001fca0007fbe0ff */
[----:B------:R0:W-:Y:S01]  /*43900*/  STL [R1+0x1330], R0 ;  /* 0x0013300001007387 */ /* 0x0001e20000100800 */
[----:B-1----:R-:W-:Y:S02]  /*43910*/  IMAD.X R2, R23, 0x1, R17, P6 ;  /* 0x0000000117027824 */ /* 0x002fe400030e0611 */
[----:B------:R-:W-:Y:S01]  /*43920*/  IMAD R59, R90, R59, RZ ;  /* 0x0000003b5a3b7224 */ /* 0x000fe200078e02ff */
[----:B------:R-:W-:Y:S01]  /*43930*/  SHF.R.S32.HI R24, RZ, 0x1f, R58 ;  /* 0x0000001fff187819 */ /* 0x000fe2000001143a */
[----:B0-----:R-:W-:Y:S01]  /*43940*/  IMAD.X R0, R22, 0x1, R18, P4 ;  /* 0x0000000116007824 */ /* 0x001fe200020e0612 */
[----:B------:R-:W-:-:S04]  /*43950*/  IADD3 R3, P4, PT, R58, R19, RZ ;  /* 0x000000133a037210 */ /* 0x000fc80007f9e0ff */
[----:B------:R0:W-:Y:S04]  /*43960*/  STL [R1+0x131c], R0 ;  /* 0x00131c0001007387 */ /* 0x0001e80000100800 */
[----:B------:R1:W-:Y:S04]  /*43970*/  STL [R1+0x1338], R3 ;  /* 0x0013380301007387 */ /* 0x0003e80000100800 */
[----:B------:R-:W-:Y:S04]  /*43980*/  STL [R1+0x34f8], R58 ;  /* 0x0034f83a01007387 */ /* 0x000fe80000100800 */
[----:B------:R3:W-:Y:S01]  /*43990*/  STL [R1+0x1324], R2 ;  /* 0x0013240201007387 */ /* 0x0007e20000100800 */
[----:B0-----:R-:W-:Y:S01]  /*439a0*/  IADD3 R0, P6, PT, R58, R20, RZ ;  /* 0x000000143a007210 */ /* 0x001fe20007fde0ff */
[----:B-1----:R-:W-:Y:S01]  /*439b0*/  IMAD.X R3, R23, 0x1, R18, P5 ;  /* 0x0000000117037824 */ /* 0x002fe200028e0612 */
[----:B---3--:R-:W-:-:S03]  /*439c0*/  IADD3 R2, P5, PT, R59, R19, RZ ;  /* 0x000000133b027210 */ /* 0x008fc60007fbe0ff */
[----:B------:R0:W-:Y:S04]  /*439d0*/  STL [R1+0x1340], R0 ;  /* 0x0013400001007387 */ /* 0x0001e80000100800 */
[----:B------:R-:W-:Y:S01]  /*439e0*/  STL [R1+0x132c], R3 ;  /* 0x00132c0301007387 */ /* 0x000fe20000100800 */
[----:B------:R-:W-:-:S03]  /*439f0*/  IMAD R60, R91, R60, RZ ;  /* 0x0000003c5b3c7224 */ /* 0x000fc600078e02ff */
        /* <DEDUP_REMOVED lines=9> */
[----:B------:R-:W-:-:S02]  /*43a90*/  IMAD R61, R92, R61, RZ ;  /* 0x0000003d5c3d7224 */ /* 0x000fc400078e02ff */
[----:B0-----:R-:W-:Y:S01]  /*43aa0*/  IMAD.X R0, R24, 0x1, R18, P6 ;  /* 0x0000000118007824 */ /* 0x001fe200030e0612 */
[CC--:B------:R-:W-:Y:S02]  /*43ab0*/  IADD3 R3, P6, PT, R60.reuse, R19.reuse, RZ ;  /* 0x000000133c037210 */ /* 0x0c0fe40007fde0ff */
[----:B------:R-:W-:Y:S02]  /*43ac0*/  SHF.R.S32.HI R23, RZ, 0x1f, R60 ;  /* 0x0000001fff177819 */ /* 0x000fe4000001143c */
        /* <DEDUP_REMOVED lines=8> */
[----:B------:R-:W-:Y:S04]  /*43b50*/  STL [R1+0x134c], R3 ;  /* 0x00134c0301007387 */ /* 0x000fe80000100800 */
[----:B------:R1:W-:Y:S04]  /*43b60*/  STL [R1+0x1368], R2 ;  /* 0x0013680201007387 */ /* 0x0003e80000100800 */
[----:B------:R-:W-:Y:S01]  /*43b70*/  STL [R1+0x3454], R61 ;  /* 0x0034543d01007387 */ /* 0x000fe20000100800 */
[----:B------:R-:W-:Y:S01]  /*43b80*/  SHF.R.S32.HI R24, RZ, 0x1f, R61 ;  /* 0x0000001fff187819 */ /* 0x000fe2000001143d */
[----:B0-----:R-:W-:Y:S01]  /*43b90*/  IMAD.X R0, R23, 0x1, R17, P6 ;  /* 0x0000000117007824 */ /* 0x001fe200030e0611 */
[----:B------:R-:W-:-:S04]  /*43ba0*/  IADD3 R44, P6, PT, R61, R20, RZ ;  /* 0x000000143d2c7210 */ /* 0x000fc80007fde0ff */
[----:B------:R0:W-:Y:S04]  /*43bb0*/  STL [R1+0x1354], R0 ;  /* 0x0013540001007387 */ /* 0x0001e80000100800 */
[----:B------:R-:W-:Y:S01]  /*43bc0*/  STL [R1+0x1370], R44 ;  /* 0x0013702c01007387 */ /* 0x000fe20000100800 */
[----:B-1----:R-:W-:Y:S01]  /*43bd0*/  IMAD.X R2, R24, 0x1, R17, P4 ;  /* 0x0000000118027824 */ /* 0x002fe200020e0611 */
[----:B------:R-:W-:Y:S01]  /*43be0*/  SHF.R.S32.HI R22, RZ, 0x1f, R62 ;  /* 0x0000001fff167819 */ /* 0x000fe2000001143e */
[----:B0-----:R-:W-:Y:S01]  /*43bf0*/  IMAD.X R0, R23, 0x1, R18, P5 ;  /* 0x0000000117007824 */ /* 0x001fe200028e0612 */
[----:B------:R-:W-:-:S04]  /*43c00*/  IADD3 R3, P5, PT, R62, R19, RZ ;  /* 0x000000133e037210 */ /* 0x000fc80007fbe0ff */
[----:B------:R0:W-:Y:S04]  /*43c10*/  STL [R1+0x135c], R0 ;  /* 0x00135c0001007387 */ /* 0x0001e80000100800 */
[----:B------:R1:W-:Y:S04]  /*43c20*/  STL [R1+0x1378], R3 ;  /* 0x0013780301007387 */ /* 0x0003e80000100800 */
        /* <DEDUP_REMOVED lines=27> */
[----:B------:R-:W-:Y:S04]  /*43de0*/  STL [R1+0x13a8], R2 ;  /* 0x0013a80201007387 */ /* 0x000fe80000100800 */
[----:B------:R-:W-:Y:S01]  /*43df0*/  STL [R1+0x33cc], R65 ;  /* 0x0033cc4101007387 */ /* 0x000fe20000100800 */
[----:B0-----:R-:W-:Y:S01]  /*43e00*/  IMAD.X R0, R24, 0x1, R17, P4 ;  /* 0x0000000118007824 */ /* 0x001fe200020e0611 */
[----:B------:R-:W-:-:S02]  /*43e10*/  IADD3 R64, P4, PT, R65, R20, RZ ;  /* 0x0000001441407210 */ /* 0x000fc40007f9e0ff */
[----:B------:R-:W-:Y:S02]  /*43e20*/  SHF.R.S32.HI R22, RZ, 0x1f, R65 ;  /* 0x0000001fff167819 */ /* 0x000fe40000011441 */
[----:B------:R0:W-:Y:S04]  /*43e30*/  STL [R1+0x1394], R0 ;  /* 0x0013940001007387 */ /* 0x0001e80000100800 */
[----:B------:R-:W-:Y:S04]  /*43e40*/  STL [R1+0x13b0], R64 ;  /* 0x0013b04001007387 */ /* 0x000fe80000100800 */
[----:B------:R-:W-:Y:S01]  /*43e50*/  STL [R1+0x34c0], R64 ;  /* 0x0034c04001007387 */ /* 0x000fe20000100800 */
[----:B0-----:R-:W-:Y:S01]  /*43e60*/  IMAD.X R0, R24, 0x1, R18, P6 ;  /* 0x0000000118007824 */ /* 0x001fe200030e0612 */
[----:B------:R-:W-:-:S04]  /*43e70*/  IADD3 R2, P6, PT, R21, R19, RZ ;  /* 0x0000001315027210 */ /* 0x000fc80007fde0ff */
[----:B------:R0:W-:Y:S04]  /*43e80*/  STL [R1+0x139c], R0 ;  /* 0x00139c0001007387 */ /* 0x0001e80000100800 */
[----:B------:R-:W-:Y:S01]  /*43e90*/  STL [R1+0x13b8], R2 ;  /* 0x0013b80201007387 */ /* 0x000fe20000100800 */
[----:B------:R-:W-:Y:S01]  /*43ea0*/  SHF.R.S32.HI R23, RZ, 0x1f, R21 ;  /* 0x0000001fff177819 */ /* 0x000fe20000011415 */
[----:B0-----:R-:W-:Y:S01]  /*43eb0*/  IMAD.X R0, R22, 0x1, R17, P5 ;  /* 0x0000000116007824 */ /* 0x001fe200028e0611 */
[----:B------:R-:W-:-:S04]  /*43ec0*/  IADD3 R9, P5, PT, R21, R20, RZ ;  /* 0x0000001415097210 */ /* 0x000fc80007fbe0ff */
[----:B------:R0:W-:Y:S04]  /*43ed0*/  STL [R1+0x13a4], R0 ;  /* 0x0013a40001007387 */ /* 0x0001e80000100800 */
[----:B------:R-:W-:Y:S01]  /*43ee0*/  STL [R1+0x13c0], R9 ;  /* 0x0013c00901007387 */ /* 0x000fe20000100800 */
[----:B------:R-:W-:Y:S01]  /*43ef0*/  SHF.R.S32.HI R21, RZ, 0x1f, R66 ;  /* 0x0000001fff157819 */ /* 0x000fe20000011442 */
[----:B0-----:R-:W-:Y:S01]  /*43f00*/  IMAD.X R0, R22, 0x1, R18, P4 ;  /* 0x0000000116007824 */ /* 0x001fe200020e0612 */
[----:B------:R-:W-:-:S04]  /*43f10*/  IADD3 R7, P4, PT, R66, R19, RZ ;  /* 0x0000001342077210 */ /* 0x000fc80007f9e0ff */
[----:B------:R0:W-:Y:S01]  /*43f20*/  STL [R1+0x13ac], R0 ;  /* 0x0013ac0001007387 */ /* 0x0001e20000100800 */
[----:B------:R-:W-:Y:S01]  /*43f30*/  IMAD.X R63, R23, 0x1, R18, P5 ;  /* 0x00000001173f7824 */ /* 0x000fe200028e0612 */
[----:B------:R-:W-:Y:S02]  /*43f40*/  IADD3 R3, P5, PT, R67, R19, RZ ;  /* 0x0000001343037210 */ /* 0x000fe40007fbe0ff */
[----:B------:R-:W-:Y:S01]  /*43f50*/  SHF.R.S32.HI R22, RZ, 0x1f, R67 ;  /* 0x0000001fff167819 */ /* 0x000fe20000011443 */
[----:B0-----:R-:W-:Y:S01]  /*43f60*/  IMAD.X R0, R23, 0x1, R17, P6 ;  /* 0x0000000117007824 */ /* 0x001fe200030e0611 */
[----:B------:R-:W-:-:S04]  /*43f70*/  IADD3 R2, P6, PT, R66, R20, RZ ;  /* 0x0000001442027210 */ /* 0x000fc80007fde0ff */
[----:B------:R0:W-:Y:S04]  /*43f80*/  STL [R1+0x13b4], R0 ;  /* 0x0013b40001007387 */ /* 0x0001e80000100800 */
[----:B------:R-:W-:Y:S04]  /*43f90*/  STL [R1+0x13c8], R7 ;  /* 0x0013c80701007387 */ /* 0x000fe80000100800 */
[----:B------:R-:W-:Y:S04]  /*43fa0*/  STL [R1+0x33f0], R7 ;  /* 0x0033f00701007387 */ /* 0x000fe80000100800 */
[----:B------:R-:W-:Y:S04]  /*43fb0*/  STL [R1+0x13d0], R2 ;  /* 0x0013d00201007387 */ /* 0x000fe80000100800 */
[----:B------:R1:W-:Y:S04]  /*43fc0*/  STL [R1+0x13d8], R3 ;  /* 0x0013d80301007387 */ /* 0x0003e80000100800 */
[----:B------:R-:W-:Y:S01]  /*43fd0*/  STL [R1+0x13bc], R63 ;  /* 0x0013bc3f01007387 */ /* 0x000fe20000100800 */
[----:B0-----:R-:W-:Y:S01]  /*43fe0*/  IMAD.X R0, R21, 0x1, R17, P4 ;  /* 0x0000000115007824 */ /* 0x001fe200020e0611 */
[----:B------:R-:W-:-:S02]  /*43ff0*/  IADD3 R47, P4, PT, R67, R20, RZ ;  /* 0x00000014432f7210 */ /* 0x000fc40007f9e0ff */
[----:B------:R-:W-:Y:S01]  /*44000*/  SHF.R.S32.HI R23, RZ, 0x1f, R68 ;  /* 0x0000001fff177819 */ /* 0x000fe20000011444 */
[----:B-1----:R-:W-:Y:S01]  /*44010*/  IMAD.X R3, R21, 0x1, R18, P6 ;  /* 0x0000000115037824 */ /* 0x002fe200030e0612 */
[----:B------:R0:W-:Y:S01]  /*44020*/  STL [R1+0x13c4], R0 ;  /* 0x0013c40001007387 */ /* 0x0001e20000100800 */
[----:B------:R-:W-:-:S03]  /*44030*/  IADD3 R61, P6, PT, R68, R19, RZ ;  /* 0x00000013443d7210 */ /* 0x000fc60007fde0ff */
[----:B------:R-:W-:Y:S04]  /*44040*/  STL [R1+0x3404], R67 ;  /* 0x0034044301007387 */ /* 0x000fe80000100800 */
[----:B------:R-:W-:Y:S04]  /*44050*/  STL [R1+0x13e0], R47 ;  /* 0x0013e02f01007387 */ /* 0x000fe80000100800 */
[----:B------:R-:W-:Y:S01]  /*44060*/  STL [R1+0x13cc], R3 ;  /* 0x0013cc0301007387 */ /* 0x000fe20000100800 */
[C---:B------:R-:W-:Y:S02]  /*44070*/  IMAD.X R31, R22.reuse, 0x1, R18, P4 ;  /* 0x00000001161f7824 */ /* 0x040fe400020e0612 */
[----:B0-----:R-:W-:Y:S01]  /*44080*/  IMAD.X R0, R22, 0x1, R17, P5 ;  /* 0x0000000116007824 */ /* 0x001fe200028e0611 */
[----:B------:R-:W-:-:S02]  /*44090*/  IADD3 R11, P5, PT, R68, R20, RZ ;  /* 0x00000014440b7210 */ /* 0x000fc40007fbe0ff */
[----:B------:R-:W-:Y:S02]  /*440a0*/  SHF.R.S32.HI R21, RZ, 0x1f, R69 ;  /* 0x0000001fff157819 */ /* 0x000fe40000011445 */
[----:B------:R-:W-:Y:S01]  /*440b0*/  IADD3 R27, P4, PT, R69, R19, RZ ;  /* 0x00000013451b7210 */ /* 0x000fe20007f9e0ff */
[----:B------:R0:W-:Y:S04]  /*440c0*/  STL [R1+0x13d4], R0 ;  /* 0x0013d40001007387 */ /* 0x0001e80000100800 */
[----:B------:R-:W-:Y:S04]  /*440d0*/  STL [R1+0x13e8], R61 ;  /* 0x0013e83d01007387 */ /* 0x000fe80000100800 */
[----:B------:R-:W-:Y:S04]  /*440e0*/  STL [R1+0x13f0], R11 ;  /* 0x0013f00b01007387 */ /* 0x000fe80000100800 */
[----:B------:R-:W-:Y:S01]  /*440f0*/  STL [R1+0x13dc], R31 ;  /* 0x0013dc1f01007387 */ /* 0x000fe20000100800 */
[C---:B------:R-:W-:Y:S01]  /*44100*/  IMAD.X R60, R23.reuse, 0x1, R18, P5 ;  /* 0x00000001173c7824 */ /* 0x040fe200028e0612 */
[----:B------:R-:W-:Y:S01]  /*44110*/  SHF.R.S32.HI R22, RZ, 0x1f, R70 ;  /* 0x0000001fff167819 */ /* 0x000fe20000011446 */
[----:B0-----:R-:W-:Y:S01]  /*44120*/  IMAD.X R0, R23, 0x1, R17, P6 ;  /* 0x0000000117007824 */ /* 0x001fe200030e0611 */
[----:B------:R-:W-:-:S02]  /*44130*/  IADD3 R93, P6, PT, R69, R20, RZ ;  /* 0x00000014455d7210 */ /* 0x000fc40007fde0ff */
[C---:B------:R-:W-:Y:S01]  /*44140*/  IADD3 R41, P5, PT, R70.reuse, R19, RZ ;  /* 0x0000001346297210 */ /* 0x040fe20007fbe0ff */
[C---:B------:R-:W-:Y:S01]  /*44150*/  IMAD.X R59, R21.reuse, 0x1, R17, P4 ;  /* 0x00000001153b7824 */ /* 0x040fe200020e0611 */
[----:B------:R-:W-:Y:S01]  /*44160*/  IADD3 R56, P4, PT, R70, R20, RZ ;  /* 0x0000001446387210 */ /* 0x000fe20007f9e0ff */
[----:B------:R-:W-:Y:S04]  /*44170*/  STL [R1+0x13e4], R0 ;  /* 0x0013e40001007387 */ /* 0x000fe80000100800 */
[----:B------:R0:W-:Y:S04]  /*44180*/  STL [R1+0x3418], R69 ;  /* 0x0034184501007387 */ /* 0x0001e80000100800 */
[----:B------:R-:W-:Y:S04]  /*44190*/  STL [R1+0x13f8], R27 ;  /* 0x0013f81b01007387 */ /* 0x000fe80000100800 */
[----:B------:R-:W-:Y:S01]  /*441a0*/  STL [R1+0x1400], R93 ;  /* 0x0014005d01007387 */ /* 0x000fe20000100800 */
[----:B------:R-:W-:-:S03]  /*441b0*/  IMAD.X R91, R21, 0x1, R18, P6 ;  /* 0x00000001155b7824 */ /* 0x000fc600030e0612 */
[----:B------:R-:W-:Y:S01]  /*441c0*/  STL [R1+0x13ec], R60 ;  /* 0x0013ec3c01007387 */ /* 0x000fe20000100800 */
[----:B------:R-:W-:Y:S02]  /*441d0*/  SHF.R.S32.HI R23, RZ, 0x1f, R71 ;  /* 0x0000001fff177819 */ /* 0x000fe40000011447 */
[----:B------:R-:W-:Y:S01]  /*441e0*/  IADD3 R55, P6, PT, R71, R19, RZ ;  /* 0x0000001347377210 */ /* 0x000fe20007fde0ff */
[----:B------:R-:W-:Y:S01]  /*441f0*/  STL [R1+0x1408], R41 ;  /* 0x0014082901007387 */ /* 0x000fe20000100800 */
[----:B------:R-:W-:-:S03]  /*44200*/  IMAD.X R57, R22, 0x1, R17, P5 ;  /* 0x0000000116397824 */ /* 0x000fc600028e0611 */
[----:B------:R-:W-:Y:S01]  /*44210*/  STL [R1+0x13f4], R59 ;  /* 0x0013f43b01007387 */ /* 0x000fe20000100800 */
[----:B------:R-:W-:Y:S01]  /*44220*/  IADD3 R54, P5, PT, R71, R20, RZ ;  /* 0x0000001447367210 */ /* 0x000fe20007fbe0ff */
[----:B------:R-:W-:Y:S02]  /*44230*/  IMAD.X R89, R22, 0x1, R18, P4 ;  /* 0x0000000116597824 */ /* 0x000fe400020e0612 */
[----:B------:R-:W-:Y:S01]  /*44240*/  STL [R1+0x1410], R56 ;  /* 0x0014103801007387 */ /* 0x000fe20000100800 */
[----:B------:R-:W-:Y:S02]  /*44250*/  SHF.R.S32.HI R21, RZ, 0x1f, R72 ;  /* 0x0000001fff157819 */ /* 0x000fe40000011448 */
[----:B------:R-:W-:Y:S01]  /*44260*/  IADD3 R53, P4, PT, R72, R19, RZ ;  /* 0x0000001348357210 */ /* 0x000fe20007f9e0ff */
[----:B------:R-:W-:Y:S04]  /*44270*/  STL [R1+0x13fc], R91 ;  /* 0x0013fc5b01007387 */ /* 0x000fe80000100800 */
[----:B------:R-:W-:Y:S01]  /*44280*/  STL [R1+0x1418], R55 ;  /* 0x0014183701007387 */ /* 0x000fe20000100800 */
[----:B0-----:R-:W-:-:S03]  /*44290*/  IMAD.X R69, R23, 0x1, R17, P6 ;  /* 0x0000000117457824 */ /* 0x001fc600030e0611 */
[----:B------:R-:W-:Y:S01]  /*442a0*/  STL [R1+0x1404], R57 ;  /* 0x0014043901007387 */ /* 0x000fe20000100800 */
[----:B------:R-:W-:-:S03]  /*442b0*/  IADD3 R15, P6, PT, R72, R20, RZ ;  /* 0x00000014480f7210 */ /* 0x000fc60007fde0ff */
[----:B------:R-:W-:Y:S01]  /*442c0*/  STL [R1+0x1420], R54 ;  /* 0x0014203601007387 */ /* 0x000fe20000100800 */
[----:B------:R-:W-:-:S03]  /*442d0*/  IMAD.X R64, R23, 0x1, R18, P5 ;  /* 0x0000000117407824 */ /* 0x000fc600028e0612 */
[----:B------:R-:W-:Y:S01]  /*442e0*/  STL [R1+0x140c], R89 ;  /* 0x00140c5901007387 */ /* 0x000fe20000100800 */
[----:B------:R-:W-:Y:S02]  /*442f0*/  SHF.R.S32.HI R22, RZ, 0x1f, R73 ;  /* 0x0000001fff167819 */ /* 0x000fe40000011449 */
[----:B------:R-:W-:Y:S01]  /*44300*/  IADD3 R5, P5, PT, R73, R19, RZ ;  /* 0x0000001349057210 */ /* 0x000fe20007fbe0ff */
[----:B------:R-:W-:Y:S01]  /*44310*/  IMAD.X R67, R21, 0x1, R17, P4 ;  /* 0x0000000115437824 */ /* 0x000fe200020e0611 */
[----:B------:R-:W-:Y:S01]  /*44320*/  STL [R1+0x1428], R53 ;  /* 0x0014283501007387 */ /* 0x000fe20000100800 */
[----:B------:R-:W-:-:S03]  /*44330*/  IADD3 R8, P4, PT, R73, R20, RZ ;  /* 0x0000001449087210 */ /* 0x000fc60007f9e0ff */
        /* <DEDUP_REMOVED lines=12> */
[----:B------:R-:W-:-:S03]  /*44400*/  IADD3 R12, P4, PT, R75, R19, RZ ;  /* 0x000000134b0c7210 */ /* 0x000fc60007f9e0ff */
[----:B------:R-:W-:Y:S04]  /*44410*/  STL [R1+0x142c], R52 ;  /* 0x00142c3401007387 */ /* 0x000fe80000100800 */
[----:B------:R-:W-:Y:S01]  /*44420*/  STL [R1+0x1448], R6 ;  /* 0x0014480601007387 */ /* 0x000fe20000100800 */
[----:B------:R-:W-:Y:S01]  /*44430*/  IMAD.X R0, R23, 0x1, R17, P6 ;  /* 0x0000000117007824 */ /* 0x000fe200030e0611 */
[----:B------:R-:W-:Y:S02]  /*44440*/  SHF.R.S32.HI R21, RZ, 0x1f, R75 ;  /* 0x0000001fff157819 */ /* 0x000fe4000001144b */
[----:B------:R-:W-:Y:S04]  /*44450*/  STL [R1+0x1434], R7 ;  /* 0x0014340701007387 */ /* 0x000fe80000100800 */
[----:B------:R-:W-:Y:S04]  /*44460*/  STL [R1+0x1450], R32 ;  /* 0x0014502001007387 */ /* 0x000fe80000100800 */
[----:B------:R-:W-:Y:S04]  /*44470*/  STL [R1+0x1458], R12 ;  /* 0x0014580c01007387 */ /* 0x000fe80000100800 */
[----:B------:R-:W-:Y:S01]  /*44480*/  STL [R1+0x143c], R48 ;  /* 0x00143c3001007387 */ /* 0x000fe20000100800 */
[----:B------:R-:W-:-:S03]  /*44490*/  IADD3 R81, P6, PT, R75, R20, RZ ;  /* 0x000000144b517210 */ /* 0x000fc60007fde0ff */
[----:B------:R0:W-:Y:S01]  /*444a0*/  STL [R1+0x1444], R0 ;  /* 0x0014440001007387 */ /* 0x0001e20000100800 */
[----:B------:R-:W-:Y:S01]  /*444b0*/  IMAD.X R33, R23, 0x1, R18, P5 ;  /* 0x0000000117217824 */ /* 0x000fe200028e0612 */
[----:B------:R-:W-:Y:S02]  /*444c0*/  SHF.R.S32.HI R22, RZ, 0x1f, R76 ;  /* 0x0000001fff167819 */ /* 0x000fe4000001144c */
[C---:B------:R-:W-:Y:S01]  /*444d0*/  IADD3 R45, P5, PT, R76.reuse, R19, RZ ;  /* 0x000000134c2d7210 */ /* 0x040fe20007fbe0ff */
[----:B------:R-:W-:Y:S04]  /*444e0*/  STL [R1+0x1460], R81 ;  /* 0x0014605101007387 */ /* 0x000fe80000100800 */
[----:B------:R1:W-:Y:S01]  /*444f0*/  STL [R1+0x33d0], R81 ;  /* 0x0033d05101007387 */ /* 0x0003e20000100800 */
[C---:B0-----:R-:W-:Y:S01]  /*44500*/  IMAD.X R0, R21.reuse, 0x1, R17, P4 ;  /* 0x0000000115007824 */ /* 0x041fe200020e0611 */
[----:B------:R-:W-:Y:S01]  /*44510*/  IADD3 R26, P4, PT, R76, R20, RZ ;  /* 0x000000144c1a7210 */ /* 0x000fe20007f9e0ff */
[----:B------:R-:W-:Y:S01]  /*44520*/  IMAD.X R16, R21, 0x1, R18, P6 ;  /* 0x0000000115107824 */ /* 0x000fe200030e0612 */
[----:B------:R-:W-:Y:S01]  /*44530*/  STL [R1+0x144c], R33 ;  /* 0x00144c2101007387 */ /* 0x000fe20000100800 */
[----:B------:R-:W-:-:S02]  /*44540*/  SHF.R.S32.HI R23, RZ, 0x1f, R77 ;  /* 0x0000001fff177819 */ /* 0x000fc4000001144d */
[CC--:B------:R-:W-:Y:S01]  /*44550*/  IADD3 R12, P6, PT, R77.reuse, R19.reuse, RZ ;  /* 0x000000134d0c7210 */ /* 0x0c0fe20007fde0ff */
[C---:B------:R-:W-:Y:S02]  /*44560*/  IMAD.X R29, R22.reuse, 0x1, R17, P5 ;  /* 0x00000001161d7824 */ /* 0x040fe400028e0611 */
[----:B------:R-:W-:Y:S01]  /*44570*/  IMAD.X R28, R22, 0x1, R18, P4 ;  /* 0x00000001161c7824 */ /* 0x000fe200020e0612 */
[----:B------:R-:W-:Y:S01]  /*44580*/  STL [R1+0x1468], R45 ;  /* 0x0014682d01007387 */ /* 0x000fe20000100800 */
[----:B------:R-:W-:Y:S02]  /*44590*/  IADD3 R42, P5, PT, R77, R20, RZ ;  /* 0x000000144d2a7210 */ /* 0x000fe40007fbe0ff */
[----:B------:R-:W-:Y:S02]  /*445a0*/  SHF.R.S32.HI R21, RZ, 0x1f, R79 ;  /* 0x0000001fff157819 */ /* 0x000fe4000001144f */
[----:B------:R-:W-:Y:S01]  /*445b0*/  IADD3 R92, P4, PT, R79, R19, RZ ;  /* 0x000000134f5c7210 */ /* 0x000fe20007f9e0ff */
[----:B------:R0:W-:Y:S04]  /*445c0*/  STL [R1+0x1454], R0 ;  /* 0x0014540001007387 */ /* 0x0001e80000100800 */
[----:B------:R-:W-:Y:S04]  /*445d0*/  STL [R1+0x1470], R26 ;  /* 0x0014701a01007387 */ /* 0x000fe80000100800 */
[----:B------:R-:W-:Y:S04]  /*445e0*/  STL [R1+0x145c], R16 ;  /* 0x00145c1001007387 */ /* 0x000fe80000100800 */
[----:B------:R-:W-:Y:S01]  /*445f0*/  STL [R1+0x1478], R12 ;  /* 0x0014780c01007387 */ /* 0x000fe20000100800 */
[----:B------:R-:W-:-:S03]  /*44600*/  IMAD.X R43, R23, 0x1, R17, P6 ;  /* 0x00000001172b7824 */ /* 0x000fc600030e0611 */
[----:B------:R-:W-:Y:S01]  /*44610*/  STL [R1+0x1464], R29 ;  /* 0x0014641d01007387 */ /* 0x000fe20000100800 */
[-C--:B------:R-:W-:Y:S01]  /*44620*/  IADD3 R13, P6, PT, R79, R20.reuse, RZ ;  /* 0x000000144f0d7210 */ /* 0x080fe20007fde0ff */
[----:B------:R-:W-:Y:S02]  /*44630*/  IMAD.X R58, R23, 0x1, R18, P5 ;  /* 0x00000001173a7824 */ /* 0x000fe400028e0612 */
[C---:B------:R-:W-:Y:S01]  /*44640*/  IMAD.X R25, R21.reuse, 0x1, R17, P4 ;  /* 0x0000000115197824 */ /* 0x040fe200020e0611 */
[----:B------:R-:W-:Y:S01]  /*44650*/  STL [R1+0x1480], R42 ;  /* 0x0014802a01007387 */ /* 0x000fe20000100800 */
[----:B------:R-:W-:Y:S02]  /*44660*/  SHF.R.S32.HI R22, RZ, 0x1f, R82 ;  /* 0x0000001fff167819 */ /* 0x000fe40000011452 */
[C---:B------:R-:W-:Y:S02]  /*44670*/  IADD3 R90, P5, PT, R82.reuse, R19, RZ ;  /* 0x00000013525a7210 */ /* 0x040fe40007fbe0ff */
[----:B------:R-:W-:Y:S01]  /*44680*/  IADD3 R14, P4, PT, R82, R20, RZ ;  /* 0x00000014520e7210 */ /* 0x000fe20007f9e0ff */
[----:B------:R-:W-:Y:S04]  /*44690*/  STL [R1+0x146c], R28 ;  /* 0x00146c1c01007387 */ /* 0x000fe80000100800 */
[----:B------:R-:W-:Y:S04]  /*446a0*/  STL [R1+0x1488], R92 ;  /* 0x0014885c01007387 */ /* 0x000fe80000100800 */
[----:B------:R-:W-:Y:S04]  /*446b0*/  STL [R1+0x1474], R43 ;  /* 0x0014742b01007387 */ /* 0x000fe80000100800 */
[----:B------:R-:W-:Y:S01]  /*446c0*/  STL [R1+0x1490], R13 ;  /* 0x0014900d01007387 */ /* 0x000fe20000100800 */
[----:B------:R-:W-:-:S03]  /*446d0*/  IMAD.X R40, R21, 0x1, R18, P6 ;  /* 0x0000000115287824 */ /* 0x000fc600030e0612 */
[----:B------:R-:W-:Y:S01]  /*446e0*/  STL [R1+0x147c], R58 ;  /* 0x00147c3a01007387 */ /* 0x000fe20000100800 */
[----:B------:R-:W-:Y:S02]  /*446f0*/  SHF.R.S32.HI R23, RZ, 0x1f, R83 ;  /* 0x0000001fff177819 */ /* 0x000fe40000011453 */
[C---:B------:R-:W-:Y:S01]  /*44700*/  IADD3 R88, P6, PT, R83.reuse, R19, RZ ;  /* 0x0000001353587210 */ /* 0x040fe20007fde0ff */
[C---:B------:R-:W-:Y:S02]  /*44710*/  IMAD.X R39, R22.reuse, 0x1, R17, P5 ;  /* 0x0000000116277824 */ /* 0x040fe400028e0611 */
[----:B------:R-:W-:Y:S01]  /*44720*/  IMAD.X R38, R22, 0x1, R18, P4 ;  /* 0x0000000116267824 */ /* 0x000fe200020e0612 */
[----:B------:R-:W-:Y:S01]  /*44730*/  STL [R1+0x1498], R90 ;  /* 0x0014985a01007387 */ /* 0x000fe20000100800 */
[----:B------:R-:W-:Y:S02]  /*44740*/  IADD3 R87, P5, PT, R83, R20, RZ ;  /* 0x0000001453577210 */ /* 0x000fe40007fbe0ff */
[----:B------:R-:W-:-:S02]  /*44750*/  SHF.R.S32.HI R21, RZ, 0x1f, R84 ;  /* 0x0000001fff157819 */ /* 0x000fc40000011454 */
[----:B------:R-:W-:Y:S01]  /*44760*/  IADD3 R35, P4, PT, R84, R19, RZ ;  /* 0x0000001354237210 */ /* 0x000fe20007f9e0ff */
[----:B------:R-:W-:Y:S04]  /*44770*/  STL [R1+0x1484], R25 ;  /* 0x0014841901007387 */ /* 0x000fe80000100800 */
[----:B------:R-:W-:Y:S04]  /*44780*/  STL [R1+0x14a0], R14 ;  /* 0x0014a00e01007387 */ /* 0x000fe80000100800 */
[----:B------:R-:W-:Y:S04]  /*44790*/  STL [R1+0x148c], R40 ;  /* 0x00148c2801007387 */ /* 0x000fe80000100800 */
[----:B------:R-:W-:Y:S01]  /*447a0*/  STL [R1+0x14a8], R88 ;  /* 0x0014a85801007387 */ /* 0x000fe20000100800 */
[----:B------:R-:W-:-:S03]  /*447b0*/  IMAD.X R37, R23, 0x1, R17, P6 ;  /* 0x0000000117257824 */ /* 0x000fc600030e0611 */
[----:B------:R-:W-:Y:S01]  /*447c0*/  STL [R1+0x1494], R39 ;  /* 0x0014942701007387 */ /* 0x000fe20000100800 */
[-C--:B------:R-:W-:Y:S01]  /*447d0*/  IADD3 R34, P6, PT, R84, R20.reuse, RZ ;  /* 0x0000001454227210 */ /* 0x080fe20007fde0ff */
[----:B------:R-:W-:Y:S02]  /*447e0*/  IMAD.X R36, R23, 0x1, R18, P5 ;  /* 0x0000000117247824 */ /* 0x000fe400028e0612 */
[----:B------:R-:W-:Y:S01]  /*447f0*/  IMAD.X R51, R21, 0x1, R17, P4 ;  /* 0x0000000115337824 */ /* 0x000fe200020e0611 */
[----:B------:R-:W-:Y:S01]  /*44800*/  STL [R1+0x14b0], R87 ;  /* 0x0014b05701007387 */ /* 0x000fe20000100800 */
[-C--:B------:R-:W-:Y:S02]  /*44810*/  IADD3 R78, P5, PT, R85, R20.reuse, RZ ;  /* 0x00000014554e7210 */ /* 0x080fe40007fbe0ff */
[----:B------:R-:W-:Y:S01]  /*44820*/  IADD3 R46, P4, PT, R86, R20, RZ ;  /* 0x00000014562e7210 */ /* 0x000fe20007f9e0ff */
[----:B------:R-:W-:Y:S01]  /*44830*/  STL [R1+0x149c], R38 ;  /* 0x00149c2601007387 */ /* 0x000fe20000100800 */
[----:B------:R-:W-:-:S03]  /*44840*/  SHF.R.S32.HI R20, RZ, 0x1f, R85 ;  /* 0x0000001fff147819 */ /* 0x000fc60000011455 */
[----:B------:R-:W-:Y:S01]  /*44850*/  STL [R1+0x14b8], R35 ;  /* 0x0014b82301007387 */ /* 0x000fe20000100800 */
[----:B------:R-:W-:-:S03]  /*44860*/  SHF.R.S32.HI R22, RZ, 0x1f, R86 ;  /* 0x0000001fff167819 */ /* 0x000fc60000011456 */
[----:B------:R-:W-:Y:S04]  /*44870*/  STL [R1+0x14a4], R37 ;  /* 0x0014a42501007387 */ /* 0x000fe80000100800 */
[----:B------:R-:W-:Y:S01]  /*44880*/  STL [R1+0x14bc], R34 ;  /* 0x0014bc2201007387 */ /* 0x000fe20000100800 */
[----:B------:R-:W-:-:S03]  /*44890*/  IMAD.X R50, R21, 0x1, R18, P6 ;  /* 0x0000000115327824 */ /* 0x000fc600030e0612 */
[----:B------:R-:W-:Y:S01]  /*448a0*/  STL [R1+0x14ac], R36 ;  /* 0x0014ac2401007387 */ /* 0x000fe20000100800 */
[----:B-1----:R-:W-:-:S03]  /*448b0*/  IADD3 R81, P6, PT, R85, R19, RZ ;  /* 0x0000001355517210 */ /* 0x002fc60007fde0ff */
[----:B------:R-:W-:Y:S01]  /*448c0*/  STL [R1+0x14c0], R78 ;  /* 0x0014c04e01007387 */ /* 0x000fe20000100800 */
[----:B0-----:R-:W-:-:S03]  /*448d0*/  IMAD.X R0, R20, 0x1, R18, P5 ;  /* 0x0000000114007824 */ /* 0x001fc600028e0612 */
[----:B------:R-:W-:Y:S01]  /*448e0*/  STL [R1+0x1024], R46 ;  /* 0x0010242e01007387 */ /* 0x000fe20000100800 */
[----:B------:R-:W-:-:S03]  /*448f0*/  IMAD.X R18, R22, 0x1, R18, P4 ;  /* 0x0000000116127824 */ /* 0x000fc600020e0612 */
[----:B------:R-:W-:Y:S04]  /*44900*/  STL [R1+0x14b4], R51 ;  /* 0x0014b43301007387 */ /* 0x000fe80000100800 */
[----:B------:R-:W-:Y:S01]  /*44910*/  STL [R1+0x1008], R50 ;  /* 0x0010083201007387 */ /* 0x000fe20000100800 */
[----:B------:R-:W-:-:S03]  /*44920*/  IADD3 R49, P5, PT, R86, R19, RZ ;  /* 0x0000001356317210 */ /* 0x000fc60007fbe0ff */
[----:B------:R-:W-:Y:S04]  /*44930*/  STL [R1+0x101c], R81 ;  /* 0x00101c5101007387 */ /* 0x000fe80000100800 */
[----:B------:R-:W-:Y:S01]  /*44940*/  STL [R1+0x1020], R0 ;  /* 0x0010200001007387 */ /* 0x000fe20000100800 */
[----:B--2---:R-:W-:-:S03]  /*44950*/  PRMT R4, RZ, 0x7610, R4 ;  /* 0x00007610ff047816 */ /* 0x004fc60000000004 */
[----:B------:R0:W-:Y:S01]  /*44960*/  STL [R1+0x1018], R18 ;  /* 0x0010181201007387 */ /* 0x0001e20000100800 */
[--C-:B------:R-:W-:Y:S02]  /*44970*/  IMAD.X R80, R20, 0x1, R17.reuse, P6 ;  /* 0x0000000114507824 */ /* 0x100fe400030e0611 */
[----:B------:R-:W-:Y:S01]  /*44980*/  @P2 IMAD.MOV.U32 R19, RZ, RZ, R18 ;  /* 0x000000ffff132224 */ /* 0x000fe200078e0012 */
[----:B------:R-:W-:Y:S01]  /*44990*/  STL [R1+0x1014], R49 ;  /* 0x0010143101007387 */ /* 0x000fe20000100800 */
[----:B------:R-:W-:-:S03]  /*449a0*/  IMAD.X R65, R22, 0x1, R17, P5 ;  /* 0x0000000116417824 */ /* 0x000fc600028e0611 */
[----:B------:R-:W2:Y:S04]  /*449b0*/  LDL R17, [R1+0x126c] ;  /* 0x00126c0001117983 */ /* 0x000ea80000100800 */
[----:B------:R-:W-:Y:S01]  /*449c0*/  STL [R1+0x100c], R80 ;  /* 0x00100c5001007387 */ /* 0x000fe20000100800 */
[----:B0-----:R-:W-:-:S03]  /*449d0*/  @P2 IMAD.MOV.U32 R18, RZ, RZ, R46 ;  /* 0x000000ffff122224 */ /* 0x001fc600078e002e */
[----:B------:R-:W3:Y:S04]  /*449e0*/  LDL.LU R46, [R1+0x3540] ;  /* 0x00354000012e7983 */ /* 0x000ee80000300800 */
[----:B------:R0:W4:Y:S04]  /*449f0*/  @P2 LDG.E.U8 R4, desc[UR8][R18.64] ;  /* 0x0000000812042981 */ /* 0x000128000c1e1100 */
[----:B------:R-:W0:Y:S04]  /*44a00*/  LDL R18, [R1+0x10ec] ;  /* 0x0010ec0001127983 */ /* 0x000e280000100800 */
[----:B------:R-:W0:Y:S01]  /*44a10*/  LDL R19, [R1+0x10f0] ;  /* 0x0010f00001137983 */ /* 0x000e220000100800 */
[----:B------:R-:W-:-:S02]  /*44a20*/  PRMT R30, RZ, 0x7610, R30 ;  /* 0x00007610ff1e7816 */ /* 0x000fc4000000001e */
[----:B0-----:R-:W-:-:S04]  /*44a30*/  @P2 LOP3.LUT R19, R19, R18, RZ, 0x3c, !PT ;  /* 0x0000001213132212 */ /* 0x001fc800078e3cff */
[----:B------:R-:W-:-:S04]  /*44a40*/  @P2 LOP3.LUT R18, R19, R18, RZ, 0x3c, !PT ;  /* 0x0000001213122212 */ /* 0x000fc800078e3cff */
[----:B------:R-:W-:-:S05]  /*44a50*/  @P2 LOP3.LUT R19, R19, R18, RZ, 0x3c, !PT ;  /* 0x0000001213132212 */ /* 0x000fca00078e3cff */
[----:B------:R-:W2:Y:S04]  /*44a60*/  @P2 LDG.E.U8 R30, desc[UR8][R18.64] ;  /* 0x00000008121e2981 */ /* 0x000ea8000c1e1100 */
[----:B------:R-:W-:Y:S04]  /*44a70*/  STL [R1+0x1010], R65 ;  /* 0x0010104101007387 */ /* 0x000fe80000100800 */
[----:B----4-:R-:W-:Y:S04]  /*44a80*/  STL [R1+0x330c], R4 ;  /* 0x00330c0401007387 */ /* 0x010fe80000100800 */
[----:B--2---:R0:W-:Y:S04]  /*44a90*/  STL [R1+0xcc], R30 ;  /* 0x0000cc1e01007387 */ /* 0x0041e80000100800 */
[----:B0-----:R-:W2:Y:S04]  /*44aa0*/  LDL.LU R30, [R1+0x353c] ;  /* 0x00353c00011e7983 */ /* 0x001ea80000300800 */
[----:B------:R-:W4:Y:S04]  /*44ab0*/  LDL R18, [R1+0x116c] ;  /* 0x00116c0001127983 */ /* 0x000f280000100800 */
[----:B------:R-:W4:Y:S01]  /*44ac0*/  LDL R19, [R1+0x1170] ;  /* 0x0011700001137983 */ /* 0x000f220000100800 */
[----:B------:R-:W-:-:S02]  /*44ad0*/  PRMT R10, RZ, 0x7610, R10 ;  /* 0x00007610ff0a7816 */ /* 0x000fc4000000000a */
[----:B----4-:R-:W-:-:S04]  /*44ae0*/  @P2 LOP3.LUT R19, R19, R18, RZ, 0x3c, !PT ;  /* 0x0000001213132212 */ /* 0x010fc800078e3cff */
[----:B------:R-:W-:-:S04]  /*44af0*/  @P2 LOP3.LUT R18, R19, R18, RZ, 0x3c, !PT ;  /* 0x0000001213122212 */ /* 0x000fc800078e3cff */
[----:B------:R-:W-:-:S05]  /*44b00*/  @P2 LOP3.LUT R19, R19, R18, RZ, 0x3c, !PT ;  /* 0x0000001213132212 */ /* 0x000fca00078e3cff */
[----:B------:R-:W4:Y:S04]  /*44b10*/  @P2 LDG.E.U8 R10, desc[UR8][R18.64] ;  /* 0x00000008120a2981 */ /* 0x000f28000c1e1100 */
[----:B----4-:R0:W-:Y:S04]  /*44b20*/  STL [R1+0x8c], R10 ;  /* 0x00008c0a01007387 */ /* 0x0101e80000100800 */
[----:B0-----:R-:W4:Y:S04]  /*44b30*/  LDL.LU R10, [R1+0x3538] ;  /* 0x00353800010a7983 */ /* 0x001f280000300800 */
[----:B------:R-:W3:Y:S04]  /*44b40*/  LDL R18, [R1+0x11ec] ;  /* 0x0011ec0001127983 */ /* 0x000ee80000100800 */
[----:B------:R-:W3:Y:S01]  /*44b50*/  LDL R19, [R1+0x11f0] ;  /* 0x0011f00001137983 */ /* 0x000ee20000100800 */
[----:B--2---:R-:W-:-:S02]  /*44b60*/  PRMT R30, RZ, 0x7610, R30 ;  /* 0x00007610ff1e7816 */ /* 0x004fc4000000001e */
[----:B---3--:R-:W-:-:S04]  /*44b70*/  @P2 LOP3.LUT R19, R19, R18, RZ, 0x3c, !PT ;  /* 0x0000001213132212 */ /* 0x008fc800078e3cff */
[----:B------:R-:W-:-:S04]  /*44b80*/  @P2 LOP3.LUT R18, R19, R18, RZ, 0x3c, !PT ;  /* 0x0000001213122212 */ /* 0x000fc800078e3cff */
[----:B------:R-:W-:-:S05]  /*44b90*/  @P2 LOP3.LUT R19, R19, R18, RZ, 0x3c, !PT ;  /* 0x0000001213132212 */ /* 0x000fca00078e3cff */
[----:B------:R-:W2:Y:S04]  /*44ba0*/  @P2 LDG.E.U8 R30, desc[UR8][R18.64] ;  /* 0x00000008121e2981 */ /* 0x000ea8000c1e1100 */
[----:B--2---:R0:W-:Y:S04]  /*44bb0*/  STL [R1+0x4c], R30 ;  /* 0x00004c1e01007387 */ /* 0x0041e80000100800 */
[----:B0-----:R-:W2:Y:S01]  /*44bc0*/  LDL.LU R30, [R1+0x3534] ;  /* 0x00353400011e7983 */ /* 0x001ea20000300800 */
[----:B----4-:R-:W-:Y:S01]  /*44bd0*/  PRMT R10, RZ, 0x7610, R10 ;  /* 0x00007610ff0a7816 */ /* 0x010fe2000000000a */
[----:B------:R-:W-:-:S02]  /*44be0*/  @P2 IMAD.MOV.U32 R19, RZ, RZ, R17 ;  /* 0x000000ffff132224 */ /* 0x000fc400078e0011 */
[----:B--2---:R-:W-:Y:S02]  /*44bf0*/  @P2 IMAD.MOV.U32 R18, RZ, RZ, R30 ;  /* 0x000000ffff122224 */ /* 0x004fe400078e001e */
[----:B------:R-:W2:Y:S04]  /*44c00*/  LDL.LU R30, [R1+0x3530] ;  /* 0x00353000011e7983 */ /* 0x000ea80000300800 */
[----:B------:R-:W3:Y:S04]  /*44c10*/  @P2 LDG.E.U8 R10, desc[UR8][R18.64] ;  /* 0x00000008120a2981 */ /* 0x000ee8000c1e1100 */
[----:B------:R-:W4:Y:S04]  /*44c20*/  LDL R17, [R1+0x127c] ;  /* 0x00127c0001117983 */ /* 0x000f280000100800 */
[----:B------:R-:W2:Y:S04]  /*44c30*/  LDL R18, [R1+0x12ec] ;  /* 0x0012ec0001127983 */ /* 0x000ea80000100800 */
[----:B------:R-:W2:Y:S04]  /*44c40*/  LDL R19, [R1+0x12f0] ;  /* 0x0012f00001137983 */ /* 0x000ea80000100800 */
[----:B---3--:R0:W-:Y:S04]  /*44c50*/  STL [R1+0x3354], R10 ;  /* 0x0033540a01007387 */ /* 0x0081e80000100800 */
[----:B0-----:R-:W3:Y:S01]  /*44c60*/  LDL R10, [R1+0x136c] ;  /* 0x00136c00010a7983 */ /* 0x001ee20000100800 */
[----:B--2---:R-:W-:-:S02]  /*44c70*/  @P2 LOP3.LUT R19, R19, R18, RZ, 0x3c, !PT ;  /* 0x0000001213132212 */ /* 0x004fc400078e3cff */
[----:B------:R-:W-:Y:S02]  /*44c80*/  PRMT R79, RZ, 0x7610, R79 ;  /* 0x00007610ff4f7816 */ /* 0x000fe4000000004f */
[----:B------:R-:W-:-:S04]  /*44c90*/  @P2 LOP3.LUT R18, R19, R18, RZ, 0x3c, !PT ;  /* 0x0000001213122212 */ /* 0x000fc800078e3cff */
[----:B------:R-:W-:Y:S02]  /*44ca0*/  @P2 LOP3.LUT R19, R19, R18, RZ, 0x3c, !PT ;  /* 0x0000001213132212 */ /* 0x000fe400078e3cff */
[----:B------:R-:W-:-:S03]  /*44cb0*/  PRMT R62, RZ, 0x7610, R62 ;  /* 0x00007610ff3e7816 */ /* 0x000fc6000000003e */
[----:B------:R0:W2:Y:S01]  /*44cc0*/  @P2 LDG.E.U8 R79, desc[UR8][R18.64] ;  /* 0x00000008124f2981 */ /* 0x0000a2000c1e1100 */
[----:B------:R-:W-:Y:S01]  /*44cd0*/  PRMT R46, RZ, 0x7610, R46 ;  /* 0x00007610ff2e7816 */ /* 0x000fe2000000002e */
[----:B0-----:R-:W-:Y:S02]  /*44ce0*/  @P2 IMAD.MOV.U32 R18, RZ, RZ, R44 ;  /* 0x000000ffff122224 */ /* 0x001fe400078e002c */
[----:B---3--:R-:W-:-:S05]  /*44cf0*/  @P2 IMAD.MOV.U32 R19, RZ, RZ, R10 ;  /* 0x000000ffff132224 */ /* 0x008fca00078e000a */
[----:B------:R0:W3:Y:S02]  /*44d00*/  @P2 LDG.E.U8 R62, desc[UR8][R18.64] ;  /* 0x00000008123e2981 */ /* 0x0000e4000c1e1100 */
[----:B0-----:R-:W-:Y:S02]  /*44d10*/  @P2 IMAD.MOV.U32 R18, RZ, RZ, R11 ;  /* 0x000000ffff122224 */ /* 0x001fe400078e000b */
[----:B------:R-:W-:-:S05]  /*44d20*/  @P2 IMAD.MOV.U32 R19, RZ, RZ, R60 ;  /* 0x000000ffff132224 */ /* 0x000fca00078e003c */
[----:B------:R0:W4:Y:S04]  /*44d30*/  @P2 LDG.E.U8 R46, desc[UR8][R18.64] ;  /* 0x00000008122e2981 */ /* 0x000128000c1e1100 */
[----:B--2---:R-:W-:Y:S04]  /*44d40*/  STL [R1+0x3358], R79 ;  /* 0x0033584f01007387 */ /* 0x004fe80000100800 */
[----:B------:R-:W2:Y:S04]  /*44d50*/  LDL.LU R44, [R1+0x352c] ;  /* 0x00352c00012c7983 */ /* 0x000ea80000300800 */
[----:B------:R-:W2:Y:S01]  /*44d60*/  LDL R10, [R1+0x1380] ;  /* 0x00138000010a7983 */ /* 0x000ea20000100800 */
[----:B------:R-:W-:Y:S01]  /*44d70*/  PRMT R30, RZ, 0x7610, R30 ;  /* 0x00007610ff1e7816 */ /* 0x000fe2000000001e */
[----:B0-----:R-:W-:-:S02]  /*44d80*/  @P2 IMAD.MOV.U32 R18, RZ, RZ, R26 ;  /* 0x000000ffff122224 */ /* 0x001fc400078e001a */
[----:B------:R-:W-:-:S05]  /*44d90*/  @P2 IMAD.MOV.U32 R19, RZ, RZ, R28 ;  /* 0x000000ffff132224 */ /* 0x000fca00078e001c */
[----:B------:R0:W2:Y:S04]  /*44da0*/  @P2 LDG.E.U8 R30, desc[UR8][R18.64] ;  /* 0x00000008121e2981 */ /* 0x0000a8000c1e1100 */
[----:B---3--:R1:W-:Y:S04]  /*44db0*/  STL [R1+0x335c], R62 ;  /* 0x00335c3e01007387 */ /* 0x0083e80000100800 */
[----:B-1----:R-:W3:Y:S04]  /*44dc0*/  LDL R62, [R1+0x1200] ;  /* 0x00120000013e7983 */ /* 0x002ee80000100800 */
[----:B------:R-:W3:Y:S04]  /*44dd0*/  LDL.LU R60, [R1+0x3528] ;  /* 0x00352800013c7983 */ /* 0x000ee80000300800 */
[----:B------:R-:W3:Y:S04]  /*44de0*/  LDL.LU R11, [R1+0x3524] ;  /* 0x00352400010b7983 */ /* 0x000ee80000300800 */
[----:B----4-:R-:W-:Y:S04]  /*44df0*/  STL [R1+0x3360], R46 ;  /* 0x0033602e01007387 */ /* 0x010fe80000100800 */
[----:B------:R-:W4:Y:S04]  /*44e00*/  LDL.LU R28, [R1+0x3520] ;  /* 0x00352000011c7983 */ /* 0x000f280000300800 */
[----:B------:R-:W3:Y:S04]  /*44e10*/  LDL.LU R26, [R1+0x351c] ;  /* 0x00351c00011a7983 */ /* 0x000ee80000300800 */
[----:B------:R-:W0:Y:S04]  /*44e20*/  LDL R18, [R1+0x10fc] ;  /* 0x0010fc0001127983 */ /* 0x000e280000100800 */
[----:B------:R-:W0:Y:S01]  /*44e30*/  LDL R19, [R1+0x1100] ;  /* 0x0011000001137983 */ /* 0x000e220000100800 */
[----:B--2---:R-:W-:-:S02]  /*44e40*/  PRMT R44, RZ, 0x7610, R44 ;  /* 0x00007610ff2c7816 */ /* 0x004fc4000000002c */
[----:B0-----:R-:W-:-:S04]  /*44e50*/  @P2 LOP3.LUT R19, R19, R18, RZ, 0x3c, !PT ;  /* 0x0000001213132212 */ /* 0x001fc800078e3cff */
[----:B------:R-:W-:-:S04]  /*44e60*/  @P2 LOP3.LUT R18, R19, R18, RZ, 0x3c, !PT ;  /* 0x0000001213122212 */ /* 0x000fc800078e3cff */
[----:B------:R-:W-:-:S05]  /*44e70*/  @P2 LOP3.LUT R19, R19, R18, RZ, 0x3c, !PT ;  /* 0x0000001213132212 */ /* 0x000fca00078e3cff */
[----:B------:R-:W2:Y:S04]  /*44e80*/  @P2 LDG.E.U8 R44, desc[UR8][R18.64] ;  /* 0x00000008122c2981 */ /* 0x000ea8000c1e1100 */
[----:B------:R-:W-:Y:S04]  /*44e90*/  STL [R1+0x3364], R30 ;  /* 0x0033641e01007387 */ /* 0x000fe80000100800 */
[----:B--2---:R0:W-:Y:S04]  /*44ea0*/  STL [R1+0xc4], R44 ;  /* 0x0000c42c01007387 */ /* 0x0041e80000100800 */
[----:B0-----:R-:W2:Y:S04]  /*44eb0*/  LDL.LU R44, [R1+0x3518] ;  /* 0x00351800012c7983 */ /* 0x001ea80000300800 */
[----:B------:R-:W2:Y:S04]  /*44ec0*/  LDL R18, [R1+0x117c] ;  /* 0x00117c0001127983 */ /* 0x000ea80000100800 */
[----:B------:R-:W2:Y:S01]  /*44ed0*/  LDL R19, [R1+0x1180] ;  /* 0x0011800001137983 */ /* 0x000ea20000100800 */
[----:B---3--:R-:W-:-:S02]  /*44ee0*/  PRMT R11, RZ, 0x7610, R11 ;  /* 0x00007610ff0b7816 */ /* 0x008fc4000000000b */
[----:B--2---:R-:W-:-:S04]  /*44ef0*/  @P2 LOP3.LUT R19, R19, R18, RZ, 0x3c, !PT ;  /* 0x0000001213132212 */ /* 0x004fc800078e3cff */
[----:B------:R-:W-:-:S04]  /*44f00*/  @P2 LOP3.LUT R18, R19, R18, RZ, 0x3c, !PT ;  /* 0x0000001213122212 */ /* 0x000fc800078e3cff */
[----:B------:R-:W-:-:S05]  /*44f10*/  @P2 LOP3.LUT R19, R19, R18, RZ, 0x3c, !PT ;  /* 0x0000001213132212 */ /* 0x000fca00078e3cff */
[----:B------:R-:W2:Y:S01]  /*44f20*/  @P2 LDG.E.U8 R11, desc[UR8][R18.64] ;  /* 0x00000008120b2981 */ /* 0x000ea2000c1e1100 */
[----:B------:R-:W-:-:S03]  /*44f30*/  PRMT R44, RZ, 0x7610, R44 ;  /* 0x00007610ff2c7816 */ /* 0x000fc6000000002c */
[----:B--2---:R0:W-:Y:S04]  /*44f40*/  STL [R1+0x84], R11 ;  /* 0x0000840b01007387 */ /* 0x0041e80000100800 */
[----:B0-----:R-:W2:Y:S04]  /*44f50*/  LDL.LU R11, [R1+0x3514] ;  /* 0x00351400010b7983 */ /* 0x001ea80000300800 */
[----:B------:R-:W3:Y:S01]  /*44f60*/  LDL R19, [R1+0x11fc] ;  /* 0x0011fc0001137983 */ /* 0x000ee20000100800 */
[----:B------:R-:W-:-:S03]  /*44f70*/  @P2 IMAD.MOV.U32 R18, RZ, RZ, R62 ;  /* 0x000000ffff122224 */ /* 0x000fc600078e003e */
[----:B------:R-:W2:Y:S04]  /*44f80*/  LDL R62, [R1+0x1210] ;  /* 0x00121000013e7983 */ /* 0x000ea80000100800 */
[----:B---3--:R-:W3:Y:S04]  /*44f90*/  @P2 LDG.E.U8 R44, desc[UR8][R18.64] ;  /* 0x00000008122c2981 */ /* 0x008ee8000c1e1100 */
[----:B---3--:R0:W-:Y:S04]  /*44fa0*/  STL [R1+0x44], R44 ;  /* 0x0000442c01007387 */ /* 0x0081e80000100800 */
[----:B0-----:R-:W3:Y:S01]  /*44fb0*/  LDL.LU R44, [R1+0x3510] ;  /* 0x00351000012c7983 */ /* 0x001ee20000300800 */
[----:B--2---:R-:W-:Y:S01]  /*44fc0*/  PRMT R11, RZ, 0x7610, R11 ;  /* 0x00007610ff0b7816 */ /* 0x004fe2000000000b */
[----:B------:R-:W-:-:S02]  /*44fd0*/  @P2 IMAD.MOV.U32 R19, RZ, RZ, R17 ;  /* 0x000000ffff132224 */ /* 0x000fc400078e0011 */
[----:B---3--:R-:W-:Y:S01]  /*44fe0*/  @P2 IMAD.MOV.U32 R18, RZ, RZ, R44 ;  /* 0x000000ffff122224 */ /* 0x008fe200078e002c */
[----:B------:R-:W-:Y:S01]  /*44ff0*/  PRMT R76, RZ, 0x7610, R76 ;  /* 0x00007610ff4c7816 */ /* 0x000fe2000000004c */
[----:B------:R-:W2:Y:S04]  /*45000*/  LDL.LU R44, [R1+0x350c] ;  /* 0x00350c00012c7983 */ /* 0x000ea80000300800 */
[----:B------:R0:W3:Y:S02]  /*45010*/  @P2 LDG.E.U8 R11, desc[UR8][R18.64] ;  /* 0x00000008120b2981 */ /* 0x0000e4000c1e1100 */
[----:B0-----:R-:W-:Y:S02]  /*45020*/  @P2 IMAD.MOV.U32 R18, RZ, RZ, R26 ;  /* 0x000000ffff122224 */ /* 0x001fe400078e001a */
[----:B----4-:R-:W-:-:S05]  /*45030*/  @P2 IMAD.MOV.U32 R19, RZ, RZ, R28 ;  /* 0x000000ffff132224 */ /* 0x010fca00078e001c */
[----:B------:R0:W4:Y:S04]  /*45040*/  @P2 LDG.E.U8 R76, desc[UR8][R18.64] ;  /* 0x00000008124c2981 */ /* 0x000128000c1e1100 */
[----:B---3--:R-:W-:Y:S04]  /*45050*/  STL [R1+0x3350], R11 ;  /* 0x0033500b01007387 */ /* 0x008fe80000100800 */
[----:B------:R-:W3:Y:S04]  /*45060*/  LDL.LU R28, [R1+0x3508] ;  /* 0x00350800011c7983 */ /* 0x000ee80000300800 */
[----:B------:R-:W3:Y:S04]  /*45070*/  LDL.LU R26, [R1+0x3504] ;  /* 0x00350400011a7983 */ /* 0x000ee80000300800 */
[----:B------:R-:W3:Y:S01]  /*45080*/  LDL R19, [R1+0x137c] ;  /* 0x00137c0001137983 */ /* 0x000ee20000100800 */
[----:B------:R-:W-:Y:S01]  /*45090*/  PRMT R60, RZ, 0x7610, R60 ;  /* 0x00007610ff3c7816 */ /* 0x000fe2000000003c */
[----:B0-----:R-:W-:Y:S01]  /*450a0*/  @P2 IMAD.MOV.U32 R18, RZ, RZ, R10 ;  /* 0x000000ffff122224 */ /* 0x001fe200078e000a */
[----:B--2---:R-:W-:Y:S01]  /*450b0*/  PRMT R44, RZ, 0x7610, R44 ;  /* 0x00007610ff2c7816 */ /* 0x004fe2000000002c */
[----:B------:R-:W2:Y:S04]  /*450c0*/  LDL R17, [R1+0x1310] ;  /* 0x0013100001117983 */ /* 0x000ea80000100800 */
[----:B---3--:R0:W3:Y:S02]  /*450d0*/  @P2 LDG.E.U8 R60, desc[UR8][R18.64] ;  /* 0x00000008123c2981 */ /* 0x0080e4000c1e1100 */
[----:B0-----:R-:W-:-:S02]  /*450e0*/  @P2 IMAD.MOV.U32 R18, RZ, RZ, R93 ;  /* 0x000000ffff122224 */ /* 0x001fc400078e005d */
[----:B------:R-:W-:-:S05]  /*450f0*/  @P2 IMAD.MOV.U32 R19, RZ, RZ, R91 ;  /* 0x000000ffff132224 */ /* 0x000fca00078e005b */
[----:B------:R0:W2:Y:S04]  /*45100*/  @P2 LDG.E.U8 R44, desc[UR8][R18.64] ;  /* 0x00000008122c2981 */ /* 0x0000a8000c1e1100 */
[----:B----4-:R-:W-:Y:S04]  /*45110*/  STL [R1+0x334c], R76 ;  /* 0x00334c4c01007387 */ /* 0x010fe80000100800 */
[----:B------:R-:W4:Y:S01]  /*45120*/  LDL R10, [R1+0x138c] ;  /* 0x00138c00010a7983 */ /* 0x000f220000100800 */
[----:B------:R-:W-:Y:S01]  /*45130*/  PRMT R28, RZ, 0x7610, R28 ;  /* 0x00007610ff1c7816 */ /* 0x000fe2000000001c */
[----:B0-----:R-:W-:-:S02]  /*45140*/  @P2 IMAD.MOV.U32 R18, RZ, RZ, R42 ;  /* 0x000000ffff122224 */ /* 0x001fc400078e002a */
[----:B------:R-:W-:-:S05]  /*45150*/  @P2 IMAD.MOV.U32 R19, RZ, RZ, R58 ;  /* 0x000000ffff132224 */ /* 0x000fca00078e003a */
[----:B------:R0:W4:Y:S04]  /*45160*/  @P2 LDG.E.U8 R28, desc[UR8][R18.64] ;  /* 0x00000008121c2981 */ /* 0x000128000c1e1100 */
[----:B---3--:R-:W-:Y:S04]  /*45170*/  STL [R1+0x3348], R60 ;  /* 0x0033483c01007387 */ /* 0x008fe80000100800 */
[----:B------:R-:W3:Y:S04]  /*45180*/  LDL.LU R91, [R1+0x3500] ;  /* 0x00350000015b7983 */ /* 0x000ee80000300800 */
[----:B------:R-:W3:Y:S04]  /*45190*/  LDL.LU R93, [R1+0x34fc] ;  /* 0x0034fc00015d7983 */ /* 0x000ee80000300800 */
[----:B--2---:R-:W-:Y:S04]  /*451a0*/  STL [R1+0x3368], R44 ;  /* 0x0033682c01007387 */ /* 0x004fe80000100800 */
[----:B------:R-:W2:Y:S04]  /*451b0*/  LDL.LU R58, [R1+0x34f8] ;  /* 0x0034f800013a7983 */ /* 0x000ea80000300800 */
[----:B------:R-:W2:Y:S04]  /*451c0*/  LDL.LU R42, [R1+0x34f4] ;  /* 0x0034f400012a7983 */ /* 0x000ea80000300800 */
[----:B------:R-:W0:Y:S04]  /*451d0*/  LDL R18, [R1+0x110c] ;  /* 0x00110c0001127983 */ /* 0x000e280000100800 */
[----:B------:R-:W0:Y:S01]  /*451e0*/  LDL R19, [R1+0x1110] ;  /* 0x0011100001137983 */ /* 0x000e220000100800 */
[----:B------:R-:W-:-:S02]  /*451f0*/  PRMT R26, RZ, 0x7610, R26 ;  /* 0x00007610ff1a7816 */ /* 0x000fc4000000001a */
[----:B0-----:R-:W-:-:S04]  /*45200*/  @P2 LOP3.LUT R19, R19, R18, RZ, 0x3c, !PT ;  /* 0x0000001213132212 */ /* 0x001fc800078e3cff */
[----:B------:R-:W-:-:S04]  /*45210*/  @P2 LOP3.LUT R18, R19, R18, RZ, 0x3c, !PT ;  /* 0x0000001213122212 */ /* 0x000fc800078e3cff */
[----:B------:R-:W-:-:S05]  /*45220*/  @P2 LOP3.LUT R19, R19, R18, RZ, 0x3c, !PT ;  /* 0x0000001213132212 */ /* 0x000fca00078e3cff */
[----:B------:R-:W2:Y:S04]  /*45230*/  @P2 LDG.E.U8 R26, desc[UR8][R18.64] ;  /* 0x00000008121a2981 */ /* 0x000ea8000c1e1100 */
[----:B----4-:R-:W-:Y:S04]  /*45240*/  STL [R1+0x3344], R28 ;  /* 0x0033441c01007387 */ /* 0x010fe80000100800 */
[----:B--2---:R0:W-:Y:S04]  /*45250*/  STL [R1+0xbc], R26 ;  /* 0x0000bc1a01007387 */ /* 0x0041e80000100800 */
[----:B0-----:R-:W2:Y:S04]  /*45260*/  LDL.LU R26, [R1+0x34f0] ;  /* 0x0034f000011a7983 */ /* 0x001ea80000300800 */
[----:B------:R-:W4:Y:S04]  /*45270*/  LDL R18, [R1+0x118c] ;  /* 0x00118c0001127983 */ /* 0x000f280000100800 */
[----:B------:R-:W4:Y:S01]  /*45280*/  LDL R19, [R1+0x1190] ;  /* 0x0011900001137983 */ /* 0x000f220000100800 */
[----:B---3--:R-:W-:-:S02]  /*45290*/  PRMT R93, RZ, 0x7610, R93 ;  /* 0x00007610ff5d7816 */ /* 0x008fc4000000005d */
[----:B----4-:R-:W-:-:S04]  /*452a0*/  @P2 LOP3.LUT R19, R19, R18, RZ, 0x3c, !PT ;  /* 0x0000001213132212 */ /* 0x010fc800078e3cff */
[----:B------:R-:W-:-:S04]  /*452b0*/  @P2 LOP3.LUT R18, R19, R18, RZ, 0x3c, !PT ;  /* 0x0000001213122212 */ /* 0x000fc800078e3cff */
[----:B------:R-:W-:-:S05]  /*452c0*/  @P2 LOP3.LUT R19, R19, R18, RZ, 0x3c, !PT ;  /* 0x0000001213132212 */ /* 0x000fca00078e3cff */
[----:B------:R-:W3:Y:S01]  /*452d0*/  @P2 LDG.E.U8 R93, desc[UR8][R18.64] ;  /* 0x00000008125d2981 */ /* 0x000ee2000c1e1100 */
[----:B------:R-:W-:-:S03]  /*452e0*/  PRMT R30, RZ, 0x7610, R30 ;  /* 0x00007610ff1e7816 */ /* 0x000fc6000000001e */
[----:B---3--:R0:W-:Y:S04]  /*452f0*/  STL [R1+0x7c], R93 ;  /* 0x00007c5d01007387 */ /* 0x0081e80000100800 */
[----:B0-----:R-:W3:Y:S04]  /*45300*/  LDL.LU R93, [R1+0x34ec] ;  /* 0x0034ec00015d7983 */ /* 0x001ee80000300800 */
[----:B------:R-:W4:Y:S01]  /*45310*/  LDL R19, [R1+0x120c] ;  /* 0x00120c0001137983 */ /* 0x000f220000100800 */
[----:B------:R-:W-:-:S05]  /*45320*/  @P2 IMAD.MOV.U32 R18, RZ, RZ, R62 ;  /* 0x000000ffff122224 */ /* 0x000fca00078e003e */
[----:B----4-:R2:W4:Y:S01]  /*45330*/  @P2 LDG.E.U8 R30, desc[UR8][R18.64] ;  /* 0x00000008121e2981 */ /* 0x010522000c1e1100 */
[----:B---3--:R-:W-:Y:S01]  /*45340*/  PRMT R93, RZ, 0x7610, R93 ;  /* 0x00007610ff5d7816 */ /* 0x008fe2000000005d */
[----:B--2---:R-:W-:Y:S02]  /*45350*/  @P2 IMAD.MOV.U32 R18, RZ, RZ, R26 ;  /* 0x000000ffff122224 */ /* 0x004fe400078e001a */
[----:B------:R-:W-:-:S05]  /*45360*/  @P2 IMAD.MOV.U32 R19, RZ, RZ, R42 ;  /* 0x000000ffff132224 */ /* 0x000fca00078e002a */
[----:B------:R0:W2:Y:S04]  /*45370*/  @P2 LDG.E.U8 R93, desc[UR8][R18.64] ;  /* 0x00000008125d2981 */ /* 0x0000a8000c1e1100 */
[----:B----4-:R1:W-:Y:S04]  /*45380*/  STL [R1+0x3c], R30 ;  /* 0x00003c1e01007387 */ /* 0x0103e80000100800 */
[----:B-1----:R-:W3:Y:S04]  /*45390*/  LDL R30, [R1+0x1220] ;  /* 0x00122000011e7983 */ /* 0x002ee80000100800 */
[----:B------:R-:W4:Y:S04]  /*453a0*/  LDL.LU R42, [R1+0x34e8] ;  /* 0x0034e800012a7983 */ /* 0x000f280000300800 */
[----:B------:R-:W2:Y:S04]  /*453b0*/  LDL.LU R26, [R1+0x34e4] ;  /* 0x0034e400011a7983 */ /* 0x000ea80000300800 */
[----:B------:R-:W2:Y:S01]  /*453c0*/  LDL R19, [R1+0x130c] ;  /* 0x00130c0001137983 */ /* 0x000ea20000100800 */
[----:B------:R-:W-:Y:S01]  /*453d0*/  PRMT R74, RZ, 0x7610, R74 ;  /* 0x00007610ff4a7816 */ /* 0x000fe2000000004a */
[----:B0-----:R-:W-:Y:S01]  /*453e0*/  @P2 IMAD.MOV.U32 R18, RZ, RZ, R17 ;  /* 0x000000ffff122224 */ /* 0x001fe200078e0011 */
[----:B------:R-:W-:Y:S01]  /*453f0*/  PRMT R58, RZ, 0x7610, R58 ;  /* 0x00007610ff3a7816 */ /* 0x000fe2000000003a */
[----:B------:R-:W3:Y:S04]  /*45400*/  LDL R62, [R1+0x129c] ;  /* 0x00129c00013e7983 */ /* 0x000ee80000100800 */
[----:B--2---:R0:W2:Y:S01]  /*45410*/  @P2 LDG.E.U8 R74, desc[UR8][R18.64] ;  /* 0x00000008124a2981 */ /* 0x0040a2000c1e1100 */
[----:B----4-:R-:W-:Y:S01]  /*45420*/  PRMT R42, RZ, 0x7610, R42 ;  /* 0x00007610ff2a7816 */ /* 0x010fe2000000002a */
[----:B0-----:R-:W-:-:S02]  /*45430*/  @P2 IMAD.MOV.U32 R18, RZ, RZ, R91 ;  /* 0x000000ffff122224 */ /* 0x001fc400078e005b */
[----:B------:R-:W-:-:S05]  /*45440*/  @P2 IMAD.MOV.U32 R19, RZ, RZ, R10 ;  /* 0x000000ffff132224 */ /* 0x000fca00078e000a */
[----:B------:R0:W4:Y:S02]  /*45450*/  @P2 LDG.E.U8 R58, desc[UR8][R18.64] ;  /* 0x00000008123a2981 */ /* 0x000124000c1e1100 */
[----:B0-----:R-:W-:Y:S02]  /*45460*/  @P2 IMAD.MOV.U32 R18, RZ, RZ, R56 ;  /* 0x000000ffff122224 */ /* 0x001fe400078e0038 */
[----:B------:R-:W-:-:S05]  /*45470*/  @P2 IMAD.MOV.U32 R19, RZ, RZ, R89 ;  /* 0x000000ffff132224 */ /* 0x000fca00078e0059 */
[----:B------:R0:W3:Y:S04]  /*45480*/  @P2 LDG.E.U8 R42, desc[UR8][R18.64] ;  /* 0x00000008122a2981 */ /* 0x0000e8000c1e1100 */
[----:B------:R-:W-:Y:S04]  /*45490*/  STL [R1+0x3340], R93 ;  /* 0x0033405d01007387 */ /* 0x000fe80000100800 */
[----:B------:R-:W3:Y:S01]  /*454a0*/  LDL R17, [R1+0x131c] ;  /* 0x00131c0001117983 */ /* 0x000ee20000100800 */
[----:B------:R-:W-:Y:S01]  /*454b0*/  PRMT R26, RZ, 0x7610, R26 ;  /* 0x00007610ff1a7816 */ /* 0x000fe2000000001a */
[----:B0-----:R-:W-:-:S02]  /*454c0*/  @P2 IMAD.MOV.U32 R18, RZ, RZ, R13 ;  /* 0x000000ffff122224 */ /* 0x001fc400078e000d */
[----:B------:R-:W-:-:S05]  /*454d0*/  @P2 IMAD.MOV.U32 R19, RZ, RZ, R40 ;  /* 0x000000ffff132224 */ /* 0x000fca00078e0028 */
[----:B------:R0:W3:Y:S04]  /*454e0*/  @P2 LDG.E.U8 R26, desc[UR8][R18.64] ;  /* 0x00000008121a2981 */ /* 0x0000e8000c1e1100 */
[----:B--2---:R-:W-:Y:S04]  /*454f0*/  STL [R1+0x333c], R74 ;  /* 0x00333c4a01007387 */ /* 0x004fe80000100800 */
[----:B------:R-:W2:Y:S04]  /*45500*/  LDL.LU R91, [R1+0x34e0] ;  /* 0x0034e000015b7983 */ /* 0x000ea80000300800 */
[----:B----4-:R1:W-:Y:S04]  /*45510*/  STL [R1+0x336c], R58 ;  /* 0x00336c3a01007387 */ /* 0x0103e80000100800 */
[----:B-1----:R-:W4:Y:S04]  /*45520*/  LDL R58, [R1+0x121c] ;  /* 0x00121c00013a7983 */ /* 0x002f280000100800 */
[----:B------:R-:W4:Y:S04]  /*45530*/  LDL.LU R89, [R1+0x34dc] ;  /* 0x0034dc0001597983 */ /* 0x000f280000300800 */
[----:B------:R-:W4:Y:S04]  /*45540*/  LDL.LU R56, [R1+0x34d8] ;  /* 0x0034d80001387983 */ /* 0x000f280000300800 */
[----:B------:R-:W4:Y:S04]  /*45550*/  LDL R10, [R1+0x13a0] ;  /* 0x0013a000010a7983 */ /* 0x000f280000100800 */
[----:B---3--:R-:W-:Y:S04]  /*45560*/  STL [R1+0x3338], R42 ;  /* 0x0033382a01007387 */ /* 0x008fe80000100800 */
[----:B------:R-:W3:Y:S04]  /*45570*/  LDL.LU R40, [R1+0x34d4] ;  /* 0x0034d40001287983 */ /* 0x000ee80000300800 */
        /* <DEDUP_REMOVED lines=13> */
[----:B------:R-:W-:-:S02]  /*45650*/  PRMT R26, RZ, 0x7610, R26 ;  /* 0x00007610ff1a7816 */ /* 0x000fc4000000001a */
[----:B---3--:R-:W-:Y:S02]  /*45660*/  PRMT R13, RZ, 0x7610, R13 ;  /* 0x00007610ff0d7816 */ /* 0x008fe4000000000d */
[----:B--2---:R-:W-:-:S04]  /*45670*/  @P2 LOP3.LUT R19, R19, R18, RZ, 0x3c, !PT ;  /* 0x0000001213132212 */ /* 0x004fc800078e3cff */
[----:B------:R-:W-:-:S04]  /*45680*/  @P2 LOP3.LUT R18, R19, R18, RZ, 0x3c, !PT ;  /* 0x0000001213122212 */ /* 0x000fc800078e3cff */
[----:B------:R-:W-:-:S05]  /*45690*/  @P2 LOP3.LUT R19, R19, R18, RZ, 0x3c, !PT ;  /* 0x0000001213132212 */ /* 0x000fca00078e3cff */
[----:B------:R0:W2:Y:S01]  /*456a0*/  @P2 LDG.E.U8 R26, desc[UR8][R18.64] ;  /* 0x00000008121a2981 */ /* 0x0000a2000c1e1100 */
[----:B------:R-:W-:Y:S01]  /*456b0*/  PRMT R91, RZ, 0x7610, R91 ;  /* 0x00007610ff5b7816 */ /* 0x000fe2000000005b */
[----:B0-----:R-:W-:Y:S02]  /*456c0*/  @P2 IMAD.MOV.U32 R18, RZ, RZ, R30 ;  /* 0x000000ffff122224 */ /* 0x001fe400078e001e */
[----:B----4-:R-:W-:-:S05]  /*456d0*/  @P2 IMAD.MOV.U32 R19, RZ, RZ, R58 ;  /* 0x000000ffff132224 */ /* 0x010fca00078e003a */
[----:B------:R0:W3:Y:S02]  /*456e0*/  @P2 LDG.E.U8 R13, desc[UR8][R18.64] ;  /* 0x00000008120d2981 */ /* 0x0000e4000c1e1100 */
[----:B0-----:R-:W-:Y:S02]  /*456f0*/  @P2 IMAD.MOV.U32 R18, RZ, RZ, R40 ;  /* 0x000000ffff122224 */ /* 0x001fe400078e0028 */
[----:B------:R-:W-:-:S05]  /*45700*/  @P2 IMAD.MOV.U32 R19, RZ, RZ, R62 ;  /* 0x000000ffff132224 */ /* 0x000fca00078e003e */
[----:B------:R0:W4:Y:S01]  /*45710*/  @P2 LDG.E.U8 R91, desc[UR8][R18.64] ;  /* 0x00000008125b2981 */ /* 0x000122000c1e1100 */
[----:B------:R-:W-:Y:S01]  /*45720*/  PRMT R72, RZ, 0x7610, R72 ;  /* 0x00007610ff487816 */ /* 0x000fe20000000048 */
[----:B0-----:R-:W-:Y:S02]  /*45730*/  @P2 IMAD.MOV.U32 R18, RZ, RZ, R89 ;  /* 0x000000ffff122224 */ /* 0x001fe400078e0059 */
[----:B------:R-:W-:-:S05]  /*45740*/  @P2 IMAD.MOV.U32 R19, RZ, RZ, R17 ;  /* 0x000000ffff132224 */ /* 0x000fca00078e0011 */
[----:B------:R0:W4:Y:S04]  /*45750*/  @P2 LDG.E.U8 R72, desc[UR8][R18.64] ;  /* 0x0000000812482981 */ /* 0x000128000c1e1100 */
[----:B--2---:R1:W-:Y:S04]  /*45760*/  STL [R1+0x74], R26 ;  /* 0x0000741a01007387 */ /* 0x0043e80000100800 */
[----:B------:R-:W2:Y:S04]  /*45770*/  LDL R58, [R1+0x1230] ;  /* 0x00123000013a7983 */ /* 0x000ea80000100800 */
[----:B-1----:R-:W2:Y:S04]  /*45780*/  LDL R26, [R1+0x122c] ;  /* 0x00122c00011a7983 */ /* 0x002ea80000100800 */
[----:B---3--:R-:W-:Y:S04]  /*45790*/  STL [R1+0x3374], R13 ;  /* 0x0033740d01007387 */ /* 0x008fe80000100800 */
[----:B------:R-:W3:Y:S04]  /*457a0*/  LDL.LU R40, [R1+0x34c8] ;  /* 0x0034c80001287983 */ /* 0x000ee80000300800 */
[----:B----4-:R-:W-:Y:S04]  /*457b0*/  STL [R1+0x3334], R91 ;  /* 0x0033345b01007387 */ /* 0x010fe80000100800 */
[----:B------:R-:W4:Y:S04]  /*457c0*/  LDL.LU R89, [R1+0x34c4] ;  /* 0x0034c40001597983 */ /* 0x000f280000300800 */
[----:B------:R-:W2:Y:S01]  /*457d0*/  LDL R19, [R1+0x139c] ;  /* 0x00139c0001137983 */ /* 0x000ea20000100800 */
[----:B------:R-:W-:Y:S01]  /*457e0*/  PRMT R56, RZ, 0x7610, R56 ;  /* 0x00007610ff387816 */ /* 0x000fe20000000038 */
[----:B0-----:R-:W-:-:S02]  /*457f0*/  @P2 IMAD.MOV.U32 R18, RZ, RZ, R10 ;  /* 0x000000ffff122224 */ /* 0x001fc400078e000a */
[----:B------:R-:W4:Y:S04]  /*45800*/  LDL R17, [R1+0x12ac] ;  /* 0x0012ac0001117983 */ /* 0x000f280000100800 */
[----:B------:R-:W4:Y:S04]  /*45810*/  LDL R30, [R1+0x132c] ;  /* 0x00132c00011e7983 */ /* 0x000f280000100800 */
[----:B------:R-:W4:Y:S01]  /*45820*/  LDL R62, [R1+0x1330] ;  /* 0x00133000013e7983 */ /* 0x000f220000100800 */
[----:B---3--:R-:W-:-:S03]  /*45830*/  PRMT R40, RZ, 0x7610, R40 ;  /* 0x00007610ff287816 */ /* 0x008fc60000000028 */
[----:B--2---:R0:W2:Y:S02]  /*45840*/  @P2 LDG.E.U8 R56, desc[UR8][R18.64] ;  /* 0x0000000812382981 */ /* 0x0040a4000c1e1100 */
[----:B0-----:R-:W-:Y:S02]  /*45850*/  @P2 IMAD.MOV.U32 R18, RZ, RZ, R54 ;  /* 0x000000ffff122224 */ /* 0x001fe400078e0036 */
[----:B------:R-:W-:-:S05]  /*45860*/  @P2 IMAD.MOV.U32 R19, RZ, RZ, R64 ;  /* 0x000000ffff132224 */ /* 0x000fca00078e0040 */
[----:B------:R0:W3:Y:S04]  /*45870*/  @P2 LDG.E.U8 R40, desc[UR8][R18.64] ;  /* 0x0000000812282981 */ /* 0x0000e8000c1e1100 */
[----:B------:R-:W-:Y:S01]  /*45880*/  STL [R1+0x3330], R72 ;  /* 0x0033304801007387 */ /* 0x000fe20000100800 */
[----:B------:R-:W-:Y:S01]  /*45890*/  PRMT R24, RZ, 0x7610, R24 ;  /* 0x00007610ff187816 */ /* 0x000fe20000000018 */
[----:B0-----:R-:W-:Y:S02]  /*458a0*/  @P2 IMAD.MOV.U32 R18, RZ, RZ, R14 ;  /* 0x000000ffff122224 */ /* 0x001fe400078e000e */
[----:B------:R-:W-:-:S05]  /*458b0*/  @P2 IMAD.MOV.U32 R19, RZ, RZ, R38 ;  /* 0x000000ffff132224 */ /* 0x000fca00078e0026 */
[----:B------:R0:W4:Y:S04]  /*458c0*/  @P2 LDG.E.U8 R24, desc[UR8][R18.64] ;  /* 0x0000000812182981 */ /* 0x000128000c1e1100 */
[----:B--2---:R-:W-:Y:S04]  /*458d0*/  STL [R1+0x3378], R56 ;  /* 0x0033783801007387 */ /* 0x004fe80000100800 */
[----:B------:R-:W2:Y:S04]  /*458e0*/  LDL.LU R64, [R1+0x34c0] ;  /* 0x0034c00001407983 */ /* 0x000ea80000300800 */
[----:B------:R-:W2:Y:S04]  /*458f0*/  LDL.LU R54, [R1+0x34bc] ;  /* 0x0034bc0001367983 */ /* 0x000ea80000300800 */
[----:B------:R-:W2:Y:S04]  /*45900*/  LDL R10, [R1+0x13ac] ;  /* 0x0013ac00010a7983 */ /* 0x000ea80000100800 */
[----:B---3--:R-:W-:Y:S04]  /*45910*/  STL [R1+0x332c], R40 ;  /* 0x00332c2801007387 */ /* 0x008fe80000100800 */
[----:B------:R-:W3:Y:S04]  /*45920*/  LDL.LU R38, [R1+0x34b8] ;  /* 0x0034b80001267983 */ /* 0x000ee80000300800 */
[----:B------:R-:W2:Y:S04]  /*45930*/  LDL.LU R14, [R1+0x34b4] ;  /* 0x0034b400010e7983 */ /* 0x000ea80000300800 */
[----:B------:R-:W0:Y:S04]  /*45940*/  LDL R18, [R1+0x112c] ;  /* 0x00112c0001127983 */ /* 0x000e280000100800 */
[----:B------:R-:W0:Y:S01]  /*45950*/  LDL R19, [R1+0x1130] ;  /* 0x0011300001137983 */ /* 0x000e220000100800 */
[----:B----4-:R-:W-:-:S02]  /*45960*/  PRMT R89, RZ, 0x7610, R89 ;  /* 0x00007610ff597816 */ /* 0x010fc40000000059 */
[----:B0-----:R-:W-:-:S04]  /*45970*/  @P2 LOP3.LUT R19, R19, R18, RZ, 0x3c, !PT ;  /* 0x0000001213132212 */ /* 0x001fc800078e3cff */
[----:B------:R-:W-:-:S04]  /*45980*/  @P2 LOP3.LUT R18, R19, R18, RZ, 0x3c, !PT ;  /* 0x0000001213122212 */ /* 0x000fc800078e3cff */
[----:B------:R-:W-:-:S05]  /*45990*/  @P2 LOP3.LUT R19, R19, R18, RZ, 0x3c, !PT ;  /* 0x0000001213132212 */ /* 0x000fca00078e3cff */
[----:B------:R-:W4:Y:S04]  /*459a0*/  @P2 LDG.E.U8 R89, desc[UR8][R18.64] ;  /* 0x0000000812592981 */ /* 0x000f28000c1e1100 */
[----:B------:R-:W-:Y:S04]  /*459b0*/  STL [R1+0x337c], R24 ;  /* 0x00337c1801007387 */ /* 0x000fe80000100800 */
[----:B----4-:R0:W-:Y:S04]  /*459c0*/  STL [R1+0xac], R89 ;  /* 0x0000ac5901007387 */ /* 0x0101e80000100800 */
[----:B0-----:R-:W4:Y:S04]  /*459d0*/  LDL.LU R89, [R1+0x34b0] ;  /* 0x0034b00001597983 */ /* 0x001f280000300800 */
[----:B------:R-:W3:Y:S04]  /*459e0*/  LDL R18, [R1+0x11ac] ;  /* 0x0011ac0001127983 */ /* 0x000ee80000100800 */
[----:B------:R-:W3:Y:S01]  /*459f0*/  LDL R19, [R1+0x11b0] ;  /* 0x0011b00001137983 */ /* 0x000ee20000100800 */
[----:B------:R-:W-:-:S02]  /*45a00*/  PRMT R56, RZ, 0x7610, R56 ;  /* 0x00007610ff387816 */ /* 0x000fc40000000038 */
[----:B--2---:R-:W-:Y:S02]  /*45a10*/  PRMT R14, RZ, 0x7610, R14 ;  /* 0x00007610ff0e7816 */ /* 0x004fe4000000000e */
[----:B---3--:R-:W-:-:S04]  /*45a20*/  @P2 LOP3.LUT R19, R19, R18, RZ, 0x3c, !PT ;  /* 0x0000001213132212 */ /* 0x008fc800078e3cff */
[----:B------:R-:W-:-:S04]  /*45a30*/  @P2 LOP3.LUT R18, R19, R18, RZ, 0x3c, !PT ;  /* 0x0000001213122212 */ /* 0x000fc800078e3cff */
[----:B------:R-:W-:-:S05]  /*45a40*/  @P2 LOP3.LUT R19, R19, R18, RZ, 0x3c, !PT ;  /* 0x0000001213132212 */ /* 0x000fca00078e3cff */
[----:B------:R0:W2:Y:S02]  /*45a50*/  @P2 LDG.E.U8 R56, desc[UR8][R18.64] ;  /* 0x0000000812382981 */ /* 0x0000a4000c1e1100 */
[----:B0-----:R-:W-:Y:S02]  /*45a60*/  @P2 IMAD.MOV.U32 R18, RZ, RZ, R58 ;  /* 0x000000ffff122224 */ /* 0x001fe400078e003a */
[----:B------:R-:W-:-:S05]  /*45a70*/  @P2 IMAD.MOV.U32 R19, RZ, RZ, R26 ;  /* 0x000000ffff132224 */ /* 0x000fca00078e001a */
[----:B------:R0:W3:Y:S02]  /*45a80*/  @P2 LDG.E.U8 R14, desc[UR8][R18.64] ;  /* 0x00000008120e2981 */ /* 0x0000e4000c1e1100 */
[----:B0-----:R-:W-:Y:S02]  /*45a90*/  @P2 IMAD.MOV.U32 R18, RZ, RZ, R38 ;  /* 0x000000ffff122224 */ /* 0x001fe400078e0026 */
[----:B--2---:R0:W-:Y:S04]  /*45aa0*/  STL [R1+0x6c], R56 ;  /* 0x00006c3801007387 */ /* 0x0041e80000100800 */
[----:B------:R-:W2:Y:S04]  /*45ab0*/  LDL R26, [R1+0x11c0] ;  /* 0x0011c000011a7983 */ /* 0x000ea80000100800 */
[----:B0-----:R-:W2:Y:S04]  /*45ac0*/  LDL R56, [R1+0x11bc] ;  /* 0x0011bc0001387983 */ /* 0x001ea80000100800 */
[----:B---3--:R-:W-:Y:S04]  /*45ad0*/  STL [R1+0x3380], R14 ;  /* 0x0033800e01007387 */ /* 0x008fe80000100800 */
[----:B------:R-:W3:Y:S01]  /*45ae0*/  LDL.LU R38, [R1+0x34ac] ;  /* 0x0034ac0001267983 */ /* 0x000ee20000300800 */
[----:B----4-:R-:W-:Y:S01]  /*45af0*/  PRMT R89, RZ, 0x7610, R89 ;  /* 0x00007610ff597816 */ /* 0x010fe20000000059 */
[----:B------:R-:W-:Y:S01]  /*45b00*/  @P2 IMAD.MOV.U32 R19, RZ, RZ, R17 ;  /* 0x000000ffff132224 */ /* 0x000fe200078e0011 */
[----:B------:R-:W-:-:S02]  /*45b10*/  PRMT R70, RZ, 0x7610, R70 ;  /* 0x00007610ff467816 */ /* 0x000fc40000000046 */
[----:B------:R-:W-:Y:S01]  /*45b20*/  PRMT R54, RZ, 0x7610, R54 ;  /* 0x00007610ff367816 */ /* 0x000fe20000000036 */
[----:B------:R-:W4:Y:S04]  /*45b30*/  LDL R17, [R1+0x123c] ;  /* 0x00123c0001117983 */ /* 0x000f280000100800 */
[----:B------:R0:W2:Y:S02]  /*45b40*/  @P2 LDG.E.U8 R89, desc[UR8][R18.64] ;  /* 0x0000000812592981 */ /* 0x0000a4000c1e1100 */
[----:B0-----:R-:W-:Y:S02]  /*45b50*/  @P2 IMAD.MOV.U32 R18, RZ, RZ, R62 ;  /* 0x000000ffff122224 */ /* 0x001fe400078e003e */
[----:B------:R-:W-:-:S05]  /*45b60*/  @P2 IMAD.MOV.U32 R19, RZ, RZ, R30 ;  /* 0x000000ffff132224 */ /* 0x000fca00078e001e */
[----:B------:R0:W4:Y:S02]  /*45b70*/  @P2 LDG.E.U8 R70, desc[UR8][R18.64] ;  /* 0x0000000812462981 */ /* 0x000124000c1e1100 */
[----:B0-----:R-:W-:Y:S02]  /*45b80*/  @P2 IMAD.MOV.U32 R18, RZ, RZ, R64 ;  /* 0x000000ffff122224 */ /* 0x001fe400078e0040 */
[----:B------:R-:W-:-:S05]  /*45b90*/  @P2 IMAD.MOV.U32 R19, RZ, RZ, R10 ;  /* 0x000000ffff132224 */ /* 0x000fca00078e000a */
[----:B------:R0:W4:Y:S02]  /*45ba0*/  @P2 LDG.E.U8 R54, desc[UR8][R18.64] ;  /* 0x0000000812362981 */ /* 0x000124000c1e1100 */
[----:B0-----:R-:W-:Y:S02]  /*45bb0*/  @P2 IMAD.MOV.U32 R18, RZ, RZ, R15 ;  /* 0x000000ffff122224 */ /* 0x001fe400078e000f */
[----:B------:R-:W-:Y:S01]  /*45bc0*/  @P2 IMAD.MOV.U32 R19, RZ, RZ, R52 ;  /* 0x000000ffff132224 */ /* 0x000fe200078e0034 */
[----:B---3--:R-:W-:-:S06]  /*45bd0*/  PRMT R38, RZ, 0x7610, R38 ;  /* 0x00007610ff267816 */ /* 0x008fcc0000000026 */
[----:B------:R-:W3:Y:S04]  /*45be0*/  @P2 LDG.E.U8 R38, desc[UR8][R18.64] ;  /* 0x0000000812262981 */ /* 0x000ee8000c1e1100 */
[----:B--2---:R-:W-:Y:S04]  /*45bf0*/  STL [R1+0x3328], R89 ;  /* 0x0033285901007387 */ /* 0x004fe80000100800 */
[----:B------:R-:W2:Y:S04]  /*45c00*/  LDL R58, [R1+0x12bc] ;  /* 0x0012bc00013a7983 */ /* 0x000ea80000100800 */
[----:B------:R-:W2:Y:S04]  /*45c10*/  LDL R30, [R1+0x12c0] ;  /* 0x0012c000011e7983 */ /* 0x000ea80000100800 */
[----:B----4-:R0:W-:Y:S04]  /*45c20*/  STL [R1+0x3384], R70 ;  /* 0x0033844601007387 */ /* 0x0101e80000100800 */
[----:B0-----:R-:W4:Y:S04]  /*45c30*/  LDL R70, [R1+0x1140] ;  /* 0x0011400001467983 */ /* 0x001f280000100800 */
[----:B------:R-:W2:Y:S04]  /*45c40*/  LDL.LU R64, [R1+0x34a8] ;  /* 0x0034a80001407983 */ /* 0x000ea80000300800 */
[----:B------:R-:W2:Y:S04]  /*45c50*/  LDL R62, [R1+0x133c] ;  /* 0x00133c00013e7983 */ /* 0x000ea80000100800 */
[----:B------:R-:W2:Y:S04]  /*45c60*/  LDL R10, [R1+0x1340] ;  /* 0x00134000010a7983 */ /* 0x000ea80000100800 */
[----:B------:R-:W-:Y:S04]  /*45c70*/  STL [R1+0x3324], R54 ;  /* 0x0033243601007387 */ /* 0x000fe80000100800 */
[----:B------:R-:W2:Y:S04]  /*45c80*/  LDL.LU R52, [R1+0x34a4] ;  /* 0x0034a40001347983 */ /* 0x000ea80000300800 */
[----:B------:R-:W2:Y:S04]  /*45c90*/  LDL.LU R15, [R1+0x34a0] ;  /* 0x0034a000010f7983 */ /* 0x000ea80000300800 */
[----:B---3--:R0:W-:Y:S04]  /*45ca0*/  STL [R1+0x3388], R38 ;  /* 0x0033882601007387 */ /* 0x0081e80000100800 */
[----:B0-----:R-:W3:Y:S01]  /*45cb0*/  LDL R38, [R1+0x113c] ;  /* 0x00113c0001267983 */ /* 0x001ee20000100800 */
[----:B------:R-:W-:-:S03]  /*45cc0*/  @P2 IMAD.MOV.U32 R19, RZ, RZ, R36 ;  /* 0x000000ffff132224 */ /* 0x000fc600078e0024 */
[----:B------:R-:W2:Y:S01]  /*45cd0*/  LDL.LU R36, [R1+0x349c] ;  /* 0x00349c0001247983 */ /* 0x000ea20000300800 */
[----:B------:R-:W-:Y:S01]  /*45ce0*/  PRMT R22, RZ, 0x7610, R22 ;  /* 0x00007610ff167816 */ /* 0x000fe20000000016 */
[----:B------:R-:W-:Y:S02]  /*45cf0*/  @P2 IMAD.MOV.U32 R18, RZ, RZ, R87 ;  /* 0x000000ffff122224 */ /* 0x000fe400078e0057 */
[----:B------:R-:W2:Y:S01]  /*45d00*/  LDL.LU R87, [R1+0x3498] ;  /* 0x0034980001577983 */ /* 0x000ea20000300800 */
[----:B------:R-:W-:-:S03]  /*45d10*/  PRMT R24, RZ, 0x7610, R24 ;  /* 0x00007610ff187816 */ /* 0x000fc60000000018 */
[----:B------:R4:W2:Y:S02]  /*45d20*/  @P2 LDG.E.U8 R22, desc[UR8][R18.64] ;  /* 0x0000000812162981 */ /* 0x0008a4000c1e1100 */
[----:B----4-:R-:W-:Y:S02]  /*45d30*/  @P2 IMAD.MOV.U32 R18, RZ, RZ, R70 ;  /* 0x000000ffff122224 */ /* 0x010fe400078e0046 */
[----:B---3--:R-:W-:-:S05]  /*45d40*/  @P2 IMAD.MOV.U32 R19, RZ, RZ, R38 ;  /* 0x000000ffff132224 */ /* 0x008fca00078e0026 */
[----:B------:R0:W3:Y:S01]  /*45d50*/  @P2 LDG.E.U8 R24, desc[UR8][R18.64] ;  /* 0x0000000812182981 */ /* 0x0000e2000c1e1100 */
[----:B------:R-:W-:Y:S02]  /*45d60*/  PRMT R14, RZ, 0x7610, R14 ;  /* 0x00007610ff0e7816 */ /* 0x000fe4000000000e */
[----:B--2---:R-:W-:Y:S01]  /*45d70*/  PRMT R15, RZ, 0x7610, R15 ;  /* 0x00007610ff0f7816 */ /* 0x004fe2000000000f */
[----:B0-----:R-:W-:Y:S02]  /*45d80*/  @P2 IMAD.MOV.U32 R18, RZ, RZ, R26 ;  /* 0x000000ffff122224 */ /* 0x001fe400078e001a */
[----:B------:R-:W-:-:S05]  /*45d90*/  @P2 IMAD.MOV.U32 R19, RZ, RZ, R56 ;  /* 0x000000ffff132224 */ /* 0x000fca00078e0038 */
[----:B------:R0:W2:Y:S01]  /*45da0*/  @P2 LDG.E.U8 R14, desc[UR8][R18.64] ;  /* 0x00000008120e2981 */ /* 0x0000a2000c1e1100 */
[----:B------:R-:W-:Y:S01]  /*45db0*/  PRMT R87, RZ, 0x7610, R87 ;  /* 0x00007610ff577816 */ /* 0x000fe20000000057 */
[----:B0-----:R-:W-:Y:S02]  /*45dc0*/  @P2 IMAD.MOV.U32 R18, RZ, RZ, R36 ;  /* 0x000000ffff122224 */ /* 0x001fe400078e0024 */
[----:B------:R-:W-:-:S05]  /*45dd0*/  @P2 IMAD.MOV.U32 R19, RZ, RZ, R17 ;  /* 0x000000ffff132224 */ /* 0x000fca00078e0011 */
[----:B------:R0:W4:Y:S01]  /*45de0*/  @P2 LDG.E.U8 R15, desc[UR8][R18.64] ;  /* 0x00000008120f2981 */ /* 0x000122000c1e1100 */
[----:B------:R-:W-:-:S03]  /*45df0*/  PRMT R68, RZ, 0x7610, R68 ;  /* 0x00007610ff447816 */ /* 0x000fc60000000044 */
[----:B------:R-:W-:Y:S01]  /*45e00*/  STL [R1+0x3320], R22 ;  /* 0x0033201601007387 */ /* 0x000fe20000100800 */
[----:B0-----:R-:W-:Y:S02]  /*45e10*/  @P2 IMAD.MOV.U32 R18, RZ, RZ, R30 ;  /* 0x000000ffff122224 */ /* 0x001fe400078e001e */
[----:B------:R-:W-:-:S05]  /*45e20*/  @P2 IMAD.MOV.U32 R19, RZ, RZ, R58 ;  /* 0x000000ffff132224 */ /* 0x000fca00078e003a */
[----:B------:R0:W2:Y:S02]  /*45e30*/  @P2 LDG.E.U8 R87, desc[UR8][R18.64] ;  /* 0x0000000812572981 */ /* 0x0000a4000c1e1100 */
[----:B0-----:R-:W-:Y:S02]  /*45e40*/  @P2 IMAD.MOV.U32 R18, RZ, RZ, R10 ;  /* 0x000000ffff122224 */ /* 0x001fe400078e000a */
[----:B------:R-:W-:-:S05]  /*45e50*/  @P2 IMAD.MOV.U32 R19, RZ, RZ, R62 ;  /* 0x000000ffff132224 */ /* 0x000fca00078e003e */
[----:B------:R0:W2:Y:S04]  /*45e60*/  @P2 LDG.E.U8 R68, desc[UR8][R18.64] ;  /* 0x0000000812442981 */ /* 0x0000a8000c1e1100 */
[----:B---3--:R1:W-:Y:S04]  /*45e70*/  STL [R1+0xa4], R24 ;  /* 0x0000a41801007387 */ /* 0x0083e80000100800 */
[----:B------:R-:W3:Y:S04]  /*45e80*/  LDL R56, [R1+0x1150] ;  /* 0x0011500001387983 */ /* 0x000ee80000100800 */
[----:B-1----:R-:W3:Y:S04]  /*45e90*/  LDL R24, [R1+0x114c] ;  /* 0x00114c0001187983 */ /* 0x002ee80000100800 */
[----:B------:R-:W3:Y:S01]  /*45ea0*/  LDL.LU R36, [R1+0x3494] ;  /* 0x0034940001247983 */ /* 0x000ee20000300800 */
[----:B------:R-:W-:-:S03]  /*45eb0*/  PRMT R52, RZ, 0x7610, R52 ;  /* 0x00007610ff347816 */ /* 0x000fc60000000034 */
[----:B------:R-:W3:Y:S04]  /*45ec0*/  LDL R26, [R1+0x11cc] ;  /* 0x0011cc00011a7983 */ /* 0x000ee80000100800 */
[----:B------:R-:W3:Y:S01]  /*45ed0*/  LDL R17, [R1+0x11d0] ;  /* 0x0011d00001117983 */ /* 0x000ee20000100800 */
[----:B0-----:R-:W-:Y:S02]  /*45ee0*/  @P2 IMAD.MOV.U32 R18, RZ, RZ, R9 ;  /* 0x000000ffff122224 */ /* 0x001fe400078e0009 */
[----:B------:R-:W-:-:S05]  /*45ef0*/  @P2 IMAD.MOV.U32 R19, RZ, RZ, R63 ;  /* 0x000000ffff132224 */ /* 0x000fca00078e003f */
[----:B------:R0:W3:Y:S04]  /*45f00*/  @P2 LDG.E.U8 R52, desc[UR8][R18.64] ;  /* 0x0000000812342981 */ /* 0x0000e8000c1e1100 */
[----:B----4-:R-:W-:Y:S04]  /*45f10*/  STL [R1+0x338c], R15 ;  /* 0x00338c0f01007387 */ /* 0x010fe80000100800 */
[----:B------:R-:W4:Y:S01]  /*45f20*/  LDL R30, [R1+0x124c] ;  /* 0x00124c00011e7983 */ /* 0x000f220000100800 */
[----:B0-----:R-:W-:Y:S02]  /*45f30*/  @P2 IMAD.MOV.U32 R18, RZ, RZ, R8 ;  /* 0x000000ffff122224 */ /* 0x001fe400078e0008 */
[----:B------:R-:W-:Y:S01]  /*45f40*/  @P2 IMAD.MOV.U32 R19, RZ, RZ, R48 ;  /* 0x000000ffff132224 */ /* 0x000fe200078e0030 */
[----:B--2---:R-:W-:Y:S04]  /*45f50*/  STL [R1+0x3390], R87 ;  /* 0x0033905701007387 */ /* 0x004fe80000100800 */
[----:B------:R-:W2:Y:S04]  /*45f60*/  LDL R58, [R1+0x12cc] ;  /* 0x0012cc00013a7983 */ /* 0x000ea80000100800 */
[----:B------:R-:W2:Y:S04]  /*45f70*/  LDL R62, [R1+0x12d0] ;  /* 0x0012d000013e7983 */ /* 0x000ea80000100800 */
[----:B------:R-:W-:Y:S04]  /*45f80*/  STL [R1+0x331c], R68 ;  /* 0x00331c4401007387 */ /* 0x000fe80000100800 */
[----:B------:R-:W2:Y:S04]  /*45f90*/  LDL.LU R63, [R1+0x3490] ;  /* 0x00349000013f7983 */ /* 0x000ea80000300800 */
[----:B------:R-:W2:Y:S01]  /*45fa0*/  LDL.LU R9, [R1+0x348c] ;  /* 0x00348c0001097983 */ /* 0x000ea20000300800 */
[----:B------:R-:W-:-:S02]  /*45fb0*/  PRMT R20, RZ, 0x7610, R20 ;  /* 0x00007610ff147816 */ /* 0x000fc40000000014 */
[----:B------:R-:W-:Y:S01]  /*45fc0*/  PRMT R13, RZ, 0x7610, R13 ;  /* 0x00007610ff0d7816 */ /* 0x000fe2000000000d */
[----:B------:R-:W4:Y:S01]  /*45fd0*/  LDL R10, [R1+0x134c] ;  /* 0x00134c00010a7983 */ /* 0x000f220000100800 */
[----:B---3--:R-:W-:-:S06]  /*45fe0*/  PRMT R36, RZ, 0x7610, R36 ;  /* 0x00007610ff247816 */ /* 0x008fcc0000000024 */
[----:B------:R0:W3:Y:S02]  /*45ff0*/  @P2 LDG.E.U8 R36, desc[UR8][R18.64] ;  /* 0x0000000812242981 */ /* 0x0000e4000c1e1100 */
[----:B0-----:R-:W-:Y:S02]  /*46000*/  @P2 IMAD.MOV.U32 R18, RZ, RZ, R34 ;  /* 0x000000ffff122224 */ /* 0x001fe400078e0022 */
[----:B------:R-:W-:-:S05]  /*46010*/  @P2 IMAD.MOV.U32 R19, RZ, RZ, R50 ;  /* 0x000000ffff132224 */ /* 0x000fca00078e0032 */
[----:B------:R0:W4:Y:S04]  /*46020*/  @P2 LDG.E.U8 R20, desc[UR8][R18.64] ;  /* 0x0000000812142981 */ /* 0x000128000c1e1100 */
[----:B------:R-:W-:Y:S04]  /*46030*/  STL [R1+0x3318], R52 ;  /* 0x0033183401007387 */ /* 0x000fe80000100800 */
[----:B------:R-:W4:Y:S04]  /*46040*/  LDL.LU R48, [R1+0x3488] ;  /* 0x0034880001307983 */ /* 0x000f280000300800 */
[----:B------:R-:W4:Y:S01]  /*46050*/  LDL.LU R8, [R1+0x3484] ;  /* 0x0034840001087983 */ /* 0x000f220000300800 */
[----:B0-----:R-:W-:-:S02]  /*46060*/  @P2 IMAD.MOV.U32 R18, RZ, RZ, R56 ;  /* 0x000000ffff122224 */ /* 0x001fc400078e0038 */
[----:B------:R-:W-:Y:S01]  /*46070*/  @P2 IMAD.MOV.U32 R19, RZ, RZ, R24 ;  /* 0x000000ffff132224 */ /* 0x000fe200078e0018 */
[----:B------:R-:W-:Y:S04]  /*46080*/  STL [R1+0x64], R14 ;  /* 0x0000640e01007387 */ /* 0x000fe80000100800 */
[----:B------:R0:W4:Y:S02]  /*46090*/  @P2 LDG.E.U8 R13, desc[UR8][R18.64] ;  /* 0x00000008120d2981 */ /* 0x000124000c1e1100 */
[----:B0-----:R-:W-:Y:S02]  /*460a0*/  @P2 IMAD.MOV.U32 R18, RZ, RZ, R17 ;  /* 0x000000ffff122224 */ /* 0x001fe400078e0011 */
[----:B------:R-:W-:Y:S01]  /*460b0*/  @P2 IMAD.MOV.U32 R19, RZ, RZ, R26 ;  /* 0x000000ffff132224 */ /* 0x000fe200078e001a */
[----:B------:R-:W-:-:S02]  /*460c0*/  PRMT R85, RZ, 0x7610, R85 ;  /* 0x00007610ff557816 */ /* 0x000fc40000000055 */
[----:B------:R-:W-:Y:S02]  /*460d0*/  PRMT R66, RZ, 0x7610, R66 ;  /* 0x00007610ff427816 */ /* 0x000fe40000000042 */
[----:B------:R-:W-:Y:S02]  /*460e0*/  PRMT R83, RZ, 0x7610, R83 ;  /* 0x00007610ff537816 */ /* 0x000fe40000000053 */
[----:B------:R-:W-:Y:S01]  /*460f0*/  PRMT R64, RZ, 0x7610, R64 ;  /* 0x00007610ff407816 */ /* 0x000fe20000000040 */
[----:B------:R-:W0:Y:S01]  /*46100*/  LDC R17, c[0x0][0x3a0] ;  /* 0x0000e800ff117b82 */ /* 0x000e220000000800 */
[----:B--2---:R-:W-:-:S06]  /*46110*/  PRMT R9, RZ, 0x7610, R9 ;  /* 0x00007610ff097816 */ /* 0x004fcc0000000009 */
[----:B------:R-:W2:Y:S04]  /*46120*/  @P2 LDG.E.U8 R9, desc[UR8][R18.64] ;  /* 0x0000000812092981 */ /* 0x000ea8000c1e1100 */
[----:B---3--:R-:W-:Y:S04]  /*46130*/  STL [R1+0x3394], R36 ;  /* 0x0033942401007387 */ /* 0x008fe80000100800 */
[----:B------:R-:W3:Y:S04]  /*46140*/  LDL.LU R50, [R1+0x3480] ;  /* 0x0034800001327983 */ /* 0x000ee80000300800 */
[----:B------:R-:W3:Y:S04]  /*46150*/  LDL.LU R34, [R1+0x347c] ;  /* 0x00347c0001227983 */ /* 0x000ee80000300800 */
[----:B----4-:R-:W-:Y:S04]  /*46160*/  STL [R1+0x3314], R20 ;  /* 0x0033141401007387 */ /* 0x010fe80000100800 */
[----:B--2---:R-:W-:Y:S01]  /*46170*/  STL [R1+0x3398], R9 ;  /* 0x0033980901007387 */ /* 0x004fe20000100800 */
[----:B---3--:R-:W-:-:S03]  /*46180*/  @P2 IMAD.MOV.U32 R18, RZ, RZ, R34 ;  /* 0x000000ffff122224 */ /* 0x008fc600078e0022 */
[----:B------:R-:W2:Y:S01]  /*46190*/  LDL.LU R34, [R1+0x3478] ;  /* 0x0034780001227983 */ /* 0x000ea20000300800 */
[----:B------:R-:W-:Y:S01]  /*461a0*/  PRMT R8, RZ, 0x7610, R8 ;  /* 0x00007610ff087816 */ /* 0x000fe20000000008 */
[----:B------:R-:W-:-:S05]  /*461b0*/  @P2 IMAD.MOV.U32 R19, RZ, RZ, R30 ;  /* 0x000000ffff132224 */ /* 0x000fca00078e001e */
[----:B------:R1:W3:Y:S02]  /*461c0*/  @P2 LDG.E.U8 R8, desc[UR8][R18.64] ;  /* 0x0000000812082981 */ /* 0x0002e4000c1e1100 */
[----:B-1----:R-:W-:Y:S02]  /*461d0*/  @P2 IMAD.MOV.U32 R18, RZ, RZ, R62 ;  /* 0x000000ffff122224 */ /* 0x002fe400078e003e */
[----:B------:R-:W-:-:S05]  /*461e0*/  @P2 IMAD.MOV.U32 R19, RZ, RZ, R58 ;  /* 0x000000ffff132224 */ /* 0x000fca00078e003a */
[----:B------:R1:W4:Y:S02]  /*461f0*/  @P2 LDG.E.U8 R85, desc[UR8][R18.64] ;  /* 0x0000000812552981 */ /* 0x000324000c1e1100 */
[----:B-1----:R-:W-:Y:S02]  /*46200*/  @P2 IMAD.MOV.U32 R18, RZ, RZ, R48 ;  /* 0x000000ffff122224 */ /* 0x002fe400078e0030 */
[----:B------:R-:W-:-:S05]  /*46210*/  @P2 IMAD.MOV.U32 R19, RZ, RZ, R10 ;  /* 0x000000ffff132224 */ /* 0x000fca00078e000a */
[----:B------:R1:W4:Y:S01]  /*46220*/  @P2 LDG.E.U8 R66, desc[UR8][R18.64] ;  /* 0x0000000812422981 */ /* 0x000322000c1e1100 */
[----:B------:R-:W-:Y:S01]  /*46230*/  PRMT R50, RZ, 0x7610, R50 ;  /* 0x00007610ff327816 */ /* 0x000fe20000000032 */
[----:B-1----:R-:W-:Y:S02]  /*46240*/  @P2 IMAD.MOV.U32 R18, RZ, RZ, R2 ;  /* 0x000000ffff122224 */ /* 0x002fe400078e0002 */
[----:B------:R-:W-:-:S05]  /*46250*/  @P2 IMAD.MOV.U32 R19, RZ, RZ, R3 ;  /* 0x000000ffff132224 */ /* 0x000fca00078e0003 */
[----:B------:R-:W4:Y:S01]  /*46260*/  @P2 LDG.E.U8 R50, desc[UR8][R18.64] ;  /* 0x0000000812322981 */ /* 0x000f22000c1e1100 */
[----:B--2---:R-:W-:-:S06]  /*46270*/  PRMT R34, RZ, 0x7610, R34 ;  /* 0x00007610ff227816 */ /* 0x004fcc0000000022 */
[----:B------:R1:W2:Y:S04]  /*46280*/  @P2 LDG.E.U8 R34, desc[UR8][R32.64] ;  /* 0x0000000820222981 */ /* 0x0002a8000c1e1100 */
[----:B------:R0:W-:Y:S04]  /*46290*/  STL [R1+0x9c], R13 ;  /* 0x00009c0d01007387 */ /* 0x0001e80000100800 */
[----:B------:R-:W2:Y:S04]  /*462a0*/  LDL R30, [R1+0x1160] ;  /* 0x00116000011e7983 */ /* 0x000ea80000100800 */
[----:B0-----:R-:W2:Y:S04]  /*462b0*/  LDL R13, [R1+0x115c] ;  /* 0x00115c00010d7983 */ /* 0x001ea80000100800 */
[----:B---3--:R-:W-:Y:S04]  /*462c0*/  STL [R1+0x339c], R8 ;  /* 0x00339c0801007387 */ /* 0x008fe80000100800 */
[----:B------:R-:W3:Y:S04]  /*462d0*/  LDL R62, [R1+0x11dc] ;  /* 0x0011dc00013e7983 */ /* 0x000ee80000100800 */
[----:B----4-:R0:W-:Y:S04]  /*462e0*/  STL [R1+0x3310], R85 ;  /* 0x0033105501007387 */ /* 0x0101e80000100800 */
[----:B------:R-:W4:Y:S04]  /*462f0*/  LDL.LU R48, [R1+0x3474] ;  /* 0x0034740001307983 */ /* 0x000f280000300800 */
[----:B------:R-:W-:Y:S04]  /*46300*/  STL [R1+0x33a0], R66 ;  /* 0x0033a04201007387 */ /* 0x000fe80000100800 */
[----:B------:R-:W3:Y:S04]  /*46310*/  LDL.LU R3, [R1+0x3470] ;  /* 0x0034700001037983 */ /* 0x000ee80000300800 */
[----:B------:R-:W4:Y:S04]  /*46320*/  LDL.LU R2, [R1+0x346c] ;  /* 0x00346c0001027983 */ /* 0x000f280000300800 */
[----:B------:R-:W4:Y:S04]  /*46330*/  LDL R36, [R1+0x125c] ;  /* 0x00125c0001247983 */ /* 0x000f280000100800 */
[----:B------:R-:W4:Y:S04]  /*46340*/  LDL R87, [R1+0x1260] ;  /* 0x0012600001577983 */ /* 0x000f280000100800 */
[----:B------:R-:W4:Y:S04]  /*46350*/  LDL R15, [R1+0x12dc] ;  /* 0x0012dc00010f7983 */ /* 0x000f280000100800 */
[----:B------:R-:W4:Y:S01]  /*46360*/  LDL R10, [R1+0x12e0] ;  /* 0x0012e000010a7983 */ /* 0x000f220000100800 */
[----:B-1----:R-:W-:-:S03]  /*46370*/  @P2 IMAD.MOV.U32 R33, RZ, RZ, R0 ;  /* 0x000000ffff212224 */ /* 0x002fc600078e0000 */
[----:B------:R-:W-:Y:S04]  /*46380*/  STL [R1+0x33a4], R50 ;  /* 0x0033a43201007387 */ /* 0x000fe80000100800 */
[----:B------:R-:W4:Y:S04]  /*46390*/  LDL R26, [R1+0x135c] ;  /* 0x00135c00011a7983 */ /* 0x000f280000100800 */
[----:B------:R-:W4:Y:S04]  /*463a0*/  LDL R58, [R1+0x1360] ;  /* 0x00136000013a7983 */ /* 0x000f280000100800 */
[----:B--2---:R-:W-:Y:S04]  /*463b0*/  STL [R1+0x33a8], R34 ;  /* 0x0033a82201007387 */ /* 0x004fe80000100800 */
[----:B------:R-:W2:Y:S01]  /*463c0*/  LDL.LU R0, [R1+0x3468] ;  /* 0x0034680001007983 */ /* 0x000ea20000300800 */
[----:B------:R-:W-:Y:S01]  /*463d0*/  PRMT R18, RZ, 0x7610, R18 ;  /* 0x00007610ff127816 */ /* 0x000fe20000000012 */
[----:B------:R-:W-:-:S02]  /*463e0*/  @P2 IMAD.MOV.U32 R32, RZ, RZ, R78 ;  /* 0x000000ffff202224 */ /* 0x000fc400078e004e */
[----:B------:R-:W2:Y:S04]  /*463f0*/  LDL.LU R78, [R1+0x3464] ;  /* 0x00346400014e7983 */ /* 0x000ea80000300800 */
[----:B------:R1:W2:Y:S04]  /*46400*/  @P2 LDG.E.U8 R18, desc[UR8][R32.64] ;  /* 0x0000000820122981 */ /* 0x0002a8000c1e1100 */
[----:B------:R-:W2:Y:S04]  /*46410*/  LDL R38, [R1+0x10e4] ;  /* 0x0010e40001267983 */ /* 0x000ea80000100800 */
[----:B------:R-:W2:Y:S01]  /*46420*/  LDL R70, [R1+0x10e8] ;  /* 0x0010e80001467983 */ /* 0x000ea20000100800 */
[----:B-1----:R-:W-:-:S02]  /*46430*/  @P2 IMAD.MOV.U32 R32, RZ, RZ, R30 ;  /* 0x000000ffff202224 */ /* 0x002fc400078e001e */
[----:B------:R-:W-:Y:S01]  /*46440*/  @P2 IMAD.MOV.U32 R33, RZ, RZ, R13 ;  /* 0x000000ffff212224 */ /* 0x000fe200078e000d */
[----:B---3--:R-:W-:-:S06]  /*46450*/  PRMT R3, RZ, 0x7610, R3 ;  /* 0x00007610ff037816 */ /* 0x008fcc0000000003 */
[----:B------:R1:W3:Y:S01]  /*46460*/  @P2 LDG.E.U8 R3, desc[UR8][R32.64] ;  /* 0x0000000820032981 */ /* 0x0002e2000c1e1100 */
[----:B----4-:R-:W-:Y:S01]  /*46470*/  PRMT R2, RZ, 0x7610, R2 ;  /* 0x00007610ff027816 */ /* 0x010fe20000000002 */
[----:B-1----:R-:W-:Y:S02]  /*46480*/  @P2 IMAD.MOV.U32 R33, RZ, RZ, R62 ;  /* 0x000000ffff212224 */ /* 0x002fe400078e003e */
[----:B--2---:R-:W-:-:S05]  /*46490*/  @P2 IMAD.MOV.U32 R32, RZ, RZ, R0 ;  /* 0x000000ffff202224 */ /* 0x004fca00078e0000 */
[----:B------:R1:W2:Y:S04]  /*464a0*/  @P2 LDG.E.U8 R2, desc[UR8][R32.64] ;  /* 0x0000000820022981 */ /* 0x0002a8000c1e1100 */
[----:B------:R-:W-:Y:S04]  /*464b0*/  STL [R1+0x33ac], R18 ;  /* 0x0033ac1201007387 */ /* 0x000fe80000100800 */
[----:B------:R-:W4:Y:S04]  /*464c0*/  LDL R14, [R1+0x1164] ;  /* 0x00116400010e7983 */ /* 0x000f280000100800 */
[----:B------:R-:W4:Y:S01]  /*464d0*/  LDL R24, [R1+0x1168] ;  /* 0x0011680001187983 */ /* 0x000f220000100800 */
[----:B------:R-:W-:Y:S01]  /*464e0*/  PRMT R78, RZ, 0x7610, R78 ;  /* 0x00007610ff4e7816 */ /* 0x000fe2000000004e */
[----:B-1----:R-:W-:-:S02]  /*464f0*/  @P2 IMAD.MOV.U32 R32, RZ, RZ, R87 ;  /* 0x000000ffff202224 */ /* 0x002fc400078e0057 */
[----:B------:R-:W-:-:S05]  /*46500*/  @P2 IMAD.MOV.U32 R33, RZ, RZ, R36 ;  /* 0x000000ffff212224 */ /* 0x000fca00078e0024 */
[----:B------:R1:W4:Y:S04]  /*46510*/  @P2 LDG.E.U8 R78, desc[UR8][R32.64] ;  /* 0x00000008204e2981 */ /* 0x000328000c1e1100 */
[----:B---3--:R-:W-:Y:S04]  /*46520*/  STL [R1+0x33b0], R3 ;  /* 0x0033b00301007387 */ /* 0x008fe80000100800 */
[----:B------:R-:W3:Y:S04]  /*46530*/  LDL R56, [R1+0x11e4] ;  /* 0x0011e40001387983 */ /* 0x000ee80000100800 */
[----:B------:R-:W3:Y:S01]  /*46540*/  LDL R30, [R1+0x11e8] ;  /* 0x0011e800011e7983 */ /* 0x000ee20000100800 */
[----:B-1----:R-:W-:-:S02]  /*46550*/  @P2 IMAD.MOV.U32 R32, RZ, RZ, R10 ;  /* 0x000000ffff202224 */ /* 0x002fc400078e000a */
[----:B------:R-:W-:Y:S01]  /*46560*/  @P2 IMAD.MOV.U32 R33, RZ, RZ, R15 ;  /* 0x000000ffff212224 */ /* 0x000fe200078e000f */
[----:B------:R-:W3:Y:S04]  /*46570*/  LDL R13, [R1+0x1264] ;  /* 0x00126400010d7983 */ /* 0x000ee80000100800 */
[----:B------:R-:W3:Y:S04]  /*46580*/  LDL R62, [R1+0x1268] ;  /* 0x00126800013e7983 */ /* 0x000ee80000100800 */
[----:B------:R1:W3:Y:S02]  /*46590*/  @P2 LDG.E.U8 R83, desc[UR8][R32.64] ;  /* 0x0000000820532981 */ /* 0x0002e4000c1e1100 */
[----:B-1----:R-:W-:-:S02]  /*465a0*/  @P2 IMAD.MOV.U32 R32, RZ, RZ, R58 ;  /* 0x000000ffff202224 */ /* 0x002fc400078e003a */
[----:B------:R-:W-:-:S05]  /*465b0*/  @P2 IMAD.MOV.U32 R33, RZ, RZ, R26 ;  /* 0x000000ffff212224 */ /* 0x000fca00078e001a */
[----:B------:R1:W3:Y:S02]  /*465c0*/  @P2 LDG.E.U8 R64, desc[UR8][R32.64] ;  /* 0x0000000820402981 */ /* 0x0002e4000c1e1100 */
[----:B-1----:R-:W-:Y:S01]  /*465d0*/  @P2 IMAD.MOV.U32 R33, RZ, RZ, R31 ;  /* 0x000000ffff212224 */ /* 0x002fe200078e001f */
[----:B------:R-:W1:Y:S01]  /*465e0*/  S2R R0, SR_TID.X ;  /* 0x0000000000007919 */ /* 0x000e620000002100 */
[----:B--2---:R-:W-:Y:S04]  /*465f0*/  STL [R1+0x33b4], R2 ;  /* 0x0033b40201007387 */ /* 0x004fe80000100800 */
[----:B------:R-:W2:Y:S04]  /*46600*/  LDL R10, [R1+0x12e4] ;  /* 0x0012e400010a7983 */ /* 0x000ea80000100800 */
[----:B------:R-:W2:Y:S04]  /*46610*/  LDL R26, [R1+0x1364] ;  /* 0x00136400011a7983 */ /* 0x000ea80000100800 */
[----:B------:R-:W2:Y:S04]  /*46620*/  LDL R58, [R1+0x1368] ;  /* 0x00136800013a7983 */ /* 0x000ea80000100800 */
[----:B------:R-:W2:Y:S01]  /*46630*/  LDL.LU R31, [R1+0x3460] ;  /* 0x00346000011f7983 */ /* 0x000ea20000300800 */
[----:B-1----:R-:W-:-:S04]  /*46640*/  LOP3.LUT R0, R0, 0x7f, RZ, 0xc0, !PT ;  /* 0x0000007f00007812 */ /* 0x002fc800078ec0ff */
[----:B------:R-:W-:Y:S02]  /*46650*/  ISETP.LT.AND P0, PT, R0, R17, P0 ;  /* 0x000000110000720c */ /* 0x000fe40000701270 */
[----:B------:R-:W-:Y:S01]  /*46660*/  PRMT R48, RZ, 0x7610, R48 ;  /* 0x00007610ff307816 */ /* 0x000fe20000000030 */
[----:B------:R-:W-:Y:S01]  /*46670*/  @P2 IMAD.MOV.U32 R32, RZ, RZ, R47 ;  /* 0x000000ffff202224 */ /* 0x000fe200078e002f */
[----:B------:R-:W-:Y:S02]  /*46680*/  PRMT R44, RZ, 0x7610, R44 ;  /* 0x00007610ff2c7816 */ /* 0x000fe4000000002c */
[----:B------:R-:W-:Y:S02]  /*46690*/  PRMT R46, RZ, 0x7610, R46 ;  /* 0x00007610ff2e7816 */ /* 0x000fe4000000002e */
[----:B------:R-:W-:Y:S02]  /*466a0*/  PRMT R79, RZ, 0x7610, R79 ;  /* 0x00007610ff4f7816 */ /* 0x000fe4000000004f */
[----:B------:R-:W-:Y:S01]  /*466b0*/  PRMT R0, RZ, 0x7610, R0 ;  /* 0x00007610ff007816 */ /* 0x000fe20000000000 */
[----:B------:R1:W2:Y:S01]  /*466c0*/  @P2 LDG.E.U8 R48, desc[UR8][R32.64] ;  /* 0x0000000820302981 */ /* 0x0002a2000c1e1100 */
[----:B------:R-:W-:-:S03]  /*466d0*/  PRMT R82, RZ, 0x7610, R82 ;  /* 0x00007610ff527816 */ /* 0x000fc60000000052 */
[----:B------:R-:W2:Y:S04]  /*466e0*/  LDL.LU R47, [R1+0x345c] ;  /* 0x00345c00012f7983 */ /* 0x000ea80000300800 */
[----:B------:R-:W2:Y:S01]  /*466f0*/  LDL R15, [R1+0x13e4] ;  /* 0x0013e400010f7983 */ /* 0x000ea20000100800 */
[----:B-1----:R-:W-:Y:S02]  /*46700*/  @P0 IMAD.MOV.U32 R32, RZ, RZ, R70 ;  /* 0x000000ffff200224 */ /* 0x002fe400078e0046 */
[----:B------:R-:W-:-:S05]  /*46710*/  @P0 IMAD.MOV.U32 R33, RZ, RZ, R38 ;  /* 0x000000ffff210224 */ /* 0x000fca00078e0026 */
[----:B------:R4:W2:Y:S02]  /*46720*/  @P0 LDG.E.U8 R44, desc[UR8][R32.64] ;  /* 0x00000008202c0981 */ /* 0x0008a4000c1e1100 */
[----:B----4-:R-:W-:Y:S02]  /*46730*/  @P0 IMAD.MOV.U32 R32, RZ, RZ, R24 ;  /* 0x000000ffff200224 */ /* 0x010fe400078e0018 */
[----:B------:R-:W-:Y:S01]  /*46740*/  @P0 IMAD.MOV.U32 R33, RZ, RZ, R14 ;  /* 0x000000ffff210224 */ /* 0x000fe200078e000e */
[----:B------:R-:W4:Y:S04]  /*46750*/  LDL R24, [R1+0x10f8] ;  /* 0x0010f80001187983 */ /* 0x000f280000100800 */
[----:B------:R-:W4:Y:S04]  /*46760*/  LDL R14, [R1+0x10f4] ;  /* 0x0010f400010e7983 */ /* 0x000f280000100800 */
[----:B------:R3:W4:Y:S02]  /*46770*/  @P0 LDG.E.U8 R46, desc[UR8][R32.64] ;  /* 0x00000008202e0981 */ /* 0x000724000c1e1100 */
[----:B---3--:R-:W-:-:S02]  /*46780*/  @P0 IMAD.MOV.U32 R32, RZ, RZ, R30 ;  /* 0x000000ffff200224 */ /* 0x008fc400078e001e */
[----:B------:R-:W-:Y:S01]  /*46790*/  @P0 IMAD.MOV.U32 R33, RZ, RZ, R56 ;  /* 0x000000ffff210224 */ /* 0x000fe200078e0038 */
[----:B------:R-:W3:Y:S04]  /*467a0*/  LDL R30, [R1+0x1178] ;  /* 0x00117800011e7983 */ /* 0x000ee80000100800 */
[----:B------:R-:W3:Y:S04]  /*467b0*/  LDL R56, [R1+0x1174] ;  /* 0x0011740001387983 */ /* 0x000ee80000100800 */
[----:B------:R1:W3:Y:S02]  /*467c0*/  @P0 LDG.E.U8 R79, desc[UR8][R32.64] ;  /* 0x00000008204f0981 */ /* 0x0002e4000c1e1100 */
[----:B-1----:R-:W-:-:S02]  /*467d0*/  @P0 IMAD.MOV.U32 R32, RZ, RZ, R62 ;  /* 0x000000ffff200224 */ /* 0x002fc400078e003e */
[----:B------:R-:W-:-:S05]  /*467e0*/  @P0 IMAD.MOV.U32 R33, RZ, RZ, R13 ;  /* 0x000000ffff210224 */ /* 0x000fca00078e000d */
[----:B------:R2:W4:Y:S02]  /*467f0*/  @P0 LDG.E.U8 R0, desc[UR8][R32.64] ;  /* 0x0000000820000981 */ /* 0x000524000c1e1100 */
[----:B--2---:R-:W-:Y:S02]  /*46800*/  @P0 IMAD.MOV.U32 R33, RZ, RZ, R10 ;  /* 0x000000ffff210224 */ /* 0x004fe400078e000a */
[----:B------:R-:W-:-:S05]  /*46810*/  @P0 IMAD.MOV.U32 R32, RZ, RZ, R31 ;  /* 0x000000ffff200224 */ /* 0x000fca00078e001f */
[----:B------:R1:W2:Y:S01]  /*46820*/  @P0 LDG.E.U8 R82, desc[UR8][R32.64] ;  /* 0x0000000820520981 */ /* 0x0002a2000c1e1100 */
[----:B------:R-:W-:Y:S01]  /*46830*/  PRMT R63, RZ, 0x7610, R63 ;  /* 0x00007610ff3f7816 */ /* 0x000fe2000000003f */
[----:B-1----:R-:W-:Y:S02]  /*46840*/  @P0 IMAD.MOV.U32 R32, RZ, RZ, R58 ;  /* 0x000000ffff200224 */ /* 0x002fe400078e003a */
[----:B------:R-:W-:Y:S01]  /*46850*/  @P0 IMAD.MOV.U32 R33, RZ, RZ, R26 ;  /* 0x000000ffff210224 */ /* 0x000fe200078e001a */
[----:B------:R-:W-:-:S04]  /*46860*/  PRMT R47, RZ, 0x7610, R47 ;  /* 0x00007610ff2f7816 */ /* 0x000fc8000000002f */
[----:B------:R1:W4:Y:S02]  /*46870*/  @P0 LDG.E.U8 R63, desc[UR8][R32.64] ;  /* 0x00000008203f0981 */ /* 0x000324000c1e1100 */
[----:B-1----:R-:W-:Y:S02]  /*46880*/  @P0 IMAD.MOV.U32 R32, RZ, RZ, R61 ;  /* 0x000000ffff200224 */ /* 0x002fe400078e003d */
[----:B------:R-:W-:-:S05]  /*46890*/  @P0 IMAD.MOV.U32 R33, RZ, RZ, R15 ;  /* 0x000000ffff210224 */ /* 0x000fca00078e000f */
[----:B------:R1:W4:Y:S04]  /*468a0*/  @P0 LDG.E.U8 R47, desc[UR8][R32.64] ;  /* 0x00000008202f0981 */ /* 0x000328000c1e1100 */
[----:B---3--:R3:W-:Y:S04]  /*468b0*/  STL.64 [R1+0x33b8], R78 ;  /* 0x0033b84e01007387 */ /* 0x0087e80000100a00 */
[----:B------:R-:W3:Y:S04]  /*468c0*/  LDL R70, [R1+0x11f4] ;  /* 0x0011f40001467983 */ /* 0x000ee80000100800 */
[----:B------:R-:W3:Y:S04]  /*468d0*/  LDL R62, [R1+0x11f8] ;  /* 0x0011f800013e7983 */ /* 0x000ee80000100800 */
[----:B------:R-:W3:Y:S04]  /*468e0*/  LDL.LU R31, [R1+0x3458] ;  /* 0x00345800011f7983 */ /* 0x000ee80000300800 */
[----:B------:R-:W4:Y:S04]  /*468f0*/  LDL R38, [R1+0x1274] ;  /* 0x0012740001267983 */ /* 0x000f280000100800 */
[----:B------:R-:W4:Y:S04]  /*46900*/  LDL R13, [R1+0x12f4] ;  /* 0x0012f400010d7983 */ /* 0x000f280000100800 */
[----:B------:R-:W4:Y:S01]  /*46910*/  LDL R10, [R1+0x12f8] ;  /* 0x0012f800010a7983 */ /* 0x000f220000100800 */
[----:B-1----:R-:W-:-:S02]  /*46920*/  @P0 IMAD.MOV.U32 R33, RZ, RZ, R29 ;  /* 0x000000ffff210224 */ /* 0x002fc400078e001d */
[----:B------:R-:W-:Y:S01]  /*46930*/  @P0 IMAD.MOV.U32 R32, RZ, RZ, R45 ;  /* 0x000000ffff200224 */ /* 0x000fe200078e002d */
[----:B--2---:R-:W-:Y:S04]  /*46940*/  STL.64 [R1+0x33c0], R82 ;  /* 0x0033c05201007387 */ /* 0x004fe80000100a00 */
[----:B------:R-:W2:Y:S04]  /*46950*/  LDL R26, [R1+0x1374] ;  /* 0x00137400011a7983 */ /* 0x000ea80000100800 */
[----:B------:R-:W2:Y:S04]  /*46960*/  LDL R58, [R1+0x1378] ;  /* 0x00137800013a7983 */ /* 0x000ea80000100800 */
[----:B------:R-:W2:Y:S04]  /*46970*/  LDL.LU R61, [R1+0x3454] ;  /* 0x00345400013d7983 */ /* 0x000ea80000300800 */
[----:B------:R-:W2:Y:S04]  /*46980*/  LDL.LU R29, [R1+0x3450] ;  /* 0x00345000011d7983 */ /* 0x000ea80000300800 */
[----:B------:R-:W2:Y:S01]  /*46990*/  LDL.LU R45, [R1+0x344c] ;  /* 0x00344c00012d7983 */ /* 0x000ea20000300800 */
[----:B------:R-:W-:-:S02]  /*469a0*/  PRMT R11, RZ, 0x7610, R11 ;  /* 0x00007610ff0b7816 */ /* 0x000fc4000000000b */
[----:B------:R-:W-:Y:S02]  /*469b0*/  PRMT R76, RZ, 0x7610, R76 ;  /* 0x00007610ff4c7816 */ /* 0x000fe4000000004c */
[----:B------:R-:W-:Y:S02]  /*469c0*/  PRMT R60, RZ, 0x7610, R60 ;  /* 0x00007610ff3c7816 */ /* 0x000fe4000000003c */
[----:B------:R-:W-:Y:S02]  /*469d0*/  PRMT R28, RZ, 0x7610, R28 ;  /* 0x00007610ff1c7816 */ /* 0x000fe4000000001c */
[----:B------:R-:W-:Y:S02]  /*469e0*/  PRMT R77, RZ, 0x7610, R77 ;  /* 0x00007610ff4d7816 */ /* 0x000fe4000000004d */
[----:B---3--:R-:W-:-:S06]  /*469f0*/  PRMT R31, RZ, 0x7610, R31 ;  /* 0x00007610ff1f7816 */ /* 0x008fcc000000001f */
[----:B------:R4:W3:Y:S02]  /*46a00*/  @P0 LDG.E.U8 R31, desc[UR8][R32.64] ;  /* 0x00000008201f0981 */ /* 0x0008e4000c1e1100 */
[----:B----4-:R-:W-:Y:S02]  /*46a10*/  @P0 IMAD.MOV.U32 R32, RZ, RZ, R24 ;  /* 0x000000ffff200224 */ /* 0x010fe400078e0018 */
[----:B------:R-:W-:Y:S01]  /*46a20*/  @P0 IMAD.MOV.U32 R33, RZ, RZ, R14 ;  /* 0x000000ffff210224 */ /* 0x000fe200078e000e */
[----:B------:R-:W4:Y:S04]  /*46a30*/  LDL R24, [R1+0x1108] ;  /* 0x0011080001187983 */ /* 0x000f280000100800 */
[----:B------:R-:W3:Y:S04]  /*46a40*/  LDL R14, [R1+0x1104] ;  /* 0x00110400010e7983 */ /* 0x000ee80000100800 */
[----:B------:R1:W3:Y:S02]  /*46a50*/  @P0 LDG.E.U8 R11, desc[UR8][R32.64] ;  /* 0x00000008200b0981 */ /* 0x0002e4000c1e1100 */
[----:B-1----:R-:W-:-:S02]  /*46a60*/  @P0 IMAD.MOV.U32 R32, RZ, RZ, R30 ;  /* 0x000000ffff200224 */ /* 0x002fc400078e001e */
[----:B------:R-:W-:Y:S01]  /*46a70*/  @P0 IMAD.MOV.U32 R33, RZ, RZ, R56 ;  /* 0x000000ffff210224 */ /* 0x000fe200078e0038 */
[----:B------:R-:W3:Y:S04]  /*46a80*/  LDL R30, [R1+0x1188] ;  /* 0x00118800011e7983 */ /* 0x000ee80000100800 */
[----:B------:R-:W3:Y:S04]  /*46a90*/  LDL R56, [R1+0x1184] ;  /* 0x0011840001387983 */ /* 0x000ee80000100800 */
[----:B------:R1:W3:Y:S04]  /*46aa0*/  @P0 LDG.E.U8 R76, desc[UR8][R32.64] ;  /* 0x00000008204c0981 */ /* 0x0002e8000c1e1100 */
[----:B------:R0:W-:Y:S01]  /*46ab0*/  STL [R1+0x10], R0 ;  /* 0x0000100001007387 */ /* 0x0001e20000100800 */
[----:B-1----:R-:W-:-:S02]  /*46ac0*/  @P0 IMAD.MOV.U32 R32, RZ, RZ, R62 ;  /* 0x000000ffff200224 */ /* 0x002fc400078e003e */
[----:B------:R-:W-:Y:S01]  /*46ad0*/  @P0 IMAD.MOV.U32 R33, RZ, RZ, R70 ;  /* 0x000000ffff210224 */ /* 0x000fe200078e0046 */
[----:B------:R-:W3:Y:S04]  /*46ae0*/  LDL R62, [R1+0x1208] ;  /* 0x00120800013e7983 */ /* 0x000ee80000100800 */
[----:B------:R-:W3:Y:S04]  /*46af0*/  LDL R70, [R1+0x1204] ;  /* 0x0012040001467983 */ /* 0x000ee80000100800 */
[----:B------:R1:W3:Y:S02]  /*46b00*/  @P0 LDG.E.U8 R60, desc[UR8][R32.64] ;  /* 0x00000008203c0981 */ /* 0x0002e4000c1e1100 */
[----:B-1----:R-:W-:-:S02]  /*46b10*/  @P0 IMAD.MOV.U32 R33, RZ, RZ, R38 ;  /* 0x000000ffff210224 */ /* 0x002fc400078e0026 */
[----:B--2---:R-:W-:Y:S02]  /*46b20*/  @P0 IMAD.MOV.U32 R32, RZ, RZ, R29 ;  /* 0x000000ffff200224 */ /* 0x004fe400078e001d */
[----:B------:R-:W2:Y:S04]  /*46b30*/  LDL.LU R29, [R1+0x3448] ;  /* 0x00344800011d7983 */ /* 0x000ea80000300800 */
[----:B------:R1:W3:Y:S01]  /*46b40*/  @P0 LDG.E.U8 R28, desc[UR8][R32.64] ;  /* 0x00000008201c0981 */ /* 0x0002e2000c1e1100 */
[----:B------:R-:W-:Y:S02]  /*46b50*/  PRMT R61, RZ, 0x7610, R61 ;  /* 0x00007610ff3d7816 */ /* 0x000fe4000000003d */
[----:B------:R-:W-:Y:S01]  /*46b60*/  PRMT R45, RZ, 0x7610, R45 ;  /* 0x00007610ff2d7816 */ /* 0x000fe2000000002d */
[----:B------:R-:W3:Y:S01]  /*46b70*/  LDL R38, [R1+0x1284] ;  /* 0x0012840001267983 */ /* 0x000ee20000100800 */
[----:B-1----:R-:W-:-:S02]  /*46b80*/  @P0 IMAD.MOV.U32 R32, RZ, RZ, R10 ;  /* 0x000000ffff200224 */ /* 0x002fc400078e000a */
[----:B------:R-:W-:Y:S01]  /*46b90*/  @P0 IMAD.MOV.U32 R33, RZ, RZ, R13 ;  /* 0x000000ffff210224 */ /* 0x000fe200078e000d */
[----:B------:R-:W3:Y:S04]  /*46ba0*/  LDL R10, [R1+0x1308] ;  /* 0x00130800010a7983 */ /* 0x000ee80000100800 */
[----:B------:R-:W3:Y:S04]  /*46bb0*/  LDL R13, [R1+0x1304] ;  /* 0x00130400010d7983 */ /* 0x000ee80000100800 */
[----:B------:R1:W3:Y:S02]  /*46bc0*/  @P0 LDG.E.U8 R77, desc[UR8][R32.64] ;  /* 0x00000008204d0981 */ /* 0x0002e4000c1e1100 */
[----:B-1----:R-:W-:-:S02]  /*46bd0*/  @P0 IMAD.MOV.U32 R32, RZ, RZ, R58 ;  /* 0x000000ffff200224 */ /* 0x002fc400078e003a */
[----:B------:R-:W-:Y:S01]  /*46be0*/  @P0 IMAD.MOV.U32 R33, RZ, RZ, R26 ;  /* 0x000000ffff210224 */ /* 0x000fe200078e001a */
[----:B------:R-:W3:Y:S04]  /*46bf0*/  LDL R58, [R1+0x1388] ;  /* 0x00138800013a7983 */ /* 0x000ee80000100800 */
[----:B------:R-:W3:Y:S04]  /*46c00*/  LDL R26, [R1+0x1384] ;  /* 0x00138400011a7983 */ /* 0x000ee80000100800 */
[----:B------:R1:W3:Y:S02]  /*46c10*/  @P0 LDG.E.U8 R61, desc[UR8][R32.64] ;  /* 0x00000008203d0981 */ /* 0x0002e4000c1e1100 */
[----:B-1----:R-:W-:-:S02]  /*46c20*/  @P0 IMAD.MOV.U32 R32, RZ, RZ, R27 ;  /* 0x000000ffff200224 */ /* 0x002fc400078e001b */
[----:B------:R-:W-:Y:S02]  /*46c30*/  @P0 IMAD.MOV.U32 R33, RZ, RZ, R59 ;  /* 0x000000ffff210224 */ /* 0x000fe400078e003b */
[----:B------:R-:W3:Y:S04]  /*46c40*/  LDL.LU R59, [R1+0x3444] ;  /* 0x00344400013b7983 */ /* 0x000ee80000300800 */
[----:B------:R-:W3:Y:S04]  /*46c50*/  LDL.LU R27, [R1+0x3440] ;  /* 0x00344000011b7983 */ /* 0x000ee80000300800 */
[----:B------:R1:W3:Y:S02]  /*46c60*/  @P0 LDG.E.U8 R45, desc[UR8][R32.64] ;  /* 0x00000008202d0981 */ /* 0x0002e4000c1e1100 */
[----:B-1----:R-:W-:-:S02]  /*46c70*/  @P0 IMAD.MOV.U32 R33, RZ, RZ, R43 ;  /* 0x000000ffff210224 */ /* 0x002fc400078e002b */
[----:B------:R-:W-:Y:S01]  /*46c80*/  @P0 IMAD.MOV.U32 R32, RZ, RZ, R12 ;  /* 0x000000ffff200224 */ /* 0x000fe200078e000c */
[----:B------:R-:W3:Y:S04]  /*46c90*/  LDL.LU R43, [R1+0x343c] ;  /* 0x00343c00012b7983 */ /* 0x000ee80000300800 */
[----:B------:R-:W3:Y:S01]  /*46ca0*/  LDL.LU R12, [R1+0x3438] ;  /* 0x00343800010c7983 */ /* 0x000ee20000300800 */
[----:B------:R-:W-:Y:S02]  /*46cb0*/  PRMT R93, RZ, 0x7610, R93 ;  /* 0x00007610ff5d7816 */ /* 0x000fe4000000005d */
[----:B------:R-:W-:Y:S02]  /*46cc0*/  PRMT R74, RZ, 0x7610, R74 ;  /* 0x00007610ff4a7816 */ /* 0x000fe4000000004a */
[----:B------:R-:W-:-:S02]  /*46cd0*/  PRMT R42, RZ, 0x7610, R42 ;  /* 0x00007610ff2a7816 */ /* 0x000fc4000000002a */
[----:B------:R-:W-:Y:S02]  /*46ce0*/  PRMT R75, RZ, 0x7610, R75 ;  /* 0x00007610ff4b7816 */ /* 0x000fe4000000004b */
[----:B--2---:R-:W-:-:S06]  /*46cf0*/  PRMT R29, RZ, 0x7610, R29 ;  /* 0x00007610ff1d7816 */ /* 0x004fcc000000001d */
[----:B------:R4:W2:Y:S02]  /*46d00*/  @P0 LDG.E.U8 R29, desc[UR8][R32.64] ;  /* 0x00000008201d0981 */ /* 0x0008a4000c1e1100 */
[----:B----4-:R-:W-:Y:S02]  /*46d10*/  @P0 IMAD.MOV.U32 R32, RZ, RZ, R24 ;  /* 0x000000ffff200224 */ /* 0x010fe400078e0018 */
[----:B---3--:R-:W-:Y:S01]  /*46d20*/  @P0 IMAD.MOV.U32 R33, RZ, RZ, R14 ;  /* 0x000000ffff210224 */ /* 0x008fe200078e000e */
[----:B------:R-:W3:Y:S04]  /*46d30*/  LDL R24, [R1+0x1118] ;  /* 0x0011180001187983 */ /* 0x000ee80000100800 */
[----:B------:R-:W4:Y:S04]  /*46d40*/  LDL R14, [R1+0x1114] ;  /* 0x00111400010e7983 */ /* 0x000f280000100800 */
[----:B------:R1:W2:Y:S02]  /*46d50*/  @P0 LDG.E.U8 R93, desc[UR8][R32.64] ;  /* 0x00000008205d0981 */ /* 0x0002a4000c1e1100 */
[----:B-1----:R-:W-:-:S02]  /*46d60*/  @P0 IMAD.MOV.U32 R32, RZ, RZ, R30 ;  /* 0x000000ffff200224 */ /* 0x002fc400078e001e */
[----:B------:R-:W-:Y:S01]  /*46d70*/  @P0 IMAD.MOV.U32 R33, RZ, RZ, R56 ;  /* 0x000000ffff210224 */ /* 0x000fe200078e0038 */
[----:B------:R-:W2:Y:S04]  /*46d80*/  LDL R30, [R1+0x1198] ;  /* 0x00119800011e7983 */ /* 0x000ea80000100800 */
[----:B------:R-:W2:Y:S04]  /*46d90*/  LDL R56, [R1+0x1194] ;  /* 0x0011940001387983 */ /* 0x000ea80000100800 */
[----:B------:R1:W2:Y:S02]  /*46da0*/  @P0 LDG.E.U8 R74, desc[UR8][R32.64] ;  /* 0x00000008204a0981 */ /* 0x0002a4000c1e1100 */
[----:B-1----:R-:W-:-:S02]  /*46db0*/  @P0 IMAD.MOV.U32 R32, RZ, RZ, R62 ;  /* 0x000000ffff200224 */ /* 0x002fc400078e003e */
[----:B------:R-:W-:Y:S01]  /*46dc0*/  @P0 IMAD.MOV.U32 R33, RZ, RZ, R70 ;  /* 0x000000ffff210224 */ /* 0x000fe200078e0046 */
[----:B------:R-:W2:Y:S04]  /*46dd0*/  LDL R62, [R1+0x1218] ;  /* 0x00121800013e7983 */ /* 0x000ea80000100800 */
[----:B------:R-:W2:Y:S04]  /*46de0*/  LDL R70, [R1+0x1214] ;  /* 0x0012140001467983 */ /* 0x000ea80000100800 */
[----:B------:R1:W2:Y:S02]  /*46df0*/  @P0 LDG.E.U8 R42, desc[UR8][R32.64] ;  /* 0x00000008202a0981 */ /* 0x0002a4000c1e1100 */
[----:B-1----:R-:W-:-:S02]  /*46e00*/  @P0 IMAD.MOV.U32 R32, RZ, RZ, R27 ;  /* 0x000000ffff200224 */ /* 0x002fc400078e001b */
[----:B------:R-:W2:Y:S01]  /*46e10*/  LDL.LU R27, [R1+0x3434] ;  /* 0x00343400011b7983 */ /* 0x000ea20000300800 */
[----:B------:R-:W-:Y:S01]  /*46e20*/  PRMT R12, RZ, 0x7610, R12 ;  /* 0x00007610ff0c7816 */ /* 0x000fe2000000000c */
[----:B------:R-:W-:-:S05]  /*46e30*/  @P0 IMAD.MOV.U32 R33, RZ, RZ, R38 ;  /* 0x000000ffff210224 */ /* 0x000fca00078e0026 */
[----:B------:R1:W3:Y:S01]  /*46e40*/  @P0 LDG.E.U8 R12, desc[UR8][R32.64] ;  /* 0x00000008200c0981 */ /* 0x0002e2000c1e1100 */
[----:B------:R-:W-:Y:S01]  /*46e50*/  PRMT R59, RZ, 0x7610, R59 ;  /* 0x00007610ff3b7816 */ /* 0x000fe2000000003b */
[----:B-1----:R-:W-:Y:S02]  /*46e60*/  @P0 IMAD.MOV.U32 R32, RZ, RZ, R10 ;  /* 0x000000ffff200224 */ /* 0x002fe400078e000a */
[----:B------:R-:W-:Y:S01]  /*46e70*/  @P0 IMAD.MOV.U32 R33, RZ, RZ, R13 ;  /* 0x000000ffff210224 */ /* 0x000fe200078e000d */
[----:B------:R-:W4:Y:S04]  /*46e80*/  LDL R10, [R1+0x1318] ;  /* 0x00131800010a7983 */ /* 0x000f280000100800 */
[----:B------:R-:W4:Y:S04]  /*46e90*/  LDL R13, [R1+0x1314] ;  /* 0x00131400010d7983 */ /* 0x000f280000100800 */
[----:B------:R1:W4:Y:S02]  /*46ea0*/  @P0 LDG.E.U8 R75, desc[UR8][R32.64] ;  /* 0x00000008204b0981 */ /* 0x000324000c1e1100 */
[----:B-1----:R-:W-:-:S02]  /*46eb0*/  @P0 IMAD.MOV.U32 R32, RZ, RZ, R58 ;  /* 0x000000ffff200224 */ /* 0x002fc400078e003a */
[----:B------:R-:W-:Y:S01]  /*46ec0*/  @P0 IMAD.MOV.U32 R33, RZ, RZ, R26 ;  /* 0x000000ffff210224 */ /* 0x000fe200078e001a */
[----:B------:R-:W4:Y:S04]  /*46ed0*/  LDL R58, [R1+0x1398] ;  /* 0x00139800013a7983 */ /* 0x000f280000100800 */
[----:B------:R-:W4:Y:S04]  /*46ee0*/  LDL R26, [R1+0x1394] ;  /* 0x00139400011a7983 */ /* 0x000f280000100800 */
[----:B------:R1:W4:Y:S02]  /*46ef0*/  @P0 LDG.E.U8 R59, desc[UR8][R32.64] ;  /* 0x00000008203b0981 */ /* 0x000324000c1e1100 */
[----:B-1----:R-:W-:-:S02]  /*46f00*/  @P0 IMAD.MOV.U32 R33, RZ, RZ, R57 ;  /* 0x000000ffff210224 */ /* 0x002fc400078e0039 */
[----:B------:R-:W-:Y:S01]  /*46f10*/  @P0 IMAD.MOV.U32 R32, RZ, RZ, R41 ;  /* 0x000000ffff200224 */ /* 0x000fe200078e0029 */
[----:B------:R-:W4:Y:S04]  /*46f20*/  LDL.LU R57, [R1+0x3430] ;  /* 0x0034300001397983 */ /* 0x000f280000300800 */
[----:B------:R-:W4:Y:S01]  /*46f30*/  LDL.LU R41, [R1+0x342c] ;  /* 0x00342c0001297983 */ /* 0x000f220000300800 */
[----:B------:R-:W-:-:S06]  /*46f40*/  PRMT R43, RZ, 0x7610, R43 ;  /* 0x00007610ff2b7816 */ /* 0x000fcc000000002b */
[----:B------:R1:W4:Y:S01]  /*46f50*/  @P0 LDG.E.U8 R43, desc[UR8][R32.64] ;  /* 0x00000008202b0981 */ /* 0x000322000c1e1100 */
[----:B------:R-:W-:Y:S01]  /*46f60*/  PRMT R91, RZ, 0x7610, R91 ;  /* 0x00007610ff5b7816 */ /* 0x000fe2000000005b */
[----:B-1----:R-:W-:Y:S02]  /*46f70*/  @P0 IMAD.MOV.U32 R32, RZ, RZ, R92 ;  /* 0x000000ffff200224 */ /* 0x002fe400078e005c */
[----:B------:R-:W-:Y:S02]  /*46f80*/  @P0 IMAD.MOV.U32 R33, RZ, RZ, R25 ;  /* 0x000000ffff210224 */ /* 0x000fe400078e0019 */
[----:B------:R-:W4:Y:S04]  /*46f90*/  LDL.LU R25, [R1+0x3428] ;  /* 0x0034280001197983 */ /* 0x000f280000300800 */
[----:B------:R-:W4:Y:S01]  /*46fa0*/  LDL.LU R92, [R1+0x3424] ;  /* 0x00342400015c7983 */ /* 0x000f220000300800 */
[----:B------:R-:W-:-:S02]  /*46fb0*/  PRMT R72, RZ, 0x7610, R72 ;  /* 0x00007610ff487816 */ /* 0x000fc40000000048 */
[----:B------:R-:W-:Y:S02]  /*46fc0*/  PRMT R40, RZ, 0x7610, R40 ;  /* 0x00007610ff287816 */ /* 0x000fe40000000028 */
[----:B--2---:R-:W-:-:S06]  /*46fd0*/  PRMT R27, RZ, 0x7610, R27 ;  /* 0x00007610ff1b7816 */ /* 0x004fcc000000001b */
[----:B------:R3:W2:Y:S02]  /*46fe0*/  @P0 LDG.E.U8 R27, desc[UR8][R32.64] ;  /* 0x00000008201b0981 */ /* 0x0006a4000c1e1100 */
[----:B---3--:R-:W-:Y:S02]  /*46ff0*/  @P0 IMAD.MOV.U32 R32, RZ, RZ, R24 ;  /* 0x000000ffff200224 */ /* 0x008fe400078e0018 */
[----:B----4-:R-:W-:Y:S01]  /*47000*/  @P0 IMAD.MOV.U32 R33, RZ, RZ, R14 ;  /* 0x000000ffff210224 */ /* 0x010fe200078e000e */
        /* <DEDUP_REMOVED lines=9> */
[----:B------:R-:W-:-:S05]  /*470a0*/  @P0 IMAD.MOV.U32 R33, RZ, RZ, R70 ;  /* 0x000000ffff210224 */ /* 0x000fca00078e0046 */
[----:B------:R1:W2:Y:S02]  /*470b0*/  @P0 LDG.E.U8 R40, desc[UR8][R32.64] ;  /* 0x0000000820280981 */ /* 0x0002a4000c1e1100 */
[----:B-1----:R-:W-:Y:S02]  /*470c0*/  @P0 IMAD.MOV.U32 R33, RZ, RZ, R41 ;  /* 0x000000ffff210224 */ /* 0x002fe400078e0029 */
[----:B------:R-:W2:Y:S01]  /*470d0*/  LDL.LU R41, [R1+0x3420] ;  /* 0x0034200001297983 */ /* 0x000ea20000300800 */
[----:B------:R-:W-:Y:S01]  /*470e0*/  PRMT R73, RZ, 0x7610, R73 ;  /* 0x00007610ff497816 */ /* 0x000fe20000000049 */
[----:B------:R-:W-:Y:S01]  /*470f0*/  @P0 IMAD.MOV.U32 R32, RZ, RZ, R25 ;  /* 0x000000ffff200224 */ /* 0x000fe200078e0019 */
[----:B------:R-:W-:Y:S01]  /*47100*/  PRMT R92, RZ, 0x7610, R92 ;  /* 0x00007610ff5c7816 */ /* 0x000fe2000000005c */
[----:B------:R-:W3:Y:S01]  /*47110*/  LDL.LU R25, [R1+0x341c] ;  /* 0x00341c0001197983 */ /* 0x000ee20000300800 */
[----:B------:R-:W-:-:S03]  /*47120*/  PRMT R57, RZ, 0x7610, R57 ;  /* 0x00007610ff397816 */ /* 0x000fc60000000039 */
[----:B------:R-:W4:Y:S04]  /*47130*/  LDL R38, [R1+0x1224] ;  /* 0x0012240001267983 */ /* 0x000f280000100800 */
        /* <DEDUP_REMOVED lines=14> */
[----:B------:R-:W-:Y:S02]  /*47220*/  @P0 IMAD.MOV.U32 R33, RZ, RZ, R69 ;  /* 0x000000ffff210224 */ /* 0x000fe400078e0045 */
[----:B------:R-:W4:Y:S04]  /*47230*/  LDL.LU R69, [R1+0x3418] ;  /* 0x0034180001457983 */ /* 0x000f280000300800 */
[----:B------:R-:W4:Y:S01]  /*47240*/  LDL.LU R55, [R1+0x3414] ;  /* 0x0034140001377983 */ /* 0x000f220000300800 */
[----:B--2---:R-:W-:-:S06]  /*47250*/  PRMT R41, RZ, 0x7610, R41 ;  /* 0x00007610ff297816 */ /* 0x004fcc0000000029 */
[----:B------:R1:W2:Y:S02]  /*47260*/  @P0 LDG.E.U8 R41, desc[UR8][R32.64] ;  /* 0x0000000820290981 */ /* 0x0002a4000c1e1100 */
[----:B-1----:R-:W-:Y:S02]  /*47270*/  @P0 IMAD.MOV.U32 R33, RZ, RZ, R39 ;  /* 0x000000ffff210224 */ /* 0x002fe400078e0027 */
[----:B------:R-:W2:Y:S01]  /*47280*/  LDL.LU R39, [R1+0x3410] ;  /* 0x0034100001277983 */ /* 0x000ea20000300800 */
[----:B---3--:R-:W-:Y:S01]  /*47290*/  PRMT R25, RZ, 0x7610, R25 ;  /* 0x00007610ff197816 */ /* 0x008fe20000000019 */
[----:B------:R-:W-:Y:S02]  /*472a0*/  @P0 IMAD.MOV.U32 R32, RZ, RZ, R90 ;  /* 0x000000ffff200224 */ /* 0x000fe400078e005a */
[----:B------:R-:W3:Y:S01]  /*472b0*/  LDL.LU R90, [R1+0x340c] ;  /* 0x00340c00015a7983 */ /* 0x000ee20000300800 */
[----:B------:R-:W-:-:S03]  /*472c0*/  PRMT R89, RZ, 0x7610, R89 ;  /* 0x00007610ff597816 */ /* 0x000fc60000000059 */
[----:B------:R1:W3:Y:S01]  /*472d0*/  @P0 LDG.E.U8 R25, desc[UR8][R32.64] ;  /* 0x0000000820190981 */ /* 0x0002e2000c1e1100 */
[----:B------:R-:W-:Y:S01]  /*472e0*/  PRMT R54, RZ, 0x7610, R54 ;  /* 0x00007610ff367816 */ /* 0x000fe20000000036 */
[----:B-1----:R-:W-:Y:S02]  /*472f0*/  @P0 IMAD.MOV.U32 R32, RZ, RZ, R24 ;  /* 0x000000ffff200224 */ /* 0x002fe400078e0018 */
[----:B----4-:R-:W-:Y:S01]  /*47300*/  @P0 IMAD.MOV.U32 R33, RZ, RZ, R14 ;  /* 0x000000ffff210224 */ /* 0x010fe200078e000e */
        /* <DEDUP_REMOVED lines=8> */
[----:B--2---:R-:W-:-:S02]  /*47390*/  @P0 IMAD.MOV.U32 R32, RZ, RZ, R39 ;  /* 0x000000ffff200224 */ /* 0x004fc400078e0027 */
[----:B------:R-:W2:Y:S01]  /*473a0*/  LDL.LU R39, [R1+0x3408] ;  /* 0x0034080001277983 */ /* 0x000ea20000300800 */
[----:B------:R-:W-:Y:S01]  /*473b0*/  PRMT R22, RZ, 0x7610, R22 ;  /* 0x00007610ff167816 */ /* 0x000fe20000000016 */
[----:B------:R-:W-:Y:S01]  /*473c0*/  @P0 IMAD.MOV.U32 R33, RZ, RZ, R38 ;  /* 0x000000ffff210224 */ /* 0x000fe200078e0026 */
[----:B---3--:R-:W-:Y:S02]  /*473d0*/  PRMT R90, RZ, 0x7610, R90 ;  /* 0x00007610ff5a7816 */ /* 0x008fe4000000005a */
[----:B------:R-:W-:Y:S02]  /*473e0*/  PRMT R71, RZ, 0x7610, R71 ;  /* 0x00007610ff477816 */ /* 0x000fe40000000047 */
[----:B------:R-:W-:Y:S01]  /*473f0*/  PRMT R55, RZ, 0x7610, R55 ;  /* 0x00007610ff377816 */ /* 0x000fe20000000037 */
        /* <DEDUP_REMOVED lines=20> */
[----:B------:R-:W3:Y:S01]  /*47540*/  LDL.LU R53, [R1+0x3400] ;  /* 0x0034000001357983 */ /* 0x000ee20000300800 */
[----:B--2---:R-:W-:-:S06]  /*47550*/  PRMT R39, RZ, 0x7610, R39 ;  /* 0x00007610ff277816 */ /* 0x004fcc0000000027 */
[----:B------:R1:W2:Y:S02]  /*47560*/  @P0 LDG.E.U8 R39, desc[UR8][R32.64] ;  /* 0x0000000820270981 */ /* 0x0002a4000c1e1100 */
[----:B-1----:R-:W-:Y:S02]  /*47570*/  @P0 IMAD.MOV.U32 R33, RZ, RZ, R37 ;  /* 0x000000ffff210224 */ /* 0x002fe400078e0025 */
[----:B------:R-:W2:Y:S01]  /*47580*/  LDL.LU R37, [R1+0x33fc] ;  /* 0x0033fc0001257983 */ /* 0x000ea20000300800 */
[----:B------:R-:W-:Y:S01]  /*47590*/  PRMT R23, RZ, 0x7610, R23 ;  /* 0x00007610ff177816 */ /* 0x000fe20000000017 */
[----:B------:R-:W-:Y:S02]  /*475a0*/  @P0 IMAD.MOV.U32 R32, RZ, RZ, R88 ;  /* 0x000000ffff200224 */ /* 0x000fe400078e0058 */
[----:B------:R-:W3:Y:S01]  /*475b0*/  LDL.LU R88, [R1+0x33f8] ;  /* 0x0033f80001587983 */ /* 0x000ee20000300800 */
[----:B------:R-:W-:-:S03]  /*475c0*/  PRMT R68, RZ, 0x7610, R68 ;  /* 0x00007610ff447816 */ /* 0x000fc60000000044 */
[----:B------:R4:W3:Y:S01]  /*475d0*/  @P0 LDG.E.U8 R23, desc[UR8][R32.64] ;  /* 0x0000000820170981 */ /* 0x0008e2000c1e1100 */
[----:B------:R-:W-:Y:S01]  /*475e0*/  PRMT R52, RZ, 0x7610, R52 ;  /* 0x00007610ff347816 */ /* 0x000fe20000000034 */
[----:B----4-:R-:W-:Y:S02]  /*475f0*/  @P0 IMAD.MOV.U32 R32, RZ, RZ, R24 ;  /* 0x000000ffff200224 */ /* 0x010fe400078e0018 */
        /* <DEDUP_REMOVED lines=12> */
[----:B---3--:R-:W-:Y:S01]  /*476c0*/  @P0 IMAD.MOV.U32 R33, RZ, RZ, R38 ;  /* 0x000000ffff210224 */ /* 0x008fe200078e0026 */
[----:B------:R-:W-:-:S04]  /*476d0*/  PRMT R88, RZ, 0x7610, R88 ;  /* 0x00007610ff587816 */ /* 0x000fc80000000058 */
[----:B------:R1:W3:Y:S01]  /*476e0*/  @P0 LDG.E.U8 R20, desc[UR8][R32.64] ;  /* 0x0000000820140981 */ /* 0x0002e2000c1e1100 */
[----:B------:R-:W-:Y:S01]  /*476f0*/  PRMT R69, RZ, 0x7610, R69 ;  /* 0x00007610ff457816 */ /* 0x000fe20000000045 */
[----:B-1----:R-:W-:Y:S02]  /*47700*/  @P0 IMAD.MOV.U32 R32, RZ, RZ, R62 ;  /* 0x000000ffff200224 */ /* 0x002fe400078e003e */
[----:B------:R-:W-:Y:S01]  /*47710*/  @P0 IMAD.MOV.U32 R33, RZ, RZ, R70 ;  /* 0x000000ffff210224 */ /* 0x000fe200078e0046 */
        /* <DEDUP_REMOVED lines=17> */
[----:B------:R-:W3:Y:S01]  /*47830*/  LDL R15, [R1+0x13c4] ;  /* 0x0013c400010f7983 */ /* 0x000ee20000100800 */
[----:B--2---:R-:W-:-:S06]  /*47840*/  PRMT R37, RZ, 0x7610, R37 ;  /* 0x00007610ff257816 */ /* 0x004fcc0000000025 */
[----:B------:R1:W2:Y:S02]  /*47850*/  @P0 LDG.E.U8 R37, desc[UR8][R32.64] ;  /* 0x0000000820250981 */ /* 0x0002a4000c1e1100 */
[----:B-1----:R-:W-:Y:S02]  /*47860*/  @P0 IMAD.MOV.U32 R33, RZ, RZ, R51 ;  /* 0x000000ffff210224 */ /* 0x002fe400078e0033 */
[----:B------:R-:W-:Y:S01]  /*47870*/  @P0 IMAD.MOV.U32 R32, RZ, RZ, R35 ;  /* 0x000000ffff200224 */ /* 0x000fe200078e0023 */
[----:B------:R-:W2:Y:S04]  /*47880*/  LDL.LU R51, [R1+0x33e8] ;  /* 0x0033e80001337983 */ /* 0x000ea80000300800 */
[----:B------:R-:W2:Y:S01]  /*47890*/  LDL.LU R35, [R1+0x33e4] ;  /* 0x0033e40001237983 */ /* 0x000ea20000300800 */
[----:B------:R-:W-:-:S02]  /*478a0*/  PRMT R21, RZ, 0x7610, R21 ;  /* 0x00007610ff157816 */ /* 0x000fc40000000015 */
[----:B0-----:R-:W-:Y:S02]  /*478b0*/  PRMT R85, RZ, 0x7610, R85 ;  /* 0x00007610ff557816 */ /* 0x001fe40000000055 */
[----:B------:R-:W-:Y:S01]  /*478c0*/  PRMT R4, RZ, 0x7610, R4 ;  /* 0x00007610ff047816 */ /* 0x000fe20000000004 */
[----:B------:R-:W3:Y:S04]  /*478d0*/  LDL R38, [R1+0x1444] ;  /* 0x0014440001267983 */ /* 0x000ee80000100800 */
[----:B------:R4:W3:Y:S04]  /*478e0*/  @P0 LDG.E.U8 R21, desc[UR8][R32.64] ;  /* 0x0000000820150981 */ /* 0x0008e8000c1e1100 */
[----:B------:R-:W3:Y:S01]  /*478f0*/  LDL R70, [R1+0x1154] ;  /* 0x0011540001467983 */ /* 0x000ee20000100800 */
[----:B----4-:R-:W-:-:S02]  /*47900*/  @P0 IMAD.MOV.U32 R32, RZ, RZ, R24 ;  /* 0x000000ffff200224 */ /* 0x010fc400078e0018 */
[----:B------:R-:W-:Y:S01]  /*47910*/  @P0 IMAD.MOV.U32 R33, RZ, RZ, R14 ;  /* 0x000000ffff210224 */ /* 0x000fe200078e000e */
[----:B------:R-:W4:Y:S04]  /*47920*/  LDL R24, [R1+0x11d4] ;  /* 0x0011d40001187983 */ /* 0x000f280000100800 */
[----:B------:R-:W4:Y:S04]  /*47930*/  LDL R14, [R1+0x1158] ;  /* 0x00115800010e7983 */ /* 0x000f280000100800 */
[----:B------:R0:W4:Y:S02]  /*47940*/  @P0 LDG.E.U8 R85, desc[UR8][R32.64] ;  /* 0x0000000820550981 */ /* 0x000124000c1e1100 */
[----:B0-----:R-:W-:-:S02]  /*47950*/  @P0 IMAD.MOV.U32 R32, RZ, RZ, R30 ;  /* 0x000000ffff200224 */ /* 0x001fc400078e001e */
[----:B------:R-:W-:Y:S02]  /*47960*/  @P0 IMAD.MOV.U32 R33, RZ, RZ, R56 ;  /* 0x000000ffff210224 */ /* 0x000fe400078e0038 */
[----:B------:R-:W4:Y:S04]  /*47970*/  LDL R56, [R1+0x11d8] ;  /* 0x0011d80001387983 */ /* 0x000f280000100800 */
[----:B------:R2:W4:Y:S02]  /*47980*/  @P0 LDG.E.U8 R4, desc[UR8][R32.64] ;  /* 0x0000000820040981 */ /* 0x000524000c1e1100 */
[----:B--2---:R-:W-:Y:S02]  /*47990*/  @P0 IMAD.MOV.U32 R32, RZ, RZ, R35 ;  /* 0x000000ffff200224 */ /* 0x004fe400078e0023 */
[----:B------:R-:W2:Y:S01]  /*479a0*/  LDL.LU R35, [R1+0x33e0] ;  /* 0x0033e00001237983 */ /* 0x000ea20000300800 */
[----:B---3--:R-:W-:Y:S01]  /*479b0*/  PRMT R5, RZ, 0x7610, R5 ;  /* 0x00007610ff057816 */ /* 0x008fe20000000005 */
[----:B------:R-:W-:Y:S01]  /*479c0*/  @P0 IMAD.MOV.U32 R33, RZ, RZ, R62 ;  /* 0x000000ffff210224 */ /* 0x000fe200078e003e */
[----:B------:R-:W-:-:S02]  /*479d0*/  PRMT R86, RZ, 0x7610, R86 ;  /* 0x00007610ff567816 */ /* 0x000fc40000000056 */
[----:B------:R-:W-:Y:S02]  /*479e0*/  PRMT R67, RZ, 0x7610, R67 ;  /* 0x00007610ff437816 */ /* 0x000fe40000000043 */
[----:B------:R-:W-:Y:S01]  /*479f0*/  PRMT R51, RZ, 0x7610, R51 ;  /* 0x00007610ff337816 */ /* 0x000fe20000000033 */
[----:B------:R-:W3:Y:S04]  /*47a00*/  LDL R30, [R1+0x1254] ;  /* 0x00125400011e7983 */ /* 0x000ee80000100800 */
[----:B------:R0:W3:Y:S04]  /*47a10*/  @P0 LDG.E.U8 R5, desc[UR8][R32.64] ;  /* 0x0000000820050981 */ /* 0x0000e8000c1e1100 */
[----:B------:R-:W3:Y:S01]  /*47a20*/  LDL R62, [R1+0x1258] ;  /* 0x00125800013e7983 */ /* 0x000ee20000100800 */
[----:B0-----:R-:W-:-:S02]  /*47a30*/  @P0 IMAD.MOV.U32 R32, RZ, RZ, R10 ;  /* 0x000000ffff200224 */ /* 0x001fc400078e000a */
[----:B------:R-:W-:Y:S01]  /*47a40*/  @P0 IMAD.MOV.U32 R33, RZ, RZ, R13 ;  /* 0x000000ffff210224 */ /* 0x000fe200078e000d */
[----:B------:R-:W3:Y:S04]  /*47a50*/  LDL R10, [R1+0x12d8] ;  /* 0x0012d800010a7983 */ /* 0x000ee80000100800 */
[----:B------:R-:W3:Y:S04]  /*47a60*/  LDL R13, [R1+0x12d4] ;  /* 0x0012d400010d7983 */ /* 0x000ee80000100800 */
[----:B------:R0:W3:Y:S02]  /*47a70*/  @P0 LDG.E.U8 R86, desc[UR8][R32.64] ;  /* 0x0000000820560981 */ /* 0x0000e4000c1e1100 */
[----:B0-----:R-:W-:-:S02]  /*47a80*/  @P0 IMAD.MOV.U32 R32, RZ, RZ, R58 ;  /* 0x000000ffff200224 */ /* 0x001fc400078e003a */
[----:B------:R-:W-:Y:S01]  /*47a90*/  @P0 IMAD.MOV.U32 R33, RZ, RZ, R26 ;  /* 0x000000ffff210224 */ /* 0x000fe200078e001a */
[----:B------:R-:W3:Y:S04]  /*47aa0*/  LDL R58, [R1+0x1358] ;  /* 0x00135800013a7983 */ /* 0x000ee80000100800 */
[----:B------:R-:W3:Y:S04]  /*47ab0*/  LDL R26, [R1+0x1354] ;  /* 0x00135400011a7983 */ /* 0x000ee80000100800 */
[----:B------:R0:W3:Y:S02]  /*47ac0*/  @P0 LDG.E.U8 R67, desc[UR8][R32.64] ;  /* 0x0000000820430981 */ /* 0x0000e4000c1e1100 */
[----:B0-----:R-:W-:-:S02]  /*47ad0*/  @P0 IMAD.MOV.U32 R32, RZ, RZ, R7 ;  /* 0x000000ffff200224 */ /* 0x001fc400078e0007 */
[----:B------:R-:W-:Y:S01]  /*47ae0*/  @P0 IMAD.MOV.U32 R33, RZ, RZ, R15 ;  /* 0x000000ffff210224 */ /* 0x000fe200078e000f */
[----:B------:R-:W3:Y:S04]  /*47af0*/  LDL.LU R7, [R1+0x33dc] ;  /* 0x0033dc0001077983 */ /* 0x000ee80000300800 */
[----:B------:R0:W4:Y:S02]  /*47b00*/  @P0 LDG.E.U8 R51, desc[UR8][R32.64] ;  /* 0x0000000820330981 */ /* 0x000124000c1e1100 */
[----:B0-----:R-:W-:Y:S02]  /*47b10*/  @P0 IMAD.MOV.U32 R32, RZ, RZ, R6 ;  /* 0x000000ffff200224 */ /* 0x001fe400078e0006 */
[----:B------:R-:W-:Y:S01]  /*47b20*/  @P0 IMAD.MOV.U32 R33, RZ, RZ, R38 ;  /* 0x000000ffff210224 */ /* 0x000fe200078e0026 */
[----:B------:R-:W4:Y:S01]  /*47b30*/  LDL.LU R6, [R1+0x33d8] ;  /* 0x0033d80001067983 */ /* 0x000f220000300800 */
[----:B--2---:R-:W-:-:S06]  /*47b40*/  PRMT R35, RZ, 0x7610, R35 ;  /* 0x00007610ff237816 */ /* 0x004fcc0000000023 */
[----:B------:R0:W2:Y:S02]  /*47b50*/  @P0 LDG.E.U8 R35, desc[UR8][R32.64] ;  /* 0x0000000820230981 */ /* 0x0000a4000c1e1100 */
[----:B0-----:R-:W-:Y:S02]  /*47b60*/  @P0 IMAD.MOV.U32 R33, RZ, RZ, R80 ;  /* 0x000000ffff210224 */ /* 0x001fe400078e0050 */
[----:B------:R-:W2:Y:S01]  /*47b70*/  LDL.LU R80, [R1+0x33d4] ;  /* 0x0033d40001507983 */ /* 0x000ea20000300800 */
[----:B------:R-:W-:Y:S01]  /*47b80*/  PRMT R19, RZ, 0x7610, R19 ;  /* 0x00007610ff137816 */ /* 0x000fe20000000013 */
[----:B------:R-:W-:Y:S01]  /*47b90*/  @P0 IMAD.MOV.U32 R32, RZ, RZ, R81 ;  /* 0x000000ffff200224 */ /* 0x000fe200078e0051 */
[----:B------:R-:W-:Y:S01]  /*47ba0*/  PRMT R17, RZ, 0x7610, R17 ;  /* 0x00007610ff117816 */ /* 0x000fe20000000011 */
[----:B------:R-:W2:Y:S04]  /*47bb0*/  LDL.LU R81, [R1+0x33d0] ;  /* 0x0033d00001517983 */ /* 0x000ea80000300800 */
[----:B------:R0:W2:Y:S02]  /*47bc0*/  @P0 LDG.E.U8 R19, desc[UR8][R32.64] ;  /* 0x0000000820130981 */ /* 0x0000a4000c1e1100 */
[----:B0-----:R-:W-:-:S02]  /*47bd0*/  @P0 IMAD.MOV.U32 R32, RZ, RZ, R49 ;  /* 0x000000ffff200224 */ /* 0x001fc400078e0031 */
[----:B------:R-:W-:Y:S02]  /*47be0*/  @P0 IMAD.MOV.U32 R33, RZ, RZ, R65 ;  /* 0x000000ffff210224 */ /* 0x000fe400078e0041 */
[----:B------:R-:W2:Y:S04]  /*47bf0*/  LDL.LU R65, [R1+0x33cc] ;  /* 0x0033cc0001417983 */ /* 0x000ea80000300800 */
[----:B------:R4:W2:Y:S04]  /*47c00*/  @P0 LDG.E.U8 R17, desc[UR8][R32.64] ;  /* 0x0000000820110981 */ /* 0x0008a8000c1e1100 */
[----:B------:R-:W2:Y:S04]  /*47c10*/  LDL.LU R49, [R1+0x33c8] ;  /* 0x0033c80001317983 */ /* 0x000ea80000300800 */
[----:B------:R-:W2:Y:S01]  /*47c20*/  LDL R79, [R1+0x1454] ;  /* 0x00145400014f7983 */ /* 0x000ea20000100800 */
[----:B---3--:R-:W-:Y:S01]  /*47c30*/  PRMT R7, RZ, 0x7610, R7 ;  /* 0x00007610ff077816 */ /* 0x008fe20000000007 */
[----:B----4-:R-:W-:-:S02]  /*47c40*/  @P0 IMAD.MOV.U32 R32, RZ, RZ, R14 ;  /* 0x000000ffff200224 */ /* 0x010fc400078e000e */
[----:B------:R-:W-:-:S05]  /*47c50*/  @P0 IMAD.MOV.U32 R33, RZ, RZ, R70 ;  /* 0x000000ffff210224 */ /* 0x000fca00078e0046 */
[----:B------:R0:W3:Y:S01]  /*47c60*/  @P0 LDG.E.U8 R7, desc[UR8][R32.64] ;  /* 0x0000000820070981 */ /* 0x0000e2000c1e1100 */
[----:B------:R-:W-:Y:S01]  /*47c70*/  PRMT R6, RZ, 0x7610, R6 ;  /* 0x00007610ff067816 */ /* 0x000fe20000000006 */
[----:B0-----:R-:W-:Y:S02]  /*47c80*/  @P0 IMAD.MOV.U32 R32, RZ, RZ, R56 ;  /* 0x000000ffff200224 */ /* 0x001fe400078e0038 */
[----:B------:R-:W-:-:S05]  /*47c90*/  @P0 IMAD.MOV.U32 R33, RZ, RZ, R24 ;  /* 0x000000ffff210224 */ /* 0x000fca00078e0018 */
[----:B------:R0:W4:Y:S02]  /*47ca0*/  @P0 LDG.E.U8 R6, desc[UR8][R32.64] ;  /* 0x0000000820060981 */ /* 0x000124000c1e1100 */
[----:B0-----:R-:W-:Y:S02]  /*47cb0*/  @P0 IMAD.MOV.U32 R32, RZ, RZ, R62 ;  /* 0x000000ffff200224 */ /* 0x001fe400078e003e */
[----:B------:R-:W-:Y:S01]  /*47cc0*/  @P0 IMAD.MOV.U32 R33, RZ, RZ, R30 ;  /* 0x000000ffff210224 */ /* 0x000fe200078e001e */
[----:B------:R-:W3:Y:S04]  /*47cd0*/  LDL R62, [R1+0x13d8] ;  /* 0x0013d800013e7983 */ /* 0x000ee80000100800 */
[----:B------:R-:W3:Y:S01]  /*47ce0*/  LDL R30, [R1+0x13d4] ;  /* 0x0013d400011e7983 */ /* 0x000ee20000100800 */
[----:B--2---:R-:W-:-:S06]  /*47cf0*/  PRMT R80, RZ, 0x7610, R80 ;  /* 0x00007610ff507816 */ /* 0x004fcc0000000050 */
[----:B------:R0:W2:Y:S02]  /*47d00*/  @P0 LDG.E.U8 R80, desc[UR8][R32.64] ;  /* 0x0000000820500981 */ /* 0x0000a4000c1e1100 */
[----:B0-----:R-:W-:Y:S02]  /*47d10*/  @P0 IMAD.MOV.U32 R32, RZ, RZ, R10 ;  /* 0x000000ffff200224 */ /* 0x001fe400078e000a */
[----:B------:R-:W2:Y:S04]  /*47d20*/  LDL R10, [R1+0x1458] ;  /* 0x00145800010a7983 */ /* 0x000ea80000100800 */
        /* <DEDUP_REMOVED lines=9> */
[----:B------:R-:W-:-:S03]  /*47dc0*/  PRMT R84, RZ, 0x7610, R84 ;  /* 0x00007610ff547816 */ /* 0x000fc60000000054 */
[----:B------:R-:W4:Y:S01]  /*47dd0*/  LDL.LU R87, [R1+0x94c] ;  /* 0x00094c0001577983 */ /* 0x000f220000300800 */
[----:B------:R-:W-:-:S03]  /*47de0*/  @P0 IMAD.MOV.U32 R33, RZ, RZ, R13 ;  /* 0x000000ffff210224 */ /* 0x000fc600078e000d */
[----:B------:R-:W4:Y:S04]  /*47df0*/  LDL.LU R15, [R1+0x940] ;  /* 0x00094000010f7983 */ /* 0x000f280000300800 */
[----:B------:R-:W4:Y:S04]  /*47e00*/  LDL.LU R38, [R1+0x934] ;  /* 0x0009340001267983 */ /* 0x000f280000300800 */
[----:B------:R-:W4:Y:S04]  /*47e10*/  LDL.LU R70, [R1+0x9b0] ;  /* 0x0009b00001467983 */ /* 0x000f280000300800 */
[----:B------:R-:W4:Y:S04]  /*47e20*/  LDL.LU R14, [R1+0x9ac] ;  /* 0x0009ac00010e7983 */ /* 0x000f280000300800 */
[----:B------:R-:W4:Y:S04]  /*47e30*/  LDL.LU R24, [R1+0x9a4] ;  /* 0x0009a40001187983 */ /* 0x000f280000300800 */
[----:B------:R0:W4:Y:S04]  /*47e40*/  @P0 LDG.E.U8 R84, desc[UR8][R32.64] ;  /* 0x0000000820540981 */ /* 0x000128000c1e1100 */
[----:B------:R-:W4:Y:S04]  /*47e50*/  LDL.LU R56, [R1+0x99c] ;  /* 0x00099c0001387983 */ /* 0x000f280000300800 */
[----:B------:R-:W4:Y:S01]  /*47e60*/  LDL.LU R13, [R1+0x4b8] ;  /* 0x0004b800010d7983 */ /* 0x000f220000300800 */
[----:B0-----:R-:W-:-:S02]  /*47e70*/  @P0 IMAD.MOV.U32 R33, RZ, RZ, R26 ;  /* 0x000000ffff210224 */ /* 0x001fc400078e001a */
[----:B------:R-:W-:Y:S01]  /*47e80*/  @P0 IMAD.MOV.U32 R32, RZ, RZ, R58 ;  /* 0x000000ffff200224 */ /* 0x000fe200078e003a */
[----:B------:R-:W4:Y:S04]  /*47e90*/  LDL.LU R26, [R1+0x4b0] ;  /* 0x0004b000011a7983 */ /* 0x000f280000300800 */
[----:B------:R-:W4:Y:S04]  /*47ea0*/  LDL.LU R58, [R1+0x4a8] ;  /* 0x0004a800013a7983 */ /* 0x000f280000300800 */
[----:B------:R-:W4:Y:S01]  /*47eb0*/  LDL.LU R0, [R1+0x4a4] ;  /* 0x0004a40001007983 */ /* 0x000f220000300800 */
[----:B------:R-:W-:-:S02]  /*47ec0*/  PRMT R65, RZ, 0x7610, R65 ;  /* 0x00007610ff417816 */ /* 0x000fc40000000041 */
[----:B------:R-:W-:-:S04]  /*47ed0*/  PRMT R49, RZ, 0x7610, R49 ;  /* 0x00007610ff317816 */ /* 0x000fc80000000031 */
[----:B------:R0:W4:Y:S02]  /*47ee0*/  @P0 LDG.E.U8 R65, desc[UR8][R32.64] ;  /* 0x0000000820410981 */ /* 0x000124000c1e1100 */
[----:B0-----:R-:W-:Y:S01]  /*47ef0*/  PRMT R33, RZ, 0x7610, R33 ;  /* 0x00007610ff217816 */ /* 0x001fe20000000021 */
[----:B---3--:R-:W-:Y:S02]  /*47f00*/  @P0 IMAD.MOV.U32 R82, RZ, RZ, R62 ;  /* 0x000000ffff520224 */ /* 0x008fe400078e003e */
[----:B------:R-:W-:Y:S01]  /*47f10*/  @P0 IMAD.MOV.U32 R83, RZ, RZ, R30 ;  /* 0x000000ffff530224 */ /* 0x000fe200078e001e */
[----:B------:R-:W-:Y:S01]  /*47f20*/  PRMT R32, RZ, 0x7610, R32 ;  /* 0x00007610ff207816 */ /* 0x000fe20000000020 */
[----:B------:R-:W3:Y:S04]  /*47f30*/  LDL.LU R30, [R1+0xcc] ;  /* 0x0000cc00011e7983 */ /* 0x000ee80000300800 */
[----:B------:R-:W3:Y:S04]  /*47f40*/  @P0 LDG.E.U8 R49, desc[UR8][R82.64] ;  /* 0x0000000852310981 */ /* 0x000ee8000c1e1100 */
[----:B------:R-:W3:Y:S04]  /*47f50*/  LDL.LU.64 R82, [R1+0x33c0] ;  /* 0x0033c00001527983 */ /* 0x000ee80000300a00 */
[----:B------:R-:W3:Y:S01]  /*47f60*/  LDL.LU R62, [R1+0x8c] ;  /* 0x00008c00013e7983 */ /* 0x000ee20000300800 */
[----:B--2---:R-:W-:-:S03]  /*47f70*/  @P0 IMAD.MOV.U32 R78, RZ, RZ, R10 ;  /* 0x000000ffff4e0224 */ /* 0x004fc600078e000a */
[----:B------:R-:W2:Y:S04]  /*47f80*/  LDL.LU R10, [R1+0x4c] ;  /* 0x00004c00010a7983 */ /* 0x000ea80000300800 */
[----:B------:R0:W2:Y:S02]  /*47f90*/  @P0 LDG.E.U8 R33, desc[UR8][R78.64] ;  /* 0x000000084e210981 */ /* 0x0000a4000c1e1100 */
[----:B0-----:R-:W-:Y:S02]  /*47fa0*/  @P2 IMAD.MOV.U32 R78, RZ, RZ, R81 ;  /* 0x000000ffff4e2224 */ /* 0x001fe400078e0051 */
[----:B------:R-:W-:-:S05]  /*47fb0*/  @P2 IMAD.MOV.U32 R79, RZ, RZ, R16 ;  /* 0x000000ffff4f2224 */ /* 0x000fca00078e0010 */
[----:B------:R-:W2:Y:S04]  /*47fc0*/  @P2 LDG.E.U8 R32, desc[UR8][R78.64] ;  /* 0x000000084e202981 */ /* 0x000ea8000c1e1100 */
[----:B------:R-:W2:Y:S01]  /*47fd0*/  LDL.LU.64 R78, [R1+0x33b8] ;  /* 0x0033b800014e7983 */ /* 0x000ea20000300a00 */
[----:B------:R-:W0:Y:S02]  /*47fe0*/  S2R R81, SR_TID.X ;  /* 0x0000000000517919 */ /* 0x000e240000002100 */
[----:B0-----:R-:W-:-:S04]  /*47ff0*/  LOP3.LUT R16, R81, 0x7f, RZ, 0xc0, !PT ;  /* 0x0000007f51107812 */ /* 0x001fc800078ec0ff */
[----:B------:R-:W-:-:S05]  /*48000*/  LOP3.LUT R16, R16, 0x70, RZ, 0x3c, !PT ;  /* 0x0000007010107812 */ /* 0x000fca00078e3cff */
[----:B----4-:R0:W-:Y:S02]  /*48010*/  STS.U8 [R16+UR4+0x1ff80], R0 ;  /* 0x01ff800010007988 */ /* 0x0101e40008000004 */
[----:B0-----:R-:W0:Y:S02]  /*48020*/  S2R R0, SR_TID.X ;  /* 0x0000000000007919 */ /* 0x001e240000002100 */
[----:B------:R1:W-:Y:S04]  /*48030*/  STS.U8 [R16+UR4+0x6f80], R2 ;  /* 0x006f800210007988 */ /* 0x0003e80008000004 */
[----:B------:R4:W-:Y:S04]  /*48040*/  STS.U8 [R16+UR4+0xef80], R3 ;  /* 0x00ef800310007988 */ /* 0x0009e80008000004 */
[----:B------:R0:W-:Y:S04]  /*48050*/  STS.U8 [R16+UR4+0x16f80], R18 ;  /* 0x016f801210007988 */ /* 0x0001e80008000004 */
[----:B------:R0:W-:Y:S04]  /*48060*/  STS.U8 [R16+UR4+0x1ef80], R34 ;  /* 0x01ef802210007988 */ /* 0x0001e80008000004 */
[----:B------:R0:W-:Y:S04]  /*48070*/  STS.U8 [R16+UR4+0x7380], R50 ;  /* 0x0073803210007988 */ /* 0x0001e80008000004 */
[----:B------:R0:W-:Y:S04]  /*48080*/  STS.U8 [R16+UR4+0xf380], R66 ;  /* 0x00f3804210007988 */ /* 0x0001e80008000004 */
[----:B-1----:R-:W2:Y:S04]  /*48090*/  LDL.LU R2, [R1+0x33b4] ;  /* 0x0033b40001027983 */ /* 0x002ea80000300800 */
[----:B----4-:R-:W4:Y:S04]  /*480a0*/  LDL.LU R3, [R1+0x33b0] ;  /* 0x0033b00001037983 */ /* 0x010f280000300800 */
[----:B0-----:R-:W4:Y:S04]  /*480b0*/  LDL.LU R18, [R1+0x33ac] ;  /* 0x0033ac0001127983 */ /* 0x001f280000300800 */
[----:B------:R-:W4:Y:S04]  /*480c0*/  LDL.LU R34, [R1+0x33a8] ;  /* 0x0033a80001227983 */ /* 0x000f280000300800 */
[----:B------:R-:W4:Y:S04]  /*480d0*/  LDL.LU R50, [R1+0x33a4] ;  /* 0x0033a40001327983 */ /* 0x000f280000300800 */
[----:B------:R-:W4:Y:S04]  /*480e0*/  LDL.LU R66, [R1+0x33a0] ;  /* 0x0033a00001427983 */ /* 0x000f280000300800 */
        /* <DEDUP_REMOVED lines=11> */
[----:B---3--:R-:W3:Y:S04]  /*481a0*/  LDL.LU R38, [R1+0x3388] ;  /* 0x0033880001267983 */ /* 0x008ee80000300800 */
[----:B------:R0:W-:Y:S04]  /*481b0*/  STS.U8 [R16+UR4+0x7b80], R70 ;  /* 0x007b804610007988 */ /* 0x0001e80008000004 */
[----:B------:R1:W-:Y:S04]  /*481c0*/  STS.U8 [R16+UR4+0xfb80], R14 ;  /* 0x00fb800e10007988 */ /* 0x0003e80008000004 */
[----:B------:R0:W-:Y:S04]  /*481d0*/  STS.U8 [R16+UR4+0x17b80], R24 ;  /* 0x017b801810007988 */ /* 0x0001e80008000004 */
[----:B------:R0:W-:Y:S01]  /*481e0*/  STS.U8 [R16+UR4+0x1fb80], R56 ;  /* 0x01fb803810007988 */ /* 0x0001e20008000004 */
[----:B------:R-:W-:-:S03]  /*481f0*/  LOP3.LUT R0, R0, 0x7f, RZ, 0xc0, !PT ;  /* 0x0000007f00007812 */ /* 0x000fc600078ec0ff */
[----:B------:R1:W-:Y:S04]  /*48200*/  STS.U8 [R16+UR4+0x7f80], R13 ;  /* 0x007f800d10007988 */ /* 0x0003e80008000004 */
[----:B------:R1:W-:Y:S04]  /*48210*/  STS.U8 [R16+UR4+0xff80], R26 ;  /* 0x00ff801a10007988 */ /* 0x0003e80008000004 */
[----:B0-----:R-:W3:Y:S04]  /*48220*/  LDL.LU R70, [R1+0x3384] ;  /* 0x0033840001467983 */ /* 0x001ee80000300800 */
[----:B-1----:R-:W3:Y:S04]  /*48230*/  LDL.LU R14, [R1+0x3380] ;  /* 0x00338000010e7983 */ /* 0x002ee80000300800 */
[----:B------:R-:W3:Y:S04]  /*48240*/  LDL.LU R24, [R1+0x337c] ;  /* 0x00337c0001187983 */ /* 0x000ee80000300800 */
[----:B------:R-:W3:Y:S04]  /*48250*/  LDL.LU R56, [R1+0x3378] ;  /* 0x0033780001387983 */ /* 0x000ee80000300800 */
[----:B------:R0:W-:Y:S04]  /*48260*/  STS.U8 [R16+UR4+0x17f80], R58 ;  /* 0x017f803a10007988 */ /* 0x0001e80008000004 */
[----:B------:R-:W3:Y:S04]  /*48270*/  LDL.LU R13, [R1+0x3374] ;  /* 0x00337400010d7983 */ /* 0x000ee80000300800 */
[----:B------:R-:W3:Y:S04]  /*48280*/  LDL.LU R26, [R1+0x3370] ;  /* 0x00337000011a7983 */ /* 0x000ee80000300800 */
[----:B------:R1:W-:Y:S04]  /*48290*/  STS.U8 [R0+UR4+0x40000], R44 ;  /* 0x0400002c00007988 */ /* 0x0003e80008000004 */
[----:B------:R0:W-:Y:S04]  /*482a0*/  STS.U8 [R0+UR4+0x42000], R30 ;  /* 0x0420001e00007988 */ /* 0x0001e80008000004 */
[----:B------:R1:W-:Y:S04]  /*482b0*/  STS.U8 [R0+UR4+0x40400], R46 ;  /* 0x0404002e00007988 */ /* 0x0003e80008000004 */
[----:B------:R1:W-:Y:S04]  /*482c0*/  STS.U8 [R0+UR4+0x42400], R62 ;  /* 0x0424003e00007988 */ /* 0x0003e80008000004 */
[----:B0-----:R-:W3:Y:S04]  /*482d0*/  LDL.LU R58, [R1+0x336c] ;  /* 0x00336c00013a7983 */ /* 0x001ee80000300800 */
[----:B------:R-:W3:Y:S04]  /*482e0*/  LDL.LU R16, [R1+0x10] ;  /* 0x0000100001107983 */ /* 0x000ee80000300800 */
[----:B-1----:R-:W3:Y:S04]  /*482f0*/  LDL.LU R44, [R1+0x3368] ;  /* 0x00336800012c7983 */ /* 0x002ee80000300800 */
[----:B------:R-:W3:Y:S04]  /*48300*/  LDL.LU R30, [R1+0x3364] ;  /* 0x00336400011e7983 */ /* 0x000ee80000300800 */
[----:B------:R-:W3:Y:S04]  /*48310*/  LDL.LU R46, [R1+0x3360] ;  /* 0x00336000012e7983 */ /* 0x000ee80000300800 */
[----:B------:R-:W3:Y:S04]  /*48320*/  LDL.LU R62, [R1+0x335c] ;  /* 0x00335c00013e7983 */ /* 0x000ee80000300800 */
[----:B--2---:R0:W-:Y:S04]  /*48330*/  STS.U8 [R0+UR4+0x40800], R79 ;  /* 0x0408004f00007988 */ /* 0x0041e80008000004 */
[----:B0-----:R-:W2:Y:S04]  /*48340*/  LDL.LU R79, [R1+0x3358] ;  /* 0x00335800014f7983 */ /* 0x001ea80000300800 */
[----:B------:R0:W-:Y:S04]  /*48350*/  STS.U8 [R0+UR4+0x42800], R10 ;  /* 0x0428000a00007988 */ /* 0x0001e80008000004 */
[----:B------:R1:W-:Y:S04]  /*48360*/  STS.U8 [R0+UR4+0x41000], R82 ;  /* 0x0410005200007988 */ /* 0x0003e80008000004 */
[----:B0-----:R-:W3:Y:S04]  /*48370*/  LDL.LU R10, [R1+0x3354] ;  /* 0x00335400010a7983 */ /* 0x001ee80000300800 */
[----:B-1----:R-:W3:Y:S04]  /*48380*/  LDL.LU R82, [R1+0x3c] ;  /* 0x00003c0001527983 */ /* 0x002ee80000300800 */
[----:B------:R-:W-:Y:S04]  /*48390*/  STS.U8 [R0+UR4+0x41400], R63 ;  /* 0x0414003f00007988 */ /* 0x000fe80008000004 */
[----:B--2---:R0:W-:Y:S04]  /*483a0*/  STS.U8 [R0+UR4+0x43000], R79 ;  /* 0x0430004f00007988 */ /* 0x0041e80008000004 */
[----:B0-----:R-:W2:Y:S04]  /*483b0*/  LDL.LU R79, [R1+0x44] ;  /* 0x00004400014f7983 */ /* 0x001ea80000300800 */
[----:B------:R-:W2:Y:S04]  /*483c0*/  LDL.LU R63, [R1+0x84] ;  /* 0x00008400013f7983 */ /* 0x000ea80000300800 */
[----:B---3--:R0:W-:Y:S04]  /*483d0*/  STS.U8 [R0+UR4+0x42c00], R10 ;  /* 0x042c000a00007988 */ /* 0x0081e80008000004 */
[----:B------:R1:W-:Y:S04]  /*483e0*/  STS.U8 [R0+UR4+0x43400], R62 ;  /* 0x0434003e00007988 */ /* 0x0003e80008000004 */
[----:B------:R3:W-:Y:S04]  /*483f0*/  STS.U8 [R0+UR4+0x41800], R47 ;  /* 0x0418002f00007988 */ /* 0x0007e80008000004 */
[----:B------:R-:W-:Y:S04]  /*48400*/  STS.U8 [R0+UR4+0x40c00], R16 ;  /* 0x040c001000007988 */ /* 0x000fe80008000004 */
[----:B------:R1:W-:Y:S04]  /*48410*/  STS.U8 [R0+UR4+0x43800], R46 ;  /* 0x0438002e00007988 */ /* 0x0003e80008000004 */
[----:B------:R-:W-:Y:S04]  /*48420*/  STS.U8 [R0+UR4+0x41c00], R31 ;  /* 0x041c001f00007988 */ /* 0x000fe80008000004 */
[----:B------:R-:W-:Y:S01]  /*48430*/  STS.U8 [R0+UR4+0x43c00], R30 ;  /* 0x043c001e00007988 */ /* 0x000fe20008000004 */
[----:B0-----:R-:W-:-:S03]  /*48440*/  LOP3.LUT R10, R0, 0x10, RZ, 0x3c, !PT ;  /* 0x00000010000a7812 */ /* 0x001fc600078e3cff */
[----:B-1----:R-:W4:Y:S04]  /*48450*/  LDL.LU R62, [R1+0x7c] ;  /* 0x00007c00013e7983 */ /* 0x002f280000300800 */
[----:B---3--:R-:W3:Y:S04]  /*48460*/  LDL.LU R47, [R1+0xbc] ;  /* 0x0000bc00012f7983 */ /* 0x008ee80000300800 */
[----:B------:R-:W3:Y:S04]  /*48470*/  LDL.LU R46, [R1+0xc4] ;  /* 0x0000c400012e7983 */ /* 0x000ee80000300800 */
[----:B------:R0:W-:Y:S04]  /*48480*/  STS.U8 [R10+UR4+0x40080], R11 ;  /* 0x0400800b0a007988 */ /* 0x0001e80008000004 */
[----:B------:R1:W-:Y:S04]  /*48490*/  STS.U8 [R10+UR4+0x40480], R76 ;  /* 0x0404804c0a007988 */ /* 0x0003e80008000004 */
[----:B------:R1:W-:Y:S04]  /*484a0*/  STS.U8 [R10+UR4+0x40880], R60 ;  /* 0x0408803c0a007988 */ /* 0x0003e80008000004 */
[----:B------:R-:W-:Y:S04]  /*484b0*/  STS.U8 [R10+UR4+0x40c80], R28 ;  /* 0x040c801c0a007988 */ /* 0x000fe80008000004 */
[----:B0-----:R-:W4:Y:S04]  /*484c0*/  LDL.LU R11, [R1+0x3350] ;  /* 0x00335000010b7983 */ /* 0x001f280000300800 */
[----:B-1----:R-:W4:Y:S04]  /*484d0*/  LDL.LU R76, [R1+0x334c] ;  /* 0x00334c00014c7983 */ /* 0x002f280000300800 */
[----:B------:R-:W4:Y:S04]  /*484e0*/  LDL.LU R60, [R1+0x3348] ;  /* 0x00334800013c7983 */ /* 0x000f280000300800 */
[----:B--2---:R0:W-:Y:S04]  /*484f0*/  STS.U8 [R10+UR4+0x42480], R63 ;  /* 0x0424803f0a007988 */ /* 0x0041e80008000004 */
[----:B0-----:R-:W2:Y:S04]  /*48500*/  LDL.LU R63, [R1+0xb4] ;  /* 0x0000b400013f7983 */ /* 0x001ea80000300800 */
[----:B------:R-:W2:Y:S04]  /*48510*/  LDL.LU R28, [R1+0x3344] ;  /* 0x00334400011c7983 */ /* 0x000ea80000300800 */
[----:B------:R0:W-:Y:S04]  /*48520*/  STS.U8 [R10+UR4+0x42880], R79 ;  /* 0x0428804f0a007988 */ /* 0x0001e80008000004 */
[----:B---3--:R-:W-:Y:S04]  /*48530*/  STS.U8 [R10+UR4+0x42080], R46 ;  /* 0x0420802e0a007988 */ /* 0x008fe80008000004 */
[----:B------:R-:W-:Y:S04]  /*48540*/  STS.U8 [R10+UR4+0x41080], R77 ;  /* 0x0410804d0a007988 */ /* 0x000fe80008000004 */
[----:B------:R-:W-:Y:S04]  /*48550*/  STS.U8 [R10+UR4+0x41480], R61 ;  /* 0x0414803d0a007988 */ /* 0x000fe80008000004 */
[----:B------:R-:W-:Y:S04]  /*48560*/  STS.U8 [R10+UR4+0x41880], R45 ;  /* 0x0418802d0a007988 */ /* 0x000fe80008000004 */
[----:B------:R-:W-:Y:S04]  /*48570*/  STS.U8 [R10+UR4+0x43880], R44 ;  /* 0x0438802c0a007988 */ /* 0x000fe80008000004 */
[----:B------:R-:W-:Y:S04]  /*48580*/  STS.U8 [R10+UR4+0x41c80], R29 ;  /* 0x041c801d0a007988 */ /* 0x000fe80008000004 */
[----:B0-----:R-:W3:Y:S04]  /*48590*/  LDL.LU R79, [R1+0x74] ;  /* 0x00007400014f7983 */ /* 0x001ee80000300800 */
[----:B----4-:R0:W-:Y:S04]  /*485a0*/  STS.U8 [R10+UR4+0x42c80], R11 ;  /* 0x042c800b0a007988 */ /* 0x0101e80008000004 */
[----:B------:R-:W-:Y:S04]  /*485b0*/  STS.U8 [R10+UR4+0x43080], R76 ;  /* 0x0430804c0a007988 */ /* 0x000fe80008000004 */
[----:B------:R-:W-:Y:S01]  /*485c0*/  STS.U8 [R10+UR4+0x43480], R60 ;  /* 0x0434803c0a007988 */ /* 0x000fe20008000004 */
[----:B0-----:R-:W-:-:S03]  /*485d0*/  LOP3.LUT R11, R0, 0x20, RZ, 0x3c, !PT ;  /* 0x00000020000b7812 */ /* 0x001fc600078e3cff */
[----:B--2---:R-:W-:Y:S04]  /*485e0*/  STS.U8 [R10+UR4+0x43c80], R28 ;  /* 0x043c801c0a007988 */ /* 0x004fe80008000004 */
[----:B------:R0:W-:Y:S04]  /*485f0*/  STS.U8 [R11+UR4+0x40100], R93 ;  /* 0x0401005d0b007988 */ /* 0x0001e80008000004 */
[----:B------:R1:W-:Y:S04]  /*48600*/  STS.U8 [R11+UR4+0x40500], R74 ;  /* 0x0405004a0b007988 */ /* 0x0003e80008000004 */
[----:B------:R2:W-:Y:S04]  /*48610*/  STS.U8 [R11+UR4+0x40900], R42 ;  /* 0x0409002a0b007988 */ /* 0x0005e80008000004 */
[----:B0-----:R-:W4:Y:S04]  /*48620*/  LDL.LU R93, [R1+0x3340] ;  /* 0x00334000015d7983 */ /* 0x001f280000300800 */
[----:B-1----:R-:W3:Y:S04]  /*48630*/  LDL.LU R74, [R1+0x333c] ;  /* 0x00333c00014a7983 */ /* 0x002ee80000300800 */
[----:B--2---:R-:W2:Y:S04]  /*48640*/  LDL.LU R42, [R1+0x3338] ;  /* 0x00333800012a7983 */ /* 0x004ea80000300800 */
[----:B------:R0:W-:Y:S04]  /*48650*/  STS.U8 [R11+UR4+0x40d00], R12 ;  /* 0x040d000c0b007988 */ /* 0x0001e80008000004 */
[----:B------:R1:W-:Y:S04]  /*48660*/  STS.U8 [R11+UR4+0x42900], R82 ;  /* 0x042900520b007988 */ /* 0x0003e80008000004 */
[----:B------:R-:W-:Y:S04]  /*48670*/  STS.U8 [R11+UR4+0x42100], R47 ;  /* 0x0421002f0b007988 */ /* 0x000fe80008000004 */
[----:B------:R0:W-:Y:S04]  /*48680*/  STS.U8 [R11+UR4+0x42500], R62 ;  /* 0x0425003e0b007988 */ /* 0x0001e80008000004 */
[----:B------:R-:W-:Y:S04]  /*48690*/  STS.U8 [R11+UR4+0x41100], R75 ;  /* 0x0411004b0b007988 */ /* 0x000fe80008000004 */
[----:B------:R-:W-:Y:S04]  /*486a0*/  STS.U8 [R11+UR4+0x41500], R59 ;  /* 0x0415003b0b007988 */ /* 0x000fe80008000004 */
[----:B------:R-:W-:Y:S01]  /*486b0*/  STS.U8 [R11+UR4+0x43500], R58 ;  /* 0x0435003a0b007988 */ /* 0x000fe20008000004 */
[----:B0-----:R-:W-:-:S03]  /*486c0*/  LOP3.LUT R12, R0, 0x30, RZ, 0x3c, !PT ;  /* 0x00000030000c7812 */ /* 0x001fc600078e3cff */
[----:B-1----:R-:W2:Y:S04]  /*486d0*/  LDL.LU R82, [R1+0xac] ;  /* 0x0000ac0001527983 */ /* 0x002ea80000300800 */
[----:B------:R-:W-:Y:S04]  /*486e0*/  STS.U8 [R11+UR4+0x41900], R43 ;  /* 0x0419002b0b007988 */ /* 0x000fe80008000004 */
[----:B------:R-:W-:Y:S04]  /*486f0*/  STS.U8 [R11+UR4+0x41d00], R27 ;  /* 0x041d001b0b007988 */ /* 0x000fe80008000004 */
[----:B------:R-:W-:Y:S04]  /*48700*/  STS.U8 [R11+UR4+0x43d00], R26 ;  /* 0x043d001a0b007988 */ /* 0x000fe80008000004 */
[----:B------:R-:W2:Y:S04]  /*48710*/  LDL.LU R62, [R1+0x6c] ;  /* 0x00006c00013e7983 */ /* 0x000ea80000300800 */
[----:B----4-:R-:W-:Y:S04]  /*48720*/  STS.U8 [R11+UR4+0x42d00], R93 ;  /* 0x042d005d0b007988 */ /* 0x010fe80008000004 */
[----:B---3--:R-:W-:Y:S04]  /*48730*/  STS.U8 [R11+UR4+0x43100], R74 ;  /* 0x0431004a0b007988 */ /* 0x008fe80008000004 */
[----:B--2---:R-:W-:Y:S04]  /*48740*/  STS.U8 [R11+UR4+0x43900], R42 ;  /* 0x0439002a0b007988 */ /* 0x004fe80008000004 */
[----:B------:R0:W-:Y:S04]  /*48750*/  STS.U8 [R12+UR4+0x40180], R91 ;  /* 0x0401805b0c007988 */ /* 0x0001e80008000004 */
[----:B------:R1:W-:Y:S04]  /*48760*/  STS.U8 [R12+UR4+0x40580], R72 ;  /* 0x040580480c007988 */ /* 0x0003e80008000004 */
[----:B------:R2:W-:Y:S04]  /*48770*/  STS.U8 [R12+UR4+0x40980], R40 ;  /* 0x040980280c007988 */ /* 0x0005e80008000004 */
[----:B0-----:R-:W3:Y:S04]  /*48780*/  LDL.LU R91, [R1+0x3334] ;  /* 0x00333400015b7983 */ /* 0x001ee80000300800 */
[----:B-1----:R-:W4:Y:S04]  /*48790*/  LDL.LU R72, [R1+0x3330] ;  /* 0x0033300001487983 */ /* 0x002f280000300800 */
[----:B--2---:R-:W2:Y:S04]  /*487a0*/  LDL.LU R40, [R1+0x332c] ;  /* 0x00332c0001287983 */ /* 0x004ea80000300800 */
[----:B------:R0:W-:Y:S04]  /*487b0*/  STS.U8 [R12+UR4+0x42980], R13 ;  /* 0x0429800d0c007988 */ /* 0x0001e80008000004 */
[----:B------:R1:W-:Y:S04]  /*487c0*/  STS.U8 [R12+UR4+0x42180], R63 ;  /* 0x0421803f0c007988 */ /* 0x0003e80008000004 */
[----:B------:R0:W-:Y:S04]  /*487d0*/  STS.U8 [R12+UR4+0x42580], R79 ;  /* 0x0425804f0c007988 */ /* 0x0001e80008000004 */
[----:B------:R-:W-:Y:S04]  /*487e0*/  STS.U8 [R12+UR4+0x40d80], R92 ;  /* 0x040d805c0c007988 */ /* 0x000fe80008000004 */
        /* <DEDUP_REMOVED lines=9> */
[----:B---3--:R-:W-:Y:S04]  /*48880*/  STS.U8 [R12+UR4+0x42d80], R91 ;  /* 0x042d805b0c007988 */ /* 0x008fe80008000004 */
[----:B----4-:R-:W-:Y:S04]  /*48890*/  STS.U8 [R12+UR4+0x43180], R72 ;  /* 0x043180480c007988 */ /* 0x010fe80008000004 */
[----:B--2---:R-:W-:Y:S04]  /*488a0*/  STS.U8 [R12+UR4+0x43980], R40 ;  /* 0x043980280c007988 */ /* 0x004fe80008000004 */
[----:B------:R0:W-:Y:S04]  /*488b0*/  STS.U8 [R13+UR4+0x40200], R89 ;  /* 0x040200590d007988 */ /* 0x0001e80008000004 */
[----:B------:R1:W-:Y:S04]  /*488c0*/  STS.U8 [R13+UR4+0x40600], R54 ;  /* 0x040600360d007988 */ /* 0x0003e80008000004 */
[----:B------:R2:W-:Y:S04]  /*488d0*/  STS.U8 [R13+UR4+0x42200], R82 ;  /* 0x042200520d007988 */ /* 0x0005e80008000004 */
[----:B------:R3:W-:Y:S04]  /*488e0*/  STS.U8 [R13+UR4+0x40a00], R22 ;  /* 0x040a00160d007988 */ /* 0x0007e80008000004 */
[----:B0-----:R-:W4:Y:S04]  /*488f0*/  LDL.LU R89, [R1+0x3328] ;  /* 0x0033280001597983 */ /* 0x001f280000300800 */
[----:B-1----:R-:W4:Y:S04]  /*48900*/  LDL.LU R54, [R1+0x3324] ;  /* 0x0033240001367983 */ /* 0x002f280000300800 */
[----:B--2---:R-:W2:Y:S04]  /*48910*/  LDL.LU R82, [R1+0x9c] ;  /* 0x00009c0001527983 */ /* 0x004ea80000300800 */
[----:B---3--:R-:W3:Y:S04]  /*48920*/  LDL.LU R22, [R1+0x3320] ;  /* 0x0033200001167983 */ /* 0x008ee80000300800 */
[----:B------:R0:W-:Y:S04]  /*48930*/  STS.U8 [R13+UR4+0x42a00], R14 ;  /* 0x042a000e0d007988 */ /* 0x0001e80008000004 */
[----:B------:R-:W-:Y:S04]  /*48940*/  STS.U8 [R13+UR4+0x42600], R62 ;  /* 0x0426003e0d007988 */ /* 0x000fe80008000004 */
[----:B------:R-:W-:Y:S04]  /*48950*/  STS.U8 [R13+UR4+0x40e00], R90 ;  /* 0x040e005a0d007988 */ /* 0x000fe80008000004 */
[----:B------:R-:W-:Y:S04]  /*48960*/  STS.U8 [R13+UR4+0x41200], R71 ;  /* 0x041200470d007988 */ /* 0x000fe80008000004 */
[----:B------:R-:W-:Y:S04]  /*48970*/  STS.U8 [R13+UR4+0x43200], R70 ;  /* 0x043200460d007988 */ /* 0x000fe80008000004 */
[----:B------:R-:W-:Y:S04]  /*48980*/  STS.U8 [R13+UR4+0x41600], R55 ;  /* 0x041600370d007988 */ /* 0x000fe80008000004 */
[----:B------:R-:W-:Y:S01]  /*48990*/  STS.U8 [R13+UR4+0x41a00], R39 ;  /* 0x041a00270d007988 */ /* 0x000fe20008000004 */
[----:B0-----:R-:W-:-:S03]  /*489a0*/  LOP3.LUT R14, R0, 0x50, RZ, 0x3c, !PT ;  /* 0x00000050000e7812 */ /* 0x001fc600078e3cff */
[----:B------:R-:W-:Y:S04]  /*489b0*/  STS.U8 [R13+UR4+0x43a00], R38 ;  /* 0x043a00260d007988 */ /* 0x000fe80008000004 */
[----:B------:R-:W-:Y:S04]  /*489c0*/  STS.U8 [R13+UR4+0x41e00], R23 ;  /* 0x041e00170d007988 */ /* 0x000fe80008000004 */
[----:B----4-:R-:W-:Y:S04]  /*489d0*/  STS.U8 [R13+UR4+0x42e00], R89 ;  /* 0x042e00590d007988 */ /* 0x010fe80008000004 */
[----:B------:R-:W-:Y:S04]  /*489e0*/  STS.U8 [R13+UR4+0x43600], R54 ;  /* 0x043600360d007988 */ /* 0x000fe80008000004 */
[----:B---3--:R-:W-:Y:S04]  /*489f0*/  STS.U8 [R13+UR4+0x43e00], R22 ;  /* 0x043e00160d007988 */ /* 0x008fe80008000004 */
[----:B------:R0:W-:Y:S04]  /*48a00*/  STS.U8 [R14+UR4+0x40280], R68 ;  /* 0x040280440e007988 */ /* 0x0001e80008000004 */
[----:B------:R1:W-:Y:S04]  /*48a10*/  STS.U8 [R14+UR4+0x40680], R52 ;  /* 0x040680340e007988 */ /* 0x0003e80008000004 */
[----:B------:R3:W-:Y:S04]  /*48a20*/  STS.U8 [R14+UR4+0x40a80], R20 ;  /* 0x040a80140e007988 */ /* 0x0007e80008000004 */
[----:B0-----:R-:W4:Y:S04]  /*48a30*/  LDL.LU R68, [R1+0x331c] ;  /* 0x00331c0001447983 */ /* 0x001f280000300800 */
[----:B-1----:R-:W2:Y:S04]  /*48a40*/  LDL.LU R52, [R1+0x3318] ;  /* 0x0033180001347983 */ /* 0x002ea80000300800 */
        /* <DEDUP_REMOVED lines=11> */
[----:B------:R-:W-:Y:S04]  /*48b00*/  STS.U8 [R14+UR4+0x41e80], R21 ;  /* 0x041e80150e007988 */ /* 0x000fe80008000004 */
[----:B----4-:R-:W-:Y:S04]  /*48b10*/  STS.U8 [R14+UR4+0x43280], R68 ;  /* 0x043280440e007988 */ /* 0x010fe80008000004 */
[----:B--2---:R-:W-:Y:S04]  /*48b20*/  STS.U8 [R14+UR4+0x43680], R52 ;  /* 0x043680340e007988 */ /* 0x004fe80008000004 */
[----:B---3--:R-:W-:Y:S04]  /*48b30*/  STS.U8 [R14+UR4+0x43e80], R20 ;  /* 0x043e80140e007988 */ /* 0x008fe80008000004 */
[----:B------:R0:W-:Y:S04]  /*48b40*/  STS.U8 [R15+UR4+0x40300], R85 ;  /* 0x040300550f007988 */ /* 0x0001e80008000004 */
[----:B------:R1:W-:Y:S04]  /*48b50*/  STS.U8 [R15+UR4+0x40700], R4 ;  /* 0x040700040f007988 */ /* 0x0003e80008000004 */
[----:B0-----:R-:W2:Y:S04]  /*48b60*/  LDL.LU R85, [R1+0x3310] ;  /* 0x0033100001557983 */ /* 0x001ea80000300800 */
[----:B-1----:R-:W3:Y:S01]  /*48b70*/  LDL.LU R4, [R1+0x330c] ;  /* 0x00330c0001047983 */ /* 0x002ee20000300800 */
[----:B------:R-:W-:-:S03]  /*48b80*/  LOP3.LUT R16, R0, 0x70, RZ, 0x3c, !PT ;  /* 0x0000007000107812 */ /* 0x000fc600078e3cff */
[----:B------:R0:W-:Y:S04]  /*48b90*/  STS.U8 [R15+UR4+0x42700], R9 ;  /* 0x042700090f007988 */ /* 0x0001e80008000004 */
[----:B------:R1:W-:Y:S04]  /*48ba0*/  STS.U8 [R15+UR4+0x40b00], R5 ;  /* 0x040b00050f007988 */ /* 0x0003e80008000004 */
[----:B------:R-:W-:Y:S04]  /*48bb0*/  STS.U8 [R15+UR4+0x42300], R82 ;  /* 0x042300520f007988 */ /* 0x000fe80008000004 */
[----:B------:R4:W-:Y:S04]  /*48bc0*/  STS.U8 [R15+UR4+0x42b00], R8 ;  /* 0x042b00080f007988 */ /* 0x0009e80008000004 */
[----:B------:R-:W-:Y:S04]  /*48bd0*/  STS.U8 [R15+UR4+0x40f00], R86 ;  /* 0x040f00560f007988 */ /* 0x000fe80008000004 */
[----:B------:R-:W-:Y:S04]  /*48be0*/  STS.U8 [R15+UR4+0x41300], R67 ;  /* 0x041300430f007988 */ /* 0x000fe80008000004 */
[----:B------:R-:W-:Y:S04]  /*48bf0*/  STS.U8 [R15+UR4+0x43300], R66 ;  /* 0x043300420f007988 */ /* 0x000fe80008000004 */
[----:B------:R-:W-:Y:S04]  /*48c00*/  STS.U8 [R15+UR4+0x41700], R51 ;  /* 0x041700330f007988 */ /* 0x000fe80008000004 */
[----:B0-----:R0:W5:Y:S04]  /*48c10*/  LDL.LU R9, [R1+0x3308] ;  /* 0x0033080001097983 */ /* 0x0011680000300800 */
[----:B-1----:R0:W5:Y:S04]  /*48c20*/  LDL.LU R5, [R1+0x3304] ;  /* 0x0033040001057983 */ /* 0x0021680000300800 */
[----:B------:R-:W-:Y:S04]  /*48c30*/  STS.U8 [R15+UR4+0x43700], R50 ;  /* 0x043700320f007988 */ /* 0x000fe80008000004 */
[----:B------:R-:W-:Y:S04]  /*48c40*/  STS.U8 [R15+UR4+0x41b00], R35 ;  /* 0x041b00230f007988 */ /* 0x000fe80008000004 */
[----:B------:R-:W-:Y:S04]  /*48c50*/  STS.U8 [R15+UR4+0x43b00], R34 ;  /* 0x043b00220f007988 */ /* 0x000fe80008000004 */
[----:B------:R-:W-:Y:S04]  /*48c60*/  STS.U8 [R15+UR4+0x41f00], R19 ;  /* 0x041f00130f007988 */ /* 0x000fe80008000004 */
[----:B------:R-:W-:Y:S04]  /*48c70*/  STS.U8 [R15+UR4+0x43f00], R18 ;  /* 0x043f00120f007988 */ /* 0x000fe80008000004 */
[----:B----4-:R0:W5:Y:S01]  /*48c80*/  LDL.LU R8, [R1+0x3300] ;  /* 0x0033000001087983 */ /* 0x0101620000300800 */
[----:B------:R-:W1:Y:S01]  /*48c90*/  LDC R82, c[0x0][0x3a0] ;  /* 0x0000e800ff527b82 */ /* 0x000e620000000800 */
[----:B------:R-:W-:-:S02]  /*48ca0*/  SHF.R.U32.HI R81, RZ, 0x5, R81 ;  /* 0x00000005ff517819 */ /* 0x000fc40000011651 */
[----:B--2---:R-:W-:Y:S04]  /*48cb0*/  STS.U8 [R15+UR4+0x42f00], R85 ;  /* 0x042f00550f007988 */ /* 0x004fe80008000004 */
[----:B---3--:R2:W-:Y:S04]  /*48cc0*/  STS.U8 [R16+UR4+0x43f80], R4 ;  /* 0x043f800410007988 */ /* 0x0085e80008000004 */
[----:B------:R3:W-:Y:S04]  /*48cd0*/  STS.U8 [R16+UR4+0x40380], R7 ;  /* 0x0403800710007988 */ /* 0x0007e80008000004 */
[----:B------:R4:W-:Y:S04]  /*48ce0*/  STS.U8 [R16+UR4+0x42380], R3 ;  /* 0x0423800310007988 */ /* 0x0009e80008000004 */
[----:B------:R0:W-:Y:S04]  /*48cf0*/  STS.U8 [R16+UR4+0x40780], R6 ;  /* 0x0407800610007988 */ /* 0x0001e80008000004 */
[----:B------:R0:W-:Y:S04]  /*48d00*/  STS.U8 [R16+UR4+0x42780], R2 ;  /* 0x0427800210007988 */ /* 0x0001e80008000004 */
[----:B------:R0:W-:Y:S04]  /*48d10*/  STS.U8 [R16+UR4+0x40b80], R80 ;  /* 0x040b805010007988 */ /* 0x0001e80008000004 */
[----:B--2---:R2:W5:Y:S04]  /*48d20*/  LDL.LU R4, [R1+0x32fc] ;  /* 0x0032fc0001047983 */ /* 0x0045680000300800 */
[----:B---3--:R2:W5:Y:S04]  /*48d30*/  LDL.LU R7, [R1+0x32f8] ;  /* 0x0032f80001077983 */ /* 0x0085680000300800 */
[----:B----4-:R2:W5:Y:S04]  /*48d40*/  LDL.LU R3, [R1+0x32f4] ;  /* 0x0032f40001037983 */ /* 0x0105680000300800 */
[----:B0-----:R2:W5:Y:S04]  /*48d50*/  LDL.LU R6, [R1+0x32f0] ;  /* 0x0032f00001067983 */ /* 0x0015680000300800 */
[----:B------:R2:W5:Y:S04]  /*48d60*/  LDL.LU R2, [R1+0x32ec] ;  /* 0x0032ec0001027983 */ /* 0x0005680000300800 */
[----:B------:R2:W5:Y:S04]  /*48d70*/  LDL.LU R80, [R1+0x32e8] ;  /* 0x0032e80001507983 */ /* 0x0005680000300800 */
[----:B------:R-:W-:Y:S04]  /*48d80*/  STS.U8 [R16+UR4+0x41f80], R17 ;  /* 0x041f801110007988 */ /* 0x000fe80008000004 */
[----:B------:R0:W-:Y:S04]  /*48d90*/  STS.U8 [R16+UR4+0x42b80], R78 ;  /* 0x042b804e10007988 */ /* 0x0001e80008000004 */
[----:B------:R2:W-:Y:S04]  /*48da0*/  STS.U8 [R16+UR4+0x40f80], R84 ;  /* 0x040f805410007988 */ /* 0x0005e80008000004 */
[----:B------:R2:W-:Y:S04]  /*48db0*/  STS.U8 [R16+UR4+0x42f80], R83 ;  /* 0x042f805310007988 */ /* 0x0005e80008000004 */
[----:B------:R2:W-:Y:S04]  /*48dc0*/  STS.U8 [R16+UR4+0x41380], R65 ;  /* 0x0413804110007988 */ /* 0x0005e80008000004 */
[----:B------:R2:W-:Y:S04]  /*48dd0*/  STS.U8 [R16+UR4+0x43380], R64 ;  /* 0x0433804010007988 */ /* 0x0005e80008000004 */
[----:B------:R2:W-:Y:S04]  /*48de0*/  STS.U8 [R16+UR4+0x41780], R49 ;  /* 0x0417803110007988 */ /* 0x0005e80008000004 */
[----:B------:R2:W-:Y:S04]  /*48df0*/  STS.U8 [R16+UR4+0x43780], R48 ;  /* 0x0437803010007988 */ /* 0x0005e80008000004 */
[----:B------:R2:W-:Y:S04]  /*48e00*/  STS.U8 [R16+UR4+0x41b80], R33 ;  /* 0x041b802110007988 */ /* 0x0005e80008000004 */
[----:B------:R2:W-:Y:S01]  /*48e10*/  STS.U8 [R16+UR4+0x43b80], R32 ;  /* 0x043b802010007988 */ /* 0x0005e20008000004 */
[----:B------:R3:W-:Y:S06]  /*48e20*/  MEMBAR.ALL.CTA ;  /* 0x0000000000007992 */ /* 0x0007ec0000008000 */
[----:B---3--:R-:W3:Y:S01]  /*48e30*/  FENCE.VIEW.ASYNC.S ;  /* 0x00000000000073c6 */ /* 0x008ee20000000000 */
[----:B0-----:R-:W0:Y:S01]  /*48e40*/  LDC R78, c[0x0][0x3a8] ;  /* 0x0000ea00ff4e7b82 */ /* 0x001e220000000800 */
[----:B-1----:R-:W-:-:S07]  /*48e50*/  VIADD R82, R82, 0xff ;  /* 0x000000ff52527836 */ /* 0x002fce0000000000 */
[----:B---3--:R-:W-:Y:S01]  /*48e60*/  BAR.SYNC.DEFER_BLOCKING 0x0 ;  /* 0x0000000000007b1d */ /* 0x008fe20000010000 */
[----:B------:R-:W-:-:S04]  /*48e70*/  ISETP.NE.U32.AND P0, PT, R81, RZ, PT ;  /* 0x000000ff5100720c */ /* 0x000fc80003f05070 */
[C---:B------:R-:W-:Y:S01]  /*48e80*/  ISETP.LT.OR P4, PT, R82.reuse, 0x100, P0 ;  /* 0x000001005200780c */ /* 0x040fe20000781670 */
[----:B------:R-:W-:Y:S01]  /*48e90*/  IMAD.U32 R79, RZ, RZ, UR4 ;  /* 0x00000004ff4f7e24 */ /* 0x000fe2000f8e00ff */
[----:B------:R-:W-:-:S11]  /*48ea0*/  ISETP.GE.AND P2, PT, R82, 0x100, PT ;  /* 0x000001005200780c */ /* 0x000fd60003f46270 */
[----:B--2---:R-:W-:Y:S05]  /*48eb0*/  @P4 BRA `(.L_x_6) ;  /* 0x0000000800944947 */ /* 0x004fea0003800000 */
[----:B------:R-:W-:Y:S01]  /*48ec0*/  IMAD.U32 R17, RZ, RZ, UR4 ;  /* 0x00000004ff117e24 */ /* 0x000fe2000f8e00ff */
[----:B------:R-:W-:Y:S01]  /*48ed0*/  ELECT P4, URZ, PT ;  /* 0x0000000000ff782f */ /* 0x000fe20003880000 */
[----:B------:R-:W-:Y:S01]  /*48ee0*/  IMAD.MOV.U32 R81, RZ, RZ, RZ ;  /* 0x000000ffff517224 */ /* 0x000fe200078e00ff */
[----:B------:R-:W-:Y:S01]  /*48ef0*/  UMOV UR52, 0x0 ;  /* 0x0000000000347882 */ /* 0x000fe20000000000 */
[----:B------:R-:W-:Y:S01]  /*48f00*/  UMOV UR53, 0x8108010 ;  /* 0x0810801000357882 */ /* 0x000fe20000000000 */
[----:B------:R-:W-:Y:S01]  /*48f10*/  SHF.R.U32.HI R17, RZ, 0x4, R17 ;  /* 0x00000004ff117819 */ /* 0x000fe20000011611 */
[----:B------:R-:W-:Y:S01]  /*48f20*/  UMOV UR59, 0x40004040 ;  /* 0x40004040003b7882 */ /* 0x000fe20000000000 */
[----:B------:R-:W-:Y:S01]  /*48f30*/  UMOV UR46, 0x0 ;  /* 0x00000000002e7882 */ /* 0x000fe20000000000 */
[----:B------:R-:W-:Y:S01]  /*48f40*/  UMOV UR47, 0x8108010 ;  /* 0x08108010002f7882 */ /* 0x000fe20000000000 */
[----:B------:R-:W-:Y:S01]  /*48f50*/  SGXT.U32 R17, R17, 0xe ;  /* 0x0000000e1111781a */ /* 0x000fe20000000000 */
[----:B------:R-:W-:Y:S01]  /*48f60*/  UMOV UR70, 0x0 ;  /* 0x0000000000467882 */ /* 0x000fe20000000000 */
[----:B------:R-:W-:Y:S01]  /*48f70*/  UMOV UR71, 0x8108010 ;  /* 0x0810801000477882 */ /* 0x000fe20000000000 */
[----:B------:R-:W-:Y:S01]  /*48f80*/  UMOV UR36, 0x0 ;  /* 0x0000000000247882 */ /* 0x000fe20000000000 */
[----:B------:R-:W-:Y:S01]  /*48f90*/  R2UR UR10, R17 ;  /* 0x00000000110a72ca */ /* 0x000fe200000e0000 */
[----:B------:R-:W-:Y:S01]  /*48fa0*/  @P4 IMAD.MOV.U32 R19, RZ, RZ, 0x40004040 ;  /* 0x40004040ff134424 */ /* 0x000fe200078e00ff */
[----:B------:R-:W-:Y:S01]  /*48fb0*/  UMOV UR37, 0x8108010 ;  /* 0x0810801000257882 */ /* 0x000fe20000000000 */
[----:B------:R-:W-:Y:S01]  /*48fc0*/  UIADD3 UR15, UPT, UPT, UR5, 0x40, URZ ;  /* 0x00000040050f7890 */ /* 0x000fe2000fffe0ff */
[----:B------:R-:W-:-:S02]  /*48fd0*/  UMOV UR30, 0x0 ;  /* 0x00000000001e7882 */ /* 0x000fc40000000000 */
[----:B------:R-:W-:Y:S01]  /*48fe0*/  @P4 R2UR UR21, R19 ;  /* 0x00000000131542ca */ /* 0x000fe200000e0000 */
[----:B------:R-:W-:Y:S01]  /*48ff0*/  UMOV UR31, 0x8108010 ;  /* 0x08108010001f7882 */ /* 0x000fe20000000000 */
[----:B-----5:R-:W-:Y:S01]  /*49000*/  @P4 MOV R19, R80 ;  /* 0x0000005000134202 */ /* 0x020fe20000000f00 */
[----:B------:R-:W-:Y:S01]  /*49010*/  UIADD3 UR16, UPT, UPT, UR5, 0x40, URZ ;  /* 0x0000004005107890 */ /* 0x000fe2000fffe0ff */
[----:B------:R-:W-:Y:S01]  /*49020*/  UMOV UR12, 0x0 ;  /* 0x00000000000c7882 */ /* 0x000fe20000000000 */
[----:B------:R-:W-:Y:S02]  /*49030*/  UMOV UR13, 0x8108010 ;  /* 0x08108010000d7882 */ /* 0x000fe40000000000 */
[----:B------:R-:W-:Y:S01]  /*49040*/  IMAD.U32 R18, RZ, RZ, UR10 ;  /* 0x0000000aff127e24 */ /* 0x000fe2000f8e00ff */
[----:B------:R-:W-:Y:S01]  /*49050*/  @P4 R2UR UR10, R19 ;  /* 0x00000000130a42ca */ /* 0x000fe200000e0000 */
[----:B------:R-:W-:Y:S01]  /*49060*/  UMOV UR56, 0x0 ;  /* 0x0000000000387882 */ /* 0x000fe20000000000 */
[----:B------:R-:W-:Y:S01]  /*49070*/  UMOV UR57, 0x8108010 ;  /* 0x0810801000397882 */ /* 0x000fe20000000000 */
[----:B------:R-:W-:Y:S01]  /*49080*/  UIADD3 UR17, UPT, UPT, UR5, 0x40, URZ ;  /* 0x0000004005117890 */ /* 0x000fe2000fffe0ff */
[----:B------:R-:W-:Y:S01]  /*49090*/  @P4 R2UR UR20, R18 ;  /* 0x00000000121442ca */ /* 0x000fe200000e0000 */
[----:B------:R-:W-:Y:S01]  /*490a0*/  VIADD R18, R79, 0x40000 ;  /* 0x000400004f127836 */ /* 0x000fe20000000000 */
[----:B------:R-:W-:Y:S01]  /*490b0*/  IADD3 R17, P4, PT, R17, 0x100, RZ ;  /* 0x0000010011117810 */ /* 0x000fe20007f9e0ff */
[----:B------:R-:W-:Y:S01]  /*490c0*/  UIADD3 UR18, UPT, UPT, UR5, 0x40, URZ ;  /* 0x0000004005127890 */ /* 0x000fe2000fffe0ff */
[----:B------:R-:W-:-:S02]  /*490d0*/  UMOV UR48, 0x0 ;  /* 0x0000000000307882 */ /* 0x000fc40000000000 */
[----:B------:R-:W-:Y:S01]  /*490e0*/  SHF.R.U32.HI R18, RZ, 0x4, R18 ;  /* 0x00000004ff127819 */ /* 0x000fe20000011612 */
[----:B------:R-:W-:Y:S01]  /*490f0*/  UMOV UR49, 0x8108010 ;  /* 0x0810801000317882 */ /* 0x000fe20000000000 */
[----:B------:R-:W-:Y:S01]  /*49100*/  R2UR UR64, R17 ;  /* 0x00000000114072ca */ /* 0x000fe200000e0000 */
[----:B------:R-:W-:Y:S01]  /*49110*/  IMAD.MOV.U32 R17, RZ, RZ, RZ ;  /* 0x000000ffff117224 */ /* 0x000fe200078e00ff */
[----:B------:R-:W-:Y:S01]  /*49120*/  SGXT.U32 R18, R18, 0xe ;  /* 0x0000000e1212781a */ /* 0x000fe20000000000 */
[----:B------:R-:W-:Y:S01]  /*49130*/  UIADD3 UR23, UPT, UPT, UR5, 0x40, URZ ;  /* 0x0000004005177890 */ /* 0x000fe2000fffe0ff */
[----:B------:R-:W-:Y:S02]  /*49140*/  UMOV UR40, 0x0 ;  /* 0x0000000000287882 */ /* 0x000fe40000000000 */
[C---:B------:R-:W-:Y:S01]  /*49150*/  R2UR UR58, R18.reuse ;  /* 0x00000000123a72ca */ /* 0x040fe200000e0000 */
[----:B------:R-:W-:Y:S01]  /*49160*/  UMOV UR41, 0x8108010 ;  /* 0x0810801000297882 */ /* 0x000fe20000000000 */
[----:B------:R-:W-:Y:S01]  /*49170*/  IADD3 R18, P5, PT, R18, 0x2, RZ ;  /* 0x0000000212127810 */ /* 0x000fe20007fbe0ff */
[----:B------:R-:W-:Y:S01]  /*49180*/  UIADD3 UR19, UPT, UPT, UR5, 0x40, URZ ;  /* 0x0000004005137890 */ /* 0x000fe2000fffe0ff */
[----:B------:R-:W-:-:S02]  /*49190*/  UMOV UR34, 0x0 ;  /* 0x0000000000227882 */ /* 0x000fc40000000000 */
[----:B------:R-:W-:Y:S01]  /*491a0*/  R2UR UR54, R18 ;  /* 0x00000000123672ca */ /* 0x000fe200000e0000 */
[----:B------:R-:W-:Y:S01]  /*491b0*/  IMAD.MOV.U32 R18, RZ, RZ, RZ ;  /* 0x000000ffff127224 */ /* 0x000fe200078e00ff */
[----:B------:R-:W-:Y:S01]  /*491c0*/  IADD3.X R17, PT, PT, R17, 0x40004040, RZ, P5, !PT ;  /* 0x4000404011117810 */ /* 0x000fe20002ffe4ff */
[----:B------:R-:W-:Y:S01]  /*491d0*/  UMOV UR35, 0x8108010 ;  /* 0x0810801000237882 */ /* 0x000fe20000000000 */
[----:B------:R-:W-:Y:S02]  /*491e0*/  UIADD3 UR22, UPT, UPT, UR5, 0x40, URZ ;  /* 0x0000004005167890 */ /* 0x000fe4000fffe0ff */
[----:B------:R-:W-:Y:S01]  /*491f0*/  IADD3.X R18, PT, PT, R18, 0x40004040, RZ, P4, !PT ;  /* 0x4000404012127810 */ /* 0x000fe200027fe4ff */
[----:B------:R1:W-:Y:S01]  /*49200*/  UTCQMMA gdesc[UR20], gdesc[UR58], tmem[UR5], tmem[UR52], idesc[UR53], !UPT ;  /* 0x00ff343a140075ea */ /* 0x0003e2000f800305 */
[----:B------:R-:W-:Y:S01]  /*49210*/  R2UR UR55, R17 ;  /* 0x00000000113772ca */ /* 0x000fe200000e0000 */
[----:B------:R-:W-:Y:S01]  /*49220*/  UIADD3 UR43, UPT, UPT, UR5, 0x40, URZ ;  /* 0x00000040052b7890 */ /* 0x000fe2000fffe0ff */
[----:B------:R-:W-:Y:S01]  /*49230*/  R2UR UR65, R18 ;  /* 0x00000000124172ca */ /* 0x000fe200000e0000 */
[----:B------:R-:W-:Y:S01]  /*49240*/  UIADD3 UR42, UPT, UPT, UR5, 0x80, URZ ;  /* 0x00000080052a7890 */ /* 0x000fe2000fffe0ff */
[----:B------:R-:W-:Y:S01]  /*49250*/  UMOV UR28, 0x0 ;  /* 0x00000000001c7882 */ /* 0x000fe20000000000 */
[----:B------:R-:W-:Y:S01]  /*49260*/  UMOV UR29, 0x8108010 ;  /* 0x08108010001d7882 */ /* 0x000fe20000000000 */
[----:B------:R-:W-:Y:S01]  /*49270*/  UIADD3 UR25, UPT, UPT, UR5, 0x80, URZ ;  /* 0x0000008005197890 */ /* 0x000fe2000fffe0ff */
[----:B------:R-:W-:Y:S01]  /*49280*/  UMOV UR76, 0x0 ;  /* 0x00000000004c7882 */ /* 0x000fe20000000000 */
[----:B------:R-:W-:Y:S01]  /*49290*/  UMOV UR77, 0x8108010 ;  /* 0x08108010004d7882 */ /* 0x000fe20000000000 */
[----:B------:R-:W-:-:S04]  /*492a0*/  UIADD3 UR24, UPT, UPT, UR5, 0x80, URZ ;  /* 0x0000008005187890 */ /* 0x000fc8000fffe0ff */
[----:B------:R-:W-:Y:S02]  /*492b0*/  UIADD3.64 UR50, UPT, UPT, UR54, 0x2, URZ ;  /* 0x0000000236327897 */ /* 0x000fe4000fffe0ff */
[----:B------:R-:W-:Y:S02]  /*492c0*/  UIADD3.64 UR74, UPT, UPT, UR64, 0x100, URZ ;  /* 0x00000100404a7897 */ /* 0x000fe4000fffe0ff */
[----:B------:R2:W-:Y:S01]  /*492d0*/  UTCQMMA gdesc[UR64], gdesc[UR54], tmem[UR5], tmem[UR46], idesc[UR47], UPT ;  /* 0x00ff2e36400075ea */ /* 0x0005e2000b800305 */
[----:B------:R-:W-:Y:S02]  /*492e0*/  UIADD3.64 UR44, UPT, UPT, UR54, 0x4, URZ ;  /* 0x00000004362c7897 */ /* 0x000fe4000fffe0ff */
[----:B------:R-:W-:Y:S02]  /*492f0*/  UIADD3.64 UR68, UPT, UPT, UR64, 0x200, URZ ;  /* 0x0000020040447897 */ /* 0x000fe4000fffe0ff */
[----:B------:R-:W-:Y:S02]  /*49300*/  UIADD3.64 UR38, UPT, UPT, UR54, 0x1fe, URZ ;  /* 0x000001fe36267897 */ /* 0x000fe4000fffe0ff */
[----:B------:R-:W-:Y:S01]  /*49310*/  UIADD3.64 UR66, UPT, UPT, UR64, 0x300, URZ ;  /* 0x0000030040427897 */ /* 0x000fe2000fffe0ff */
[----:B------:R-:W-:Y:S01]  /*49320*/  UTCQMMA gdesc[UR74], gdesc[UR50], tmem[UR5], tmem[UR70], idesc[UR71], UPT ;  /* 0x00ff46324a0075ea */ /* 0x000fe2000b800305 */
[----:B------:R-:W-:-:S02]  /*49330*/  UIADD3.64 UR32, UPT, UPT, UR54, 0x200, URZ ;  /* 0x0000020036207897 */ /* 0x000fc4000fffe0ff */
[----:B------:R-:W-:Y:S01]  /*49340*/  UIADD3.64 UR62, UPT, UPT, UR64, 0x400, URZ ;  /* 0x00000400403e7897 */ /* 0x000fe2000fffe0ff */
[----:B------:R3:W-:Y:S01]  /*49350*/  UTCQMMA gdesc[UR68], gdesc[UR44], tmem[UR5], tmem[UR36], idesc[UR37], UPT ;  /* 0x00ff242c440075ea */ /* 0x0007e2000b800305 */
[----:B------:R-:W-:Y:S02]  /*49360*/  UIADD3.64 UR26, UPT, UPT, UR54, 0x202, URZ ;  /* 0x00000202361a7897 */ /* 0x000fe4000fffe0ff */
[----:B------:R-:W-:Y:S01]  /*49370*/  UIADD3.64 UR60, UPT, UPT, UR64, 0x500, URZ ;  /* 0x00000500403c7897 */ /* 0x000fe2000fffe0ff */
[----:B------:R4:W-:Y:S01]  /*49380*/  UTCQMMA gdesc[UR66], gdesc[UR38], tmem[UR5], tmem[UR30], idesc[UR31], UPT ;  /* 0x00ff1e26420075ea */ /* 0x0009e2000b800305 */
[----:B-1----:R-:W-:Y:S02]  /*49390*/  UIADD3.64 UR20, UPT, UPT, UR54, 0x204, URZ ;  /* 0x0000020436147897 */ /* 0x002fe4000fffe0ff */
[----:B------:R-:W-:Y:S01]  /*493a0*/  UIADD3.64 UR52, UPT, UPT, UR64, 0x600, URZ ;  /* 0x0000060040347897 */ /* 0x000fe2000fffe0ff */
[----:B------:R1:W-:Y:S01]  /*493b0*/  UTCQMMA gdesc[UR62], gdesc[UR32], tmem[UR5], tmem[UR12], idesc[UR13], UPT ;  /* 0x00ff0c203e0075ea */ /* 0x0003e2000b800305 */
[----:B--2---:R-:W-:-:S02]  /*493c0*/  UIADD3.64 UR46, UPT, UPT, UR64, 0x700, URZ ;  /* 0x00000700402e7897 */ /* 0x004fc4000fffe0ff */
[----:B---3--:R-:W-:Y:S01]  /*493d0*/  UIADD3.64 UR36, UPT, UPT, UR64, 0x800, URZ ;  /* 0x0000080040247897 */ /* 0x008fe2000fffe0ff */
[----:B------:R2:W-:Y:S01]  /*493e0*/  UTCQMMA gdesc[UR60], gdesc[UR26], tmem[UR5], tmem[UR56], idesc[UR57], UPT ;  /* 0x00ff381a3c0075ea */ /* 0x0005e2000b800305 */
[----:B------:R-:W-:Y:S02]  /*493f0*/  UIADD3 UR73, UPT, UPT, UR5, 0x80, URZ ;  /* 0x0000008005497890 */ /* 0x000fe4000fffe0ff */
[----:B----4-:R-:W-:Y:S01]  /*49400*/  UIADD3.64 UR30, UPT, UPT, UR64, 0x900, URZ ;  /* 0x00000900401e7897 */ /* 0x010fe2000fffe0ff */
[----:B------:R3:W-:Y:S01]  /*49410*/  UTCQMMA gdesc[UR52], gdesc[UR20], tmem[UR5], tmem[UR48], idesc[UR49], UPT ;  /* 0x00ff3014340075ea */ /* 0x0007e2000b800305 */
[----:B------:R-:W-:Y:S01]  /*49420*/  UIADD3.64 UR66, UPT, UPT, UR64, 0xc00, URZ ;  /* 0x00000c0040427897 */ /* 0x000fe2000fffe0ff */
[----:B------:R-:W-:Y:S01]  /*49430*/  UTCQMMA gdesc[UR46], gdesc[UR58], tmem[UR15], tmem[UR40], idesc[UR41], !UPT ;  /* 0x00ff283a2e0075ea */ /* 0x000fe2000f80030f */
[----:B-1----:R-:W-:Y:S01]  /*49440*/  UIADD3.64 UR62, UPT, UPT, UR64, 0xa00, URZ ;  /* 0x00000a00403e7897 */ /* 0x002fe2000fffe0ff */
[----:B------:R1:W-:Y:S01]  /*49450*/  UTCQMMA gdesc[UR36], gdesc[UR54], tmem[UR16], tmem[UR34], idesc[UR35], UPT ;  /* 0x00ff2236240075ea */ /* 0x0003e2000b800310 */
[----:B------:R-:W-:-:S02]  /*49460*/  UIADD3.64 UR74, UPT, UPT, UR64, 0x1200, URZ ;  /* 0x00001200404a7897 */ /* 0x000fc4000fffe0ff */
[----:B--2---:R-:W-:Y:S01]  /*49470*/  UIADD3.64 UR56, UPT, UPT, UR64, 0xb00, URZ ;  /* 0x00000b0040387897 */ /* 0x004fe2000fffe0ff */
[----:B------:R2:W-:Y:S01]  /*49480*/  UTCQMMA gdesc[UR30], gdesc[UR50], tmem[UR17], tmem[UR28], idesc[UR29], UPT ;  /* 0x00ff1c321e0075ea */ /* 0x0005e2000b800311 */
[----:B------:R-:W-:Y:S02]  /*49490*/  UIADD3.64 UR60, UPT, UPT, UR64, 0xd00, URZ ;  /* 0x00000d00403c7897 */ /* 0x000fe4000fffe0ff */
[----:B---3--:R-:W-:Y:S01]  /*494a0*/  UIADD3.64 UR52, UPT, UPT, UR64, 0xe00, URZ ;  /* 0x00000e0040347897 */ /* 0x008fe2000fffe0ff */
[----:B------:R3:W-:Y:S01]  /*494b0*/  UTCQMMA gdesc[UR62], gdesc[UR44], tmem[UR18], tmem[UR76], idesc[UR77], UPT ;  /* 0x00ff4c2c3e0075ea */ /* 0x0007e2000b800312 */
[----:B------:R-:W-:Y:S02]  /*494c0*/  UIADD3.64 UR48, UPT, UPT, UR64, 0xf00, URZ ;  /* 0x00000f0040307897 */ /* 0x000fe4000fffe0ff */
[----:B-1----:R-:W-:Y:S01]  /*494d0*/  UIADD3.64 UR36, UPT, UPT, UR64, 0x1000, URZ ;  /* 0x0000100040247897 */ /* 0x002fe2000fffe0ff */
[----:B------:R-:W-:Y:S01]  /*494e0*/  UTCQMMA gdesc[UR56], gdesc[UR38], tmem[UR23], tmem[UR70], idesc[UR71], UPT ;  /* 0x00ff4626380075ea */ /* 0x000fe2000b800317 */
[----:B------:R1:W-:Y:S01]  /*494f0*/  UTCQMMA gdesc[UR66], gdesc[UR32], tmem[UR19], tmem[UR70], idesc[UR71], UPT ;  /* 0x00ff4620420075ea */ /* 0x0003e2000b800313 */
[----:B--2---:R-:W-:Y:S01]  /*49500*/  UIADD3.64 UR30, UPT, UPT, UR64, 0x1100, URZ ;  /* 0x00001100401e7897 */ /* 0x004fe2000fffe0ff */
[----:B------:R-:W-:Y:S01]  /*49510*/  UTCQMMA gdesc[UR60], gdesc[UR26], tmem[UR22], tmem[UR70], idesc[UR71], UPT ;  /* 0x00ff461a3c0075ea */ /* 0x000fe2000b800316 */
[----:B------:R-:W-:Y:S01]  /*49520*/  UTCQMMA gdesc[UR52], gdesc[UR20], tmem[UR43], tmem[UR70], idesc[UR71], UPT ;  /* 0x00ff4614340075ea */ /* 0x000fe2000b80032b */
[----:B------:R-:W-:Y:S01]  /*49530*/  UIADD3 UR72, UPT, UPT, UR5, 0x80, URZ ;  /* 0x0000008005487890 */ /* 0x000fe2000fffe0ff */
[----:B------:R-:W-:Y:S01]  /*49540*/  UTCQMMA gdesc[UR48], gdesc[UR58], tmem[UR42], tmem[UR70], idesc[UR71], !UPT ;  /* 0x00ff463a300075ea */ /* 0x000fe2000f80032a */
[----:B------:R-:W-:Y:S01]  /*49550*/  UIADD3 UR69, UPT, UPT, UR5, 0x80, URZ ;  /* 0x0000008005457890 */ /* 0x000fe2000fffe0ff */
[----:B------:R2:W-:Y:S01]  /*49560*/  UTCQMMA gdesc[UR36], gdesc[UR54], tmem[UR25], tmem[UR70], idesc[UR71], UPT ;  /* 0x00ff4636240075ea */ /* 0x0005e2000b800319 */
[----:B---3--:R-:W-:Y:S01]  /*49570*/  UMOV UR62, 0x0 ;  /* 0x00000000003e7882 */ /* 0x008fe20000000000 */
[----:B------:R-:W-:Y:S01]  /*49580*/  UMOV UR63, 0x8108010 ;  /* 0x08108010003f7882 */ /* 0x000fe20000000000 */
[----:B-1----:R-:W-:Y:S01]  /*49590*/  UIADD3.64 UR66, UPT, UPT, UR64, 0x1400, URZ ;  /* 0x0000140040427897 */ /* 0x002fe2000fffe0ff */
[----:B------:R1:W-:Y:S01]  /*495a0*/  UTCQMMA gdesc[UR30], gdesc[UR50], tmem[UR24], tmem[UR62], idesc[UR63], UPT ;  /* 0x00ff3e321e0075ea */ /* 0x0003e2000b800318 */
[----:B------:R-:W-:Y:S01]  /*495b0*/  UMOV UR56, 0x0 ;  /* 0x0000000000387882 */ /* 0x000fe20000000000 */
[----:B------:R-:W-:Y:S01]  /*495c0*/  UMOV UR57, 0x8108010 ;  /* 0x0810801000397882 */ /* 0x000fe20000000000 */
[----:B------:R-:W-:Y:S01]  /*495d0*/  UIADD3 UR11, UPT, UPT, UR5, 0x80, URZ ;  /* 0x00000080050b7890 */ /* 0x000fe2000fffe0ff */
[----:B------:R3:W-:Y:S01]  /*495e0*/  UTCQMMA gdesc[UR74], gdesc[UR44], tmem[UR73], tmem[UR56], idesc[UR57], UPT ;  /* 0x00ff382c4a0075ea */ /* 0x0007e2000b800349 */
[----:B------:R-:W-:-:S02]  /*495f0*/  UIADD3 UR12, UPT, UPT, UR5, 0x80, URZ ;  /* 0x00000080050c7890 */ /* 0x000fc4000fffe0ff */
[----:B--2---:R-:W-:Y:S02]  /*49600*/  UIADD3.64 UR70, UPT, UPT, UR64, 0x1300, URZ ;  /* 0x0000130040467897 */ /* 0x004fe4000fffe0ff */
[----:B------:R-:W-:Y:S02]  /*49610*/  UIADD3.64 UR60, UPT, UPT, UR64, 0x1600, URZ ;  /* 0x00001600403c7897 */ /* 0x000fe4000fffe0ff */
[----:B-1----:R-:W-:Y:S02]  /*49620*/  UIADD3.64 UR62, UPT, UPT, UR64, 0x1500, URZ ;  /* 0x00001500403e7897 */ /* 0x002fe4000fffe0ff */
[----:B------:R-:W-:Y:S01]  /*49630*/  UIADD3 UR13, UPT, UPT, UR5, 0xc0, URZ ;  /* 0x000000c0050d7890 */ /* 0x000fe2000fffe0ff */
[----:B------:R-:W-:Y:S01]  /*49640*/  UMOV UR42, 0x0 ;  /* 0x00000000002a7882 */ /* 0x000fe20000000000 */
[----:B------:R-:W-:Y:S01]  /*49650*/  UMOV UR43, 0x8108010 ;  /* 0x08108010002b7882 */ /* 0x000fe20000000000 */
[----:B---3--:R-:W-:Y:S01]  /*49660*/  UIADD3.64 UR56, UPT, UPT, UR64, 0x1700, URZ ;  /* 0x0000170040387897 */ /* 0x008fe2000fffe0ff */
[----:B------:R1:W-:Y:S01]  /*49670*/  UTCQMMA gdesc[UR70], gdesc[UR38], tmem[UR72], tmem[UR42], idesc[UR43], UPT ;  /* 0x00ff2a26460075ea */ /* 0x0003e2000b800348 */
[----:B------:R-:W-:-:S02]  /*49680*/  UIADD3 UR14, UPT, UPT, UR5, 0xc0, URZ ;  /* 0x000000c0050e7890 */ /* 0x000fc4000fffe0ff */
[----:B------:R-:W-:Y:S02]  /*49690*/  UIADD3.64 UR52, UPT, UPT, UR64, 0x1800, URZ ;  /* 0x0000180040347897 */ /* 0x000fe4000fffe0ff */
[----:B------:R-:W-:Y:S01]  /*496a0*/  UIADD3 UR15, UPT, UPT, UR5, 0xc0, URZ ;  /* 0x000000c0050f7890 */ /* 0x000fe2000fffe0ff */
[----:B------:R-:W-:Y:S01]  /*496b0*/  UMOV UR24, 0x0 ;  /* 0x0000000000187882 */ /* 0x000fe20000000000 */
[----:B------:R-:W-:Y:S01]  /*496c0*/  UMOV UR25, 0x8108010 ;  /* 0x0810801000197882 */ /* 0x000fe20000000000 */
[----:B------:R-:W-:Y:S01]  /*496d0*/  UIADD3.64 UR48, UPT, UPT, UR64, 0x1900, URZ ;  /* 0x0000190040307897 */ /* 0x000fe2000fffe0ff */
[----:B------:R2:W-:Y:S01]  /*496e0*/  UTCQMMA gdesc[UR66], gdesc[UR32], tmem[UR69], tmem[UR24], idesc[UR25], UPT ;  /* 0x00ff1820420075ea */ /* 0x0005e2000b800345 */
[----:B------:R-:W-:Y:S02]  /*496f0*/  UIADD3 UR16, UPT, UPT, UR5, 0xc0, URZ ;  /* 0x000000c005107890 */ /* 0x000fe4000fffe0ff */
[----:B-1----:R-:W-:Y:S02]  /*49700*/  UIADD3.64 UR42, UPT, UPT, UR64, 0x1a00, URZ ;  /* 0x00001a00402a7897 */ /* 0x002fe4000fffe0ff */
[----:B------:R-:W-:-:S02]  /*49710*/  UIADD3 UR17, UPT, UPT, UR5, 0xc0, URZ ;  /* 0x000000c005117890 */ /* 0x000fc4000fffe0ff */
[----:B------:R-:W-:Y:S02]  /*49720*/  UIADD3.64 UR36, UPT, UPT, UR64, 0x1b00, URZ ;  /* 0x00001b0040247897 */ /* 0x000fe4000fffe0ff */
[----:B------:R-:W-:Y:S02]  /*49730*/  UIADD3 UR18, UPT, UPT, UR5, 0xc0, URZ ;  /* 0x000000c005127890 */ /* 0x000fe4000fffe0ff */
[----:B------:R-:W-:Y:S01]  /*49740*/  UIADD3.64 UR30, UPT, UPT, UR64, 0x1c00, URZ ;  /* 0x00001c00401e7897 */ /* 0x000fe2000fffe0ff */
[----:B--2---:R-:W-:Y:S01]  /*49750*/  UMOV UR66, 0x0 ;  /* 0x0000000000427882 */ /* 0x004fe20000000000 */
[----:B------:R-:W-:Y:S01]  /*49760*/  UMOV UR67, 0x8108010 ;  /* 0x0810801000437882 */ /* 0x000fe20000000000 */
[----:B------:R-:W-:Y:S01]  /*49770*/  UIADD3 UR19, UPT, UPT, UR5, 0xc0, URZ ;  /* 0x000000c005137890 */ /* 0x000fe2000fffe0ff */
[----:B------:R1:W-:Y:S01]  /*49780*/  UTCQMMA gdesc[UR62], gdesc[UR26], tmem[UR11], tmem[UR66], idesc[UR67], UPT ;  /* 0x00ff421a3e0075ea */ /* 0x0003e2000b80030b */
[----:B------:R-:W-:Y:S01]  /*49790*/  UIADD3.64 UR24, UPT, UPT, UR64, 0x1d00, URZ ;  /* 0x00001d0040187897 */ /* 0x000fe2000fffe0ff */
[----:B------:R-:W-:Y:S01]  /*497a0*/  UMOV UR70, 0x0 ;  /* 0x0000000000467882 */ /* 0x000fe20000000000 */
[----:B------:R-:W-:Y:S01]  /*497b0*/  UMOV UR71, 0x8108010 ;  /* 0x0810801000477882 */ /* 0x000fe20000000000 */
[----:B------:R-:W-:Y:S01]  /*497c0*/  UIADD3 UR68, UPT, UPT, UR5, 0xc0, URZ ;  /* 0x000000c005447890 */ /* 0x000fe2000fffe0ff */
[----:B------:R1:W-:Y:S01]  /*497d0*/  UTCQMMA gdesc[UR60], gdesc[UR20], tmem[UR12], tmem[UR70], idesc[UR71], UPT ;  /* 0x00ff46143c0075ea */ /* 0x0003e2000b80030c */
[----:B------:R-:W-:Y:S01]  /*497e0*/  UIADD3.64 UR64, UPT, UPT, UR64, 0x1e00, URZ ;  /* 0x00001e0040407897 */ /* 0x000fe2000fffe0ff */
[----:B------:R-:W-:Y:S01]  /*497f0*/  UMOV UR72, 0x0 ;  /* 0x0000000000487882 */ /* 0x000fe20000000000 */
[----:B------:R-:W-:Y:S01]  /*49800*/  UMOV UR73, 0x8108010 ;  /* 0x0810801000497882 */ /* 0x000fe20000000000 */
[----:B------:R-:W-:Y:S01]  /*49810*/  UMOV UR74, 0x0 ;  /* 0x00000000004a7882 */ /* 0x000fe20000000000 */
[----:B------:R-:W-:Y:S01]  /*49820*/  UMOV UR75, 0x8108010 ;  /* 0x08108010004b7882 */ /* 0x000fe20000000000 */
[----:B------:R1:W-:Y:S01]  /*49830*/  UTCQMMA gdesc[UR56], gdesc[UR58], tmem[UR13], tmem[UR72], idesc[UR73], !UPT ;  /* 0x00ff483a380075ea */ /* 0x0003e2000f80030d */
[----:B------:R-:W-:Y:S01]  /*49840*/  UMOV UR46, 0x0 ;  /* 0x00000000002e7882 */ /* 0x000fe20000000000 */
[----:B------:R-:W-:Y:S01]  /*49850*/  UMOV UR47, 0x8108010 ;  /* 0x08108010002f7882 */ /* 0x000fe20000000000 */
[----:B------:R1:W-:Y:S01]  /*49860*/  UTCQMMA gdesc[UR52], gdesc[UR54], tmem[UR14], tmem[UR74], idesc[UR75], UPT ;  /* 0x00ff4a36340075ea */ /* 0x0003e2000b80030e */
[----:B------:R1:W-:Y:S01]  /*49870*/  UTCQMMA gdesc[UR48], gdesc[UR50], tmem[UR15], tmem[UR76], idesc[UR77], UPT ;  /* 0x00ff4c32300075ea */ /* 0x0003e2000b80030f */
[----:B------:R1:W-:Y:S01]  /*49880*/  UTCQMMA gdesc[UR42], gdesc[UR44], tmem[UR16], tmem[UR46], idesc[UR47], UPT ;  /* 0x00ff2e2c2a0075ea */ /* 0x0003e2000b800310 */
[----:B------:R1:W-:Y:S01]  /*49890*/  UTCQMMA gdesc[UR36], gdesc[UR38], tmem[UR17], tmem[UR40], idesc[UR41], UPT ;  /* 0x00ff2826240075ea */ /* 0x0003e2000b800311 */
[----:B------:R-:W-:Y:S01]  /*498a0*/  UMOV UR22, 0x0 ;  /* 0x0000000000167882 */ /* 0x000fe20000000000 */
[----:B------:R-:W-:Y:S01]  /*498b0*/  UMOV UR23, 0x8108010 ;  /* 0x0810801000177882 */ /* 0x000fe20000000000 */
[----:B------:R1:W-:Y:S01]  /*498c0*/  UTCQMMA gdesc[UR30], gdesc[UR32], tmem[UR18], tmem[UR34], idesc[UR35], UPT ;  /* 0x00ff22201e0075ea */ /* 0x0003e2000b800312 */
[----:B------:R1:W-:Y:S01]  /*498d0*/  UTCQMMA gdesc[UR24], gdesc[UR26], tmem[UR19], tmem[UR28], idesc[UR29], UPT ;  /* 0x00ff1c1a180075ea */ /* 0x0003e2000b800313 */
[----:B------:R1:W-:Y:S01]  /*498e0*/  UTCQMMA gdesc[UR64], gdesc[UR20], tmem[UR68], tmem[UR22], idesc[UR23], UPT ;  /* 0x00ff1614400075ea */ /* 0x0003e2000b800344 */
[----:B------:R1:W-:Y:S01]  /*498f0*/  UTCBAR [UR10], URZ ;  /* 0x000000ff0a0073e9 */ /* 0x0003e200080000ff */
[----:B------:R-:W-:Y:S01]  /*49900*/  NOP ;  /* 0x0000000000007918 */ /* 0x000fe20000000000 */
.L_x_6:
[----:B------:R-:W-:Y:S01]  /*49910*/  ISETP.GE.AND P4, PT, R82, 0x200, PT ;  /* 0x000002005200780c */ /* 0x000fe20003f86270 */
[----:B------:R-:W-:-:S12]  /*49920*/  IMAD.MOV.U32 R19, RZ, RZ, RZ ;  /* 0x000000ffff137224 */ /* 0x000fd800078e00ff */
[----:B------:R-:W-:Y:S05]  /*49930*/  @!P4 BRA `(.L_x_7) ;  /* 0x000004ec005cc947 */ /* 0x000fea0003800000 */
[C---:B------:R-:W-:Y:S01]  /*49940*/  VIADD R17, R79.reuse, 0x20000 ;  /* 0x000200004f117836 */ /* 0x040fe20000000000 */
[----:B------:R-:W2:Y:S01]  /*49950*/  LDC R20, c[0x0][0x3ac] ;  /* 0x0000eb00ff147b82 */ /* 0x000ea20000000800 */
[----:B------:R-:W-:Y:S01]  /*49960*/  VIADD R18, R79, 0x44000 ;  /* 0x000440004f127836 */ /* 0x000fe20000000000 */
[----:B-----5:R-:W-:Y:S01]  /*49970*/  R2UR UR7, R80 ;  /* 0x00000000500772ca */ /* 0x020fe200000e0000 */
[----:B-1----:R-:W-:Y:S01]  /*49980*/  UMOV UR13, 0x40004040 ;  /* 0x40004040000d7882 */ /* 0x002fe20000000000 */
[----:B------:R-:W-:-:S04]  /*49990*/  SHF.R.U32.HI R17, RZ, 0x4, R17 ;  /* 0x00000004ff117819 */ /* 0x000fc80000011611 */
[----:B------:R-:W-:-:S04]  /*499a0*/  SGXT.U32 R19, R17, 0xe ;  /* 0x0000000e1113781a */ /* 0x000fc80000000000 */
[----:B------:R-:W-:-:S04]  /*499b0*/  IADD3 R17, P4, PT, R19, 0x100, RZ ;  /* 0x0000010013117810 */ /* 0x000fc80007f9e0ff */
[----:B------:R-:W-:Y:S02]  /*499c0*/  R2UR UR10, R17 ;  /* 0x00000000110a72ca */ /* 0x000fe400000e0000 */
[----:B------:R-:W-:Y:S01]  /*499d0*/  SHF.R.U32.HI R17, RZ, 0x4, R18 ;  /* 0x00000004ff117819 */ /* 0x000fe20000011612 */
[----:B------:R-:W-:-:S03]  /*499e0*/  IMAD.MOV.U32 R18, RZ, RZ, RZ ;  /* 0x000000ffff127224 */ /* 0x000fc600078e00ff */
[----:B------:R-:W-:Y:S02]  /*499f0*/  SGXT.U32 R17, R17, 0xe ;  /* 0x0000000e1111781a */ /* 0x000fe40000000000 */
[----:B------:R-:W-:Y:S02]  /*49a00*/  IADD3.X R18, PT, PT, R18, 0x40004040, RZ, P4, !PT ;  /* 0x4000404012127810 */ /* 0x000fe400027fe4ff */
[C---:B------:R-:W-:Y:S02]  /*49a10*/  R2UR UR12, R17.reuse ;  /* 0x00000000110c72ca */ /* 0x040fe400000e0000 */
[----:B------:R-:W-:Y:S02]  /*49a20*/  R2UR UR11, R18 ;  /* 0x00000000120b72ca */ /* 0x000fe400000e0000 */
[----:B------:R-:W-:Y:S01]  /*49a30*/  IADD3 R18, P4, PT, R17, 0x2, RZ ;  /* 0x0000000211127810 */ /* 0x000fe20007f9e0ff */
[----:B------:R-:W-:-:S03]  /*49a40*/  IMAD.MOV.U32 R17, RZ, RZ, RZ ;  /* 0x000000ffff117224 */ /* 0x000fc600078e00ff */
[----:B------:R-:W-:Y:S01]  /*49a50*/  R2UR UR14, R18 ;  /* 0x00000000120e72ca */ /* 0x000fe200000e0000 */
[----:B--2---:R-:W-:Y:S01]  /*49a60*/  IMAD.SHL.U32 R18, R20, 0x100, RZ ;  /* 0x0000010014127824 */ /* 0x004fe200078e00ff */
[----:B------:R-:W-:Y:S01]  /*49a70*/  IADD3.X R17, PT, PT, R17, 0x40004040, RZ, P4, !PT ;  /* 0x4000404011117810 */ /* 0x000fe200027fe4ff */
[----:B------:R-:W-:-:S03]  /*49a80*/  IMAD.MOV.U32 R20, RZ, RZ, 0x1 ;  /* 0x00000001ff147424 */ /* 0x000fc600078e00ff */
[----:B------:R-:W-:Y:S01]  /*49a90*/  R2UR UR15, R17 ;  /* 0x00000000110f72ca */ /* 0x000fe200000e0000 */
[----:B------:R-:W-:Y:S01]  /*49aa0*/  UIADD3.64 UR18, UPT, UPT, UR10, 0x100, URZ ;  /* 0x000001000a127897 */ /* 0x000fe2000fffe0ff */
[----:B------:R-:W-:Y:S01]  /*49ab0*/  SHF.R.S32.HI R17, RZ, 0x1f, R82 ;  /* 0x0000001fff117819 */ /* 0x000fe20000011452 */
[----:B------:R-:W-:Y:S02]  /*49ac0*/  UIADD3.64 UR20, UPT, UPT, UR10, 0x200, URZ ;  /* 0x000002000a147897 */ /* 0x000fe4000fffe0ff */
[----:B------:R-:W-:Y:S01]  /*49ad0*/  UIADD3.64 UR16, UPT, UPT, UR10, 0x300, URZ ;  /* 0x000003000a107897 */ /* 0x000fe2000fffe0ff */
[----:B------:R-:W-:Y:S01]  /*49ae0*/  LEA.HI R17, R17, R82, RZ, 0x8 ;  /* 0x0000005211117211 */ /* 0x000fe200078f40ff */
[----:B------:R-:W-:Y:S02]  /*49af0*/  UIADD3.64 UR18, UPT, UPT, UR10, 0x400, URZ ;  /* 0x000004000a127897 */ /* 0x000fe4000fffe0ff */
[----:B------:R-:W-:Y:S01]  /*49b00*/  UIADD3.64 UR20, UPT, UPT, UR10, 0x500, URZ ;  /* 0x000005000a147897 */ /* 0x000fe2000fffe0ff */
[----:B------:R-:W-:Y:S01]  /*49b10*/  SHF.R.S32.HI R19, RZ, 0x8, R17 ;  /* 0x00000008ff137819 */ /* 0x000fe20000011411 */
[----:B0-----:R-:W-:Y:S01]  /*49b20*/  IMAD.SHL.U32 R17, R78, 0x100, RZ ;  /* 0x000001004e117824 */ /* 0x001fe200078e00ff */
[----:B------:R-:W-:-:S02]  /*49b30*/  UIADD3.64 UR16, UPT, UPT, UR10, 0x600, URZ ;  /* 0x000006000a107897 */ /* 0x000fc4000fffe0ff */
[----:B------:R-:W-:Y:S01]  /*49b40*/  VIMNMX R19, PT, PT, R19, 0x2, !PT ;  /* 0x0000000213137848 */ /* 0x000fe20007fe0100 */
[----:B------:R-:W-:Y:S02]  /*49b50*/  UIADD3.64 UR18, UPT, UPT, UR10, 0x700, URZ ;  /* 0x000007000a127897 */ /* 0x000fe4000fffe0ff */
[----:B------:R-:W-:Y:S02]  /*49b60*/  UIADD3.64 UR20, UPT, UPT, UR10, 0x800, URZ ;  /* 0x000008000a147897 */ /* 0x000fe4000fffe0ff */
[----:B------:R-:W-:Y:S01]  /*49b70*/  VIADD R19, R19, 0xfffffffe ;  /* 0xfffffffe13137836 */ /* 0x000fe20000000000 */
[----:B------:R-:W-:Y:S02]  /*49b80*/  UIADD3.64 UR16, UPT, UPT, UR10, 0x900, URZ ;  /* 0x000009000a107897 */ /* 0x000fe4000fffe0ff */
[----:B------:R-:W-:Y:S02]  /*49b90*/  UIADD3.64 UR18, UPT, UPT, UR10, 0xa00, URZ ;  /* 0x00000a000a127897 */ /* 0x000fe4000fffe0ff */
[----:B------:R0:W-:Y:S01]  /*49ba0*/  STL [R1+0x32e4], R19 ;  /* 0x0032e41301007387 */ /* 0x0001e20000100800 */
[----:B------:R-:W-:-:S02]  /*49bb0*/  UIADD3.64 UR20, UPT, UPT, UR10, 0xb00, URZ ;  /* 0x00000b000a147897 */ /* 0x000fc4000fffe0ff */
[----:B------:R-:W-:Y:S01]  /*49bc0*/  UIADD3.64 UR22, UPT, UPT, UR10, 0xc00, URZ ;  /* 0x00000c000a167897 */ /* 0x000fe2000fffe0ff */
[----:B------:R1:W-:Y:S01]  /*49bd0*/  STL [R1+0x31ac], R20 ;  /* 0x0031ac1401007387 */ /* 0x0003e20000100800 */
[----:B------:R-:W-:Y:S02]  /*49be0*/  UIADD3.64 UR24, UPT, UPT, UR10, 0xd00, URZ ;  /* 0x00000d000a187897 */ /* 0x000fe4000fffe0ff */
[----:B------:R-:W-:Y:S01]  /*49bf0*/  UIADD3.64 UR26, UPT, UPT, UR10, 0xe00, URZ ;  /* 0x00000e000a1a7897 */ /* 0x000fe2000fffe0ff */
[----:B------:R1:W-:Y:S01]  /*49c00*/  STL [R1+0x32dc], RZ ;  /* 0x0032dcff01007387 */ /* 0x0003e20000100800 */
[----:B------:R-:W-:Y:S01]  /*49c10*/  UIADD3.64 UR28, UPT, UPT, UR10, 0xf00, URZ ;  /* 0x00000f000a1c7897 */ /* 0x000fe2000fffe0ff */
[----:B0-----:R-:W-:Y:S01]  /*49c20*/  IMAD.MOV.U32 R19, RZ, RZ, RZ ;  /* 0x000000ffff137224 */ /* 0x001fe200078e00ff */
[----:B------:R-:W-:Y:S01]  /*49c30*/  UIADD3.64 UR30, UPT, UPT, UR10, 0x1000, URZ ;  /* 0x000010000a1e7897 */ /* 0x000fe2000fffe0ff */
[----:B------:R1:W-:Y:S01]  /*49c40*/  STL [R1+0x40c], RZ ;  /* 0x00040cff01007387 */ /* 0x0003e20000100800 */
[----:B------:R-:W-:-:S02]  /*49c50*/  UIADD3.64 UR32, UPT, UPT, UR10, 0x1100, URZ ;  /* 0x000011000a207897 */ /* 0x000fc4000fffe0ff */
[----:B------:R-:W-:Y:S02]  /*49c60*/  UIADD3.64 UR34, UPT, UPT, UR10, 0x1200, URZ ;  /* 0x000012000a227897 */ /* 0x000fe4000fffe0ff */
[----:B------:R-:W-:Y:S02]  /*49c70*/  UIADD3.64 UR36, UPT, UPT, UR10, 0x1300, URZ ;  /* 0x000013000a247897 */ /* 0x000fe4000fffe0ff */
[----:B------:R-:W-:Y:S02]  /*49c80*/  UIADD3.64 UR38, UPT, UPT, UR10, 0x1400, URZ ;  /* 0x000014000a267897 */ /* 0x000fe4000fffe0ff */
[----:B------:R-:W-:Y:S02]  /*49c90*/  UIADD3.64 UR40, UPT, UPT, UR10, 0x1500, URZ ;  /* 0x000015000a287897 */ /* 0x000fe4000fffe0ff */
[----:B------:R-:W-:Y:S02]  /*49ca0*/  UIADD3.64 UR42, UPT, UPT, UR10, 0x1600, URZ ;  /* 0x000016000a2a7897 */ /* 0x000fe4000fffe0ff */
        /* <DEDUP_REMOVED lines=13> */
[----:B-1----:R-:W-:-:S12]  /*49d80*/  UIADD3.64 UR70, UPT, UPT, UR14, 0x204, URZ ;  /* 0x000002040e467897 */ /* 0x002fd8000fffe0ff */
.L_x_10:
[----:B--2---:R-:W2:Y:S04]  /*49d90*/  LDL.LU R20, [R1+0x10e8] ;  /* 0x0010e80001147983 */ /* 0x004ea80000300800 */
[----:B------:R-:W3:Y:S04]  /*49da0*/  LDL.LU R27, [R1+0x1024] ;  /* 0x00102400011b7983 */ /* 0x000ee80000300800 */
[----:B------:R-:W4:Y:S04]  /*49db0*/  LDL.LU R26, [R1+0x1014] ;  /* 0x00101400011a7983 */ /* 0x000f280000300800 */
[----:B------:R-:W5:Y:S04]  /*49dc0*/  LDL.LU R25, [R1+0x10e4] ;  /* 0x0010e40001197983 */ /* 0x000f680000300800 */
[----:B------:R-:W5:Y:S04]  /*49dd0*/  LDL.LU R24, [R1+0x14c0] ;  /* 0x0014c00001187983 */ /* 0x000f680000300800 */
[----:B------:R-:W5:Y:S04]  /*49de0*/  LDL.LU R22, [R1+0x1018] ;  /* 0x0010180001167983 */ /* 0x000f680000300800 */
[----:B------:R-:W5:Y:S04]  /*49df0*/  LDL.LU R21, [R1+0x101c] ;  /* 0x00101c0001157983 */ /* 0x000f680000300800 */
[----:B------:R-:W5:Y:S01]  /*49e00*/  LDL.LU R23, [R1+0x1010] ;  /* 0x0010100001177983 */ /* 0x000f620000300800 */
[----:B--2---:R-:W-:-:S02]  /*49e10*/  IADD3 R20, P4, PT, R18, R20, RZ ;  /* 0x0000001412147210 */ /* 0x004fc40007f9e0ff */
[----:B---3--:R-:W-:-:S03]  /*49e20*/  IADD3 R27, P6, PT, R18, R27, RZ ;  /* 0x0000001b121b7210 */ /* 0x008fc60007fde0ff */
[----:B0-----:R0:W-:Y:S01]  /*49e30*/  STL [R1+0x10e8], R20 ;  /* 0x0010e81401007387 */ /* 0x0011e20000100800 */
[----:B----4-:R-:W-:-:S03]  /*49e40*/  IADD3 R26, P5, PT, R18, R26, RZ ;  /* 0x0000001a121a7210 */ /* 0x010fc60007fbe0ff */
[----:B------:R-:W-:Y:S04]  /*49e50*/  STL [R1+0x1024], R27 ;  /* 0x0010241b01007387 */ /* 0x000fe80000100800 */
[----:B------:R-:W-:Y:S01]  /*49e60*/  STL [R1+0x1014], R26 ;  /* 0x0010141a01007387 */ /* 0x000fe20000100800 */
[----:B0-----:R-:W-:-:S03]  /*49e70*/  SHF.R.S32.HI R20, RZ, 0x1f, R18 ;  /* 0x0000001fff147819 */ /* 0x001fc60000011412 */
[----:B------:R-:W2:Y:S02]  /*49e80*/  LDL.LU R49, [R1+0x14bc] ;  /* 0x0014bc0001317983 */ /* 0x000ea40000300800 */
[----:B-----5:R-:W-:Y:S01]  /*49e90*/  IMAD.X R25, R20, 0x1, R25, P4 ;  /* 0x0000000114197824 */ /* 0x020fe200020e0619 */
[----:B------:R-:W-:Y:S01]  /*49ea0*/  IADD3 R24, P4, PT, R18, R24, RZ ;  /* 0x0000001812187210 */ /* 0x000fe20007f9e0ff */
[----:B------:R-:W-:-:S03]  /*49eb0*/  IMAD.X R22, R20, 0x1, R22, P6 ;  /* 0x0000000114167824 */ /* 0x000fc600030e0616 */
[----:B------:R-:W-:Y:S04]  /*49ec0*/  STL [R1+0x10e4], R25 ;  /* 0x0010e41901007387 */ /* 0x000fe80000100800 */
[----:B------:R-:W3:Y:S04]  /*49ed0*/  LDL.LU R48, [R1+0x1020] ;  /* 0x0010200001307983 */ /* 0x000ee80000300800 */
[----:B------:R-:W-:Y:S04]  /*49ee0*/  STL [R1+0x14c0], R24 ;  /* 0x0014c01801007387 */ /* 0x000fe80000100800 */
[----:B------:R0:W-:Y:S04]  /*49ef0*/  STL [R1+0x1018], R22 ;  /* 0x0010181601007387 */ /* 0x0001e80000100800 */
[----:B0-----:R-:W4:Y:S01]  /*49f00*/  LDL.LU R22, [R1+0x14b8] ;  /* 0x0014b80001167983 */ /* 0x001f220000300800 */
[----:B------:R-:W-:-:S03]  /*49f10*/  IADD3 R21, P6, PT, R18, R21, RZ ;  /* 0x0000001512157210 */ /* 0x000fc60007fde0ff */
[----:B------:R-:W5:Y:S04]  /*49f20*/  LDL.LU R47, [R1+0x100c] ;  /* 0x00100c00012f7983 */ /* 0x000f680000300800 */
[----:B------:R-:W5:Y:S04]  /*49f30*/  LDL.LU R46, [R1+0x14b0] ;  /* 0x0014b000012e7983 */ /* 0x000f680000300800 */
[----:B------:R-:W5:Y:S01]  /*49f40*/  LDL.LU R45, [R1+0x1008] ;  /* 0x00100800012d7983 */ /* 0x000f620000300800 */
[----:B------:R-:W-:-:S03]  /*49f50*/  IMAD.X R23, R20, 0x1, R23, P5 ;  /* 0x0000000114177824 */ /* 0x000fc600028e0617 */
[----:B------:R0:W-:Y:S04]  /*49f60*/  STL [R1+0x101c], R21 ;  /* 0x00101c1501007387 */ /* 0x0001e80000100800 */
[----:B------:R-:W5:Y:S04]  /*49f70*/  LDL.LU R44, [R1+0x14a8] ;  /* 0x0014a800012c7983 */ /* 0x000f680000300800 */
[----:B0-----:R-:W5:Y:S04]  /*49f80*/  LDL.LU R21, [R1+0x14b4] ;  /* 0x0014b40001157983 */ /* 0x001f680000300800 */
[----:B------:R-:W5:Y:S04]  /*49f90*/  LDL.LU R43, [R1+0x14a0] ;  /* 0x0014a000012b7983 */ /* 0x000f680000300800 */
[----:B------:R-:W5:Y:S04]  /*49fa0*/  LDL.LU R42, [R1+0x14ac] ;  /* 0x0014ac00012a7983 */ /* 0x000f680000300800 */
[----:B------:R-:W5:Y:S04]  /*49fb0*/  LDL.LU R41, [R1+0x1498] ;  /* 0x0014980001297983 */ /* 0x000f680000300800 */
[----:B------:R0:W-:Y:S04]  /*49fc0*/  STL [R1+0x1010], R23 ;  /* 0x0010101701007387 */ /* 0x0001e80000100800 */
[----:B------:R-:W5:Y:S04]  /*49fd0*/  LDL.LU R40, [R1+0x14a4] ;  /* 0x0014a40001287983 */ /* 0x000f680000300800 */
        /* <DEDUP_REMOVED lines=16> */
[----:B0-----:R-:W5:Y:S01]  /*4a0e0*/  LDL.LU R23, [R1+0x1450] ;  /* 0x0014500001177983 */ /* 0x001f620000300800 */
[----:B--2---:R-:W-:Y:S01]  /*4a0f0*/  IADD3 R49, P5, PT, R18, R49, RZ ;  /* 0x0000003112317210 */ /* 0x004fe20007fbe0ff */
[----:B---3--:R-:W-:Y:S01]  /*4a100*/  IMAD.X R48, R20, 0x1, R48, P4 ;  /* 0x0000000114307824 */ /* 0x008fe200020e0630 */
[----:B----4-:R-:W-:-:S05]  /*4a110*/  IADD3 R22, P4, PT, R18, R22, RZ ;  /* 0x0000001612167210 */ /* 0x010fca0007f9e0ff */
[----:B------:R0:W-:Y:S04]  /*4a120*/  STL [R1+0x14b8], R22 ;  /* 0x0014b81601007387 */ /* 0x0001e80000100800 */
[----:B------:R-:W-:Y:S04]  /*4a130*/  STL [R1+0x14bc], R49 ;  /* 0x0014bc3101007387 */ /* 0x000fe80000100800 */
[----:B0-----:R-:W2:Y:S01]  /*4a140*/  LDL.LU R22, [R1+0x145c] ;  /* 0x00145c0001167983 */ /* 0x001ea20000300800 */
[----:B-----5:R-:W-:Y:S01]  /*4a150*/  IMAD.X R47, R20, 0x1, R47, P6 ;  /* 0x00000001142f7824 */ /* 0x020fe200030e062f */
[----:B------:R-:W-:Y:S01]  /*4a160*/  IADD3 R46, P6, PT, R18, R46, RZ ;  /* 0x0000002e122e7210 */ /* 0x000fe20007fde0ff */
[----:B------:R-:W-:Y:S01]  /*4a170*/  IMAD.X R45, R20, 0x1, R45, P5 ;  /* 0x00000001142d7824 */ /* 0x000fe200028e062d */
[----:B------:R-:W-:Y:S01]  /*4a180*/  STL [R1+0x1020], R48 ;  /* 0x0010203001007387 */ /* 0x000fe20000100800 */
[----:B------:R-:W-:-:S03]  /*4a190*/  IADD3 R44, P5, PT, R18, R44, RZ ;  /* 0x0000002c122c7210 */ /* 0x000fc60007fbe0ff */
[----:B------:R-:W-:Y:S01]  /*4a1a0*/  STL [R1+0x100c], R47 ;  /* 0x00100c2f01007387 */ /* 0x000fe20000100800 */
[----:B------:R-:W-:-:S03]  /*4a1b0*/  IMAD.X R21, R20, 0x1, R21, P4 ;  /* 0x0000000114157824 */ /* 0x000fc600020e0615 */
[----:B------:R-:W-:Y:S01]  /*4a1c0*/  STL [R1+0x14b0], R46 ;  /* 0x0014b02e01007387 */ /* 0x000fe20000100800 */
[----:B------:R-:W-:-:S03]  /*4a1d0*/  IADD3 R43, P4, PT, R18, R43, RZ ;  /* 0x0000002b122b7210 */ /* 0x000fc60007f9e0ff */
[----:B------:R0:W-:Y:S01]  /*4a1e0*/  STL [R1+0x14b4], R21 ;  /* 0x0014b41501007387 */ /* 0x0001e20000100800 */
[----:B------:R-:W-:-:S03]  /*4a1f0*/  IMAD.X R42, R20, 0x1, R42, P6 ;  /* 0x00000001142a7824 */ /* 0x000fc600030e062a */
[----:B------:R-:W-:Y:S01]  /*4a200*/  STL [R1+0x1008], R45 ;  /* 0x0010082d01007387 */ /* 0x000fe20000100800 */
[----:B------:R-:W-:-:S03]  /*4a210*/  IADD3 R41, P6, PT, R18, R41, RZ ;  /* 0x0000002912297210 */ /* 0x000fc60007fde0ff */
[----:B0-----:R-:W3:Y:S04]  /*4a220*/  LDL.LU R21, [R1+0x1448] ;  /* 0x0014480001157983 */ /* 0x001ee80000300800 */
[----:B------:R-:W-:Y:S01]  /*4a230*/  STL [R1+0x14a8], R44 ;  /* 0x0014a82c01007387 */ /* 0x000fe20000100800 */
[----:B------:R-:W-:-:S03]  /*4a240*/  IMAD.X R40, R20, 0x1, R40, P5 ;  /* 0x0000000114287824 */ /* 0x000fc600028e0628 */
[----:B------:R-:W-:Y:S01]  /*4a250*/  STL [R1+0x14a0], R43 ;  /* 0x0014a02b01007387 */ /* 0x000fe20000100800 */
[----:B------:R-:W-:-:S03]  /*4a260*/  IADD3 R39, P5, PT, R18, R39, RZ ;  /* 0x0000002712277210 */ /* 0x000fc60007fbe0ff */
        /* <DEDUP_REMOVED lines=32> */
[----:B------:R-:W-:Y:S04]  /*4a470*/  STL [R1+0x146c], R26 ;  /* 0x00146c1a01007387 */ /* 0x000fe80000100800 */
[----:B------:R-:W4:Y:S04]  /*4a480*/  LDL.LU R49, [R1+0x1454] ;  /* 0x0014540001317983 */ /* 0x000f280000300800 */
[----:B------:R-:W-:Y:S04]  /*4a490*/  STL [R1+0x1458], R25 ;  /* 0x0014581901007387 */ /* 0x000fe80000100800 */
[----:B------:R-:W5:Y:S04]  /*4a4a0*/  LDL.LU R48, [R1+0x1440] ;  /* 0x0014400001307983 */ /* 0x000f680000300800 */
[----:B------:R-:W-:Y:S04]  /*4a4b0*/  STL [R1+0x1464], R24 ;  /* 0x0014641801007387 */ /* 0x000fe80000100800 */
[----:B------:R0:W-:Y:S04]  /*4a4c0*/  STL [R1+0x1450], R23 ;  /* 0x0014501701007387 */ /* 0x0001e80000100800 */
[----:B0-----:R-:W5:Y:S04]  /*4a4d0*/  LDL.LU R23, [R1+0x144c] ;  /* 0x00144c0001177983 */ /* 0x001f680000300800 */
[----:B------:R-:W5:Y:S04]  /*4a4e0*/  LDL.LU R47, [R1+0x1438] ;  /* 0x00143800012f7983 */ /* 0x000f680000300800 */
[----:B------:R-:W5:Y:S04]  /*4a4f0*/  LDL.LU R46, [R1+0x1444] ;  /* 0x00144400012e7983 */ /* 0x000f680000300800 */
[----:B------:R-:W5:Y:S01]  /*4a500*/  LDL.LU R45, [R1+0x1430] ;  /* 0x00143000012d7983 */ /* 0x000f620000300800 */
[----:B--2---:R-:W-:-:S05]  /*4a510*/  IMAD.X R22, R20, 0x1, R22, P5 ;  /* 0x0000000114167824 */ /* 0x004fca00028e0616 */
[----:B------:R0:W-:Y:S04]  /*4a520*/  STL [R1+0x145c], R22 ;  /* 0x00145c1601007387 */ /* 0x0001e80000100800 */
[----:B------:R-:W2:Y:S04]  /*4a530*/  LDL.LU R44, [R1+0x143c] ;  /* 0x00143c00012c7983 */ /* 0x000ea80000300800 */
[----:B0-----:R-:W2:Y:S04]  /*4a540*/  LDL.LU R22, [R1+0x1428] ;  /* 0x0014280001167983 */ /* 0x001ea80000300800 */
[----:B------:R-:W2:Y:S04]  /*4a550*/  LDL.LU R43, [R1+0x1434] ;  /* 0x00143400012b7983 */ /* 0x000ea80000300800 */
[----:B------:R-:W2:Y:S01]  /*4a560*/  LDL.LU R42, [R1+0x1420] ;  /* 0x00142000012a7983 */ /* 0x000ea20000300800 */
[----:B---3--:R-:W-:-:S03]  /*4a570*/  IADD3 R21, P5, PT, R18, R21, RZ ;  /* 0x0000001512157210 */ /* 0x008fc60007fbe0ff */
[----:B------:R-:W3:Y:S04]  /*4a580*/  LDL.LU R41, [R1+0x142c] ;  /* 0x00142c0001297983 */ /* 0x000ee80000300800 */
[----:B------:R0:W-:Y:S04]  /*4a590*/  STL [R1+0x1448], R21 ;  /* 0x0014481501007387 */ /* 0x0001e80000100800 */
        /* <DEDUP_REMOVED lines=17> */
[----:B0-----:R-:W3:Y:S01]  /*4a6b0*/  LDL.LU R21, [R1+0x13e4] ;  /* 0x0013e40001157983 */ /* 0x001ee20000300800 */
[----:B----4-:R-:W-:Y:S01]  /*4a6c0*/  IMAD.X R49, R20, 0x1, R49, P4 ;  /* 0x0000000114317824 */ /* 0x010fe200020e0631 */
[----:B-----5:R-:W-:Y:S01]  /*4a6d0*/  IADD3 R48, P4, PT, R18, R48, RZ ;  /* 0x0000003012307210 */ /* 0x020fe20007f9e0ff */
[----:B------:R-:W-:Y:S01]  /*4a6e0*/  IMAD.X R23, R20, 0x1, R23, P6 ;  /* 0x0000000114177824 */ /* 0x000fe200030e0617 */
[----:B------:R-:W-:-:S04]  /*4a6f0*/  IADD3 R47, P6, PT, R18, R47, RZ ;  /* 0x0000002f122f7210 */ /* 0x000fc80007fde0ff */
[----:B------:R0:W-:Y:S01]  /*4a700*/  STL [R1+0x144c], R23 ;  /* 0x00144c1701007387 */ /* 0x0001e20000100800 */
[----:B------:R-:W-:-:S03]  /*4a710*/  IMAD.X R46, R20, 0x1, R46, P5 ;  /* 0x00000001142e7824 */ /* 0x000fc600028e062e */
[----:B------:R-:W-:Y:S01]  /*4a720*/  STL [R1+0x1454], R49 ;  /* 0x0014543101007387 */ /* 0x000fe20000100800 */
[----:B------:R-:W-:-:S03]  /*4a730*/  IADD3 R45, P5, PT, R18, R45, RZ ;  /* 0x0000002d122d7210 */ /* 0x000fc60007fbe0ff */
[----:B0-----:R-:W4:Y:S04]  /*4a740*/  LDL.LU R23, [R1+0x13d0] ;  /* 0x0013d00001177983 */ /* 0x001f280000300800 */
[----:B------:R-:W-:Y:S04]  /*4a750*/  STL [R1+0x1440], R48 ;  /* 0x0014403001007387 */ /* 0x000fe80000100800 */
[----:B------:R-:W-:Y:S04]  /*4a760*/  STL [R1+0x1438], R47 ;  /* 0x0014382f01007387 */ /* 0x000fe80000100800 */
[----:B------:R-:W-:Y:S01]  /*4a770*/  STL [R1+0x1444], R46 ;  /* 0x0014442e01007387 */ /* 0x000fe20000100800 */
[----:B--2---:R-:W-:Y:S01]  /*4a780*/  IMAD.X R44, R20, 0x1, R44, P4 ;  /* 0x00000001142c7824 */ /* 0x004fe200020e062c */
[----:B------:R-:W-:-:S05]  /*4a790*/  IADD3 R22, P4, PT, R18, R22, RZ ;  /* 0x0000001612167210 */ /* 0x000fca0007f9e0ff */
[----:B------:R0:W-:Y:S04]  /*4a7a0*/  STL [R1+0x1428], R22 ;  /* 0x0014281601007387 */ /* 0x0001e80000100800 */
[----:B------:R-:W-:Y:S04]  /*4a7b0*/  STL [R1+0x1430], R45 ;  /* 0x0014302d01007387 */ /* 0x000fe80000100800 */
[----:B0-----:R-:W2:Y:S01]  /*4a7c0*/  LDL.LU R22, [R1+0x13dc] ;  /* 0x0013dc0001167983 */ /* 0x001ea20000300800 */
[----:B------:R-:W-:Y:S01]  /*4a7d0*/  IMAD.X R43, R20, 0x1, R43, P6 ;  /* 0x00000001142b7824 */ /* 0x000fe200030e062b */
[----:B------:R-:W-:Y:S01]  /*4a7e0*/  IADD3 R42, P6, PT, R18, R42, RZ ;  /* 0x0000002a122a7210 */ /* 0x000fe20007fde0ff */
[----:B---3--:R-:W-:Y:S01]  /*4a7f0*/  IMAD.X R41, R20, 0x1, R41, P5 ;  /* 0x0000000114297824 */ /* 0x008fe200028e0629 */
        /* <DEDUP_REMOVED lines=36> */
[----:B------:R-:W-:Y:S04]  /*4aa40*/  STL [R1+0x13e0], R26 ;  /* 0x0013e01a01007387 */ /* 0x000fe80000100800 */
[----:B------:R-:W3:Y:S04]  /*4aa50*/  LDL.LU R49, [R1+0x13c8] ;  /* 0x0013c80001317983 */ /* 0x000ee80000300800 */
[----:B------:R-:W-:Y:S04]  /*4aa60*/  STL [R1+0x13ec], R25 ;  /* 0x0013ec1901007387 */ /* 0x000fe80000100800 */
[----:B------:R-:W5:Y:S04]  /*4aa70*/  LDL.LU R48, [R1+0x13d4] ;  /* 0x0013d40001307983 */ /* 0x000f680000300800 */
[----:B------:R-:W-:Y:S04]  /*4aa80*/  STL [R1+0x13d8], R24 ;  /* 0x0013d81801007387 */ /* 0x000fe80000100800 */
[----:B------:R0:W-:Y:S04]  /*4aa90*/  STL [R1+0x13e4], R21 ;  /* 0x0013e41501007387 */ /* 0x0001e80000100800 */
[----:B0-----:R-:W5:Y:S04]  /*4aaa0*/  LDL.LU R21, [R1+0x13c0] ;  /* 0x0013c00001157983 */ /* 0x001f680000300800 */
[----:B------:R-:W5:Y:S04]  /*4aab0*/  LDL.LU R47, [R1+0x13cc] ;  /* 0x0013cc00012f7983 */ /* 0x000f680000300800 */
[----:B------:R-:W5:Y:S01]  /*4aac0*/  LDL.LU R46, [R1+0x13b8] ;  /* 0x0013b800012e7983 */ /* 0x000f620000300800 */
[----:B----4-:R-:W-:-:S03]  /*4aad0*/  IADD3 R23, P5, PT, R18, R23, RZ ;  /* 0x0000001712177210 */ /* 0x010fc60007fbe0ff */
[----:B------:R-:W4:Y:S04]  /*4aae0*/  LDL.LU R45, [R1+0x13c4] ;  /* 0x0013c400012d7983 */ /* 0x000f280000300800 */
[----:B------:R0:W-:Y:S04]  /*4aaf0*/  STL [R1+0x13d0], R23 ;  /* 0x0013d01701007387 */ /* 0x0001e80000100800 */
[----:B------:R-:W4:Y:S04]  /*4ab00*/  LDL.LU R44, [R1+0x13b0] ;  /* 0x0013b000012c7983 */ /* 0x000f280000300800 */
[----:B0-----:R-:W4:Y:S04]  /*4ab10*/  LDL.LU R23, [R1+0x13bc] ;  /* 0x0013bc0001177983 */ /* 0x001f280000300800 */
[----:B------:R-:W4:Y:S04]  /*4ab20*/  LDL.LU R43, [R1+0x13a8] ;  /* 0x0013a800012b7983 */ /* 0x000f280000300800 */
[----:B------:R-:W4:Y:S04]  /*4ab30*/  LDL.LU R42, [R1+0x13b4] ;  /* 0x0013b400012a7983 */ /* 0x000f280000300800 */
[----:B------:R-:W4:Y:S01]  /*4ab40*/  LDL.LU R41, [R1+0x13a0] ;  /* 0x0013a00001297983 */ /* 0x000f220000300800 */
[----:B--2---:R-:W-:-:S05]  /*4ab50*/  IMAD.X R22, R20, 0x1, R22, P4 ;  /* 0x0000000114167824 */ /* 0x004fca00020e0616 */
[----:B------:R0:W-:Y:S04]  /*4ab60*/  STL [R1+0x13dc], R22 ;  /* 0x0013dc1601007387 */ /* 0x0001e80000100800 */
        /* <DEDUP_REMOVED lines=17> */
[----:B0-----:R-:W2:Y:S01]  /*4ac80*/  LDL.LU R22, [R1+0x1358] ;  /* 0x0013580001167983 */ /* 0x001ea20000300800 */
[----:B---3--:R-:W-:Y:S01]  /*4ac90*/  IADD3 R49, P4, PT, R18, R49, RZ ;  /* 0x0000003112317210 */ /* 0x008fe20007f9e0ff */
[----:B-----5:R-:W-:Y:S01]  /*4aca0*/  IMAD.X R48, R20, 0x1, R48, P6 ;  /* 0x0000000114307824 */ /* 0x020fe200030e0630 */
[----:B------:R-:W-:Y:S01]  /*4acb0*/  IADD3 R21, P6, PT, R18, R21, RZ ;  /* 0x0000001512157210 */ /* 0x000fe20007fde0ff */
[----:B------:R-:W-:-:S04]  /*4acc0*/  IMAD.X R47, R20, 0x1, R47, P5 ;  /* 0x00000001142f7824 */ /* 0x000fc800028e062f */
[----:B------:R0:W-:Y:S01]  /*4acd0*/  STL [R1+0x13c0], R21 ;  /* 0x0013c01501007387 */ /* 0x0001e20000100800 */
[----:B------:R-:W-:-:S03]  /*4ace0*/  IADD3 R46, P5, PT, R18, R46, RZ ;  /* 0x0000002e122e7210 */ /* 0x000fc60007fbe0ff */
[----:B------:R-:W-:Y:S01]  /*4acf0*/  STL [R1+0x13c8], R49 ;  /* 0x0013c83101007387 */ /* 0x000fe20000100800 */
[----:B----4-:R-:W-:-:S03]  /*4ad00*/  IMAD.X R45, R20, 0x1, R45, P4 ;  /* 0x00000001142d7824 */ /* 0x010fc600020e062d */
[----:B0-----:R-:W3:Y:S04]  /*4ad10*/  LDL.LU R21, [R1+0x1364] ;  /* 0x0013640001157983 */ /* 0x001ee80000300800 */
        /* <DEDUP_REMOVED lines=10> */
[----:B0-----:R-:W4:Y:S04]  /*4adc0*/  LDL.LU R23, [R1+0x1350] ;  /* 0x0013500001177983 */ /* 0x001f280000300800 */
[----:B------:R-:W-:Y:S04]  /*4add0*/  STL [R1+0x13b0], R44 ;  /* 0x0013b02c01007387 */ /* 0x000fe80000100800 */
[----:B------:R-:W-:Y:S04]  /*4ade0*/  STL [R1+0x13a8], R43 ;  /* 0x0013a82b01007387 */ /* 0x000fe80000100800 */
[----:B------:R-:W-:Y:S04]  /*4adf0*/  STL [R1+0x13b4], R42 ;  /* 0x0013b42a01007387 */ /* 0x000fe80000100800 */
[----:B------:R-:W-:Y:S01]  /*4ae00*/  STL [R1+0x13a0], R41 ;  /* 0x0013a02901007387 */ /* 0x000fe20000100800 */
[----:B--2---:R-:W-:Y:S01]  /*4ae10*/  IMAD.X R40, R20, 0x1, R40, P4 ;  /* 0x0000000114287824 */ /* 0x004fe200020e0628 */
[----:B------:R-:W-:-:S04]  /*4ae20*/  IADD3 R39, P4, PT, R18, R39, RZ ;  /* 0x0000002712277210 */ /* 0x000fc80007f9e0ff */
        /* <DEDUP_REMOVED lines=30> */
[----:B------:R-:W2:Y:S01]  /*4b010*/  LDL.LU R49, [R1+0x135c] ;  /* 0x00135c0001317983 */ /* 0x000ea20000300800 */
[----:B------:R-:W-:-:S03]  /*4b020*/  IADD3 R22, P5, PT, R18, R22, RZ ;  /* 0x0000001612167210 */ /* 0x000fc60007fbe0ff */
        /* <DEDUP_REMOVED lines=8> */
[----:B---3--:R-:W-:-:S05]  /*4b0b0*/  IMAD.X R21, R20, 0x1, R21, P4 ;  /* 0x0000000114157824 */ /* 0x008fca00020e0615 */
[----:B------:R0:W-:Y:S04]  /*4b0c0*/  STL [R1+0x1364], R21 ;  /* 0x0013641501007387 */ /* 0x0001e80000100800 */
[----:B------:R-:W3:Y:S04]  /*4b0d0*/  LDL.LU R44, [R1+0x1344] ;  /* 0x00134400012c7983 */ /* 0x000ee80000300800 */
[----:B0-----:R-:W3:Y:S04]  /*4b0e0*/  LDL.LU R21, [R1+0x1330] ;  /* 0x0013300001157983 */ /* 0x001ee80000300800 */
[----:B------:R-:W3:Y:S04]  /*4b0f0*/  LDL.LU R43, [R1+0x133c] ;  /* 0x00133c00012b7983 */ /* 0x000ee80000300800 */
[----:B------:R-:W3:Y:S01]  /*4b100*/  LDL.LU R42, [R1+0x1328] ;  /* 0x00132800012a7983 */ /* 0x000ee20000300800 */
[----:B----4-:R-:W-:-:S03]  /*4b110*/  IADD3 R23, P4, PT, R18, R23, RZ ;  /* 0x0000001712177210 */ /* 0x010fc60007f9e0ff */
[----:B------:R-:W4:Y:S04]  /*4b120*/  LDL.LU R41, [R1+0x1334] ;  /* 0x0013340001297983 */ /* 0x000f280000300800 */
[----:B------:R0:W-:Y:S04]  /*4b130*/  STL [R1+0x1350], R23 ;  /* 0x0013501701007387 */ /* 0x0001e80000100800 */
        /* <DEDUP_REMOVED lines=17> */
[----:B0-----:R-:W4:Y:S01]  /*4b250*/  LDL.LU R23, [R1+0x12ec] ;  /* 0x0012ec0001177983 */ /* 0x001f220000300800 */
[----:B--2---:R-:W-:-:S02]  /*4b260*/  IMAD.X R49, R20, 0x1, R49, P6 ;  /* 0x0000000114317824 */ /* 0x004fc400030e0631 */
[----:B-----5:R-:W-:-:S05]  /*4b270*/  IMAD.X R22, R20, 0x1, R22, P5 ;  /* 0x0000000114167824 */ /* 0x020fca00028e0616 */
[----:B------:R0:W-:Y:S04]  /*4b280*/  STL [R1+0x1354], R22 ;  /* 0x0013541601007387 */ /* 0x0001e80000100800 */
[----:B------:R-:W-:Y:S04]  /*4b290*/  STL [R1+0x135c], R49 ;  /* 0x00135c3101007387 */ /* 0x000fe80000100800 */
[----:B0-----:R-:W2:Y:S01]  /*4b2a0*/  LDL.LU R22, [R1+0x12d8] ;  /* 0x0012d80001167983 */ /* 0x001ea20000300800 */
[----:B------:R-:W-:Y:S01]  /*4b2b0*/  IADD3 R48, P6, PT, R18, R48, RZ ;  /* 0x0000003012307210 */ /* 0x000fe20007fde0ff */
[----:B------:R-:W-:Y:S01]  /*4b2c0*/  IMAD.X R46, R20, 0x1, R46, P4 ;  /* 0x00000001142e7824 */ /* 0x000fe200020e062e */
[----:B------:R-:W-:-:S02]  /*4b2d0*/  IADD3 R47, P5, PT, R18, R47, RZ ;  /* 0x0000002f122f7210 */ /* 0x000fc40007fbe0ff */
[----:B------:R-:W-:Y:S01]  /*4b2e0*/  IADD3 R45, P4, PT, R18, R45, RZ ;  /* 0x0000002d122d7210 */ /* 0x000fe20007f9e0ff */
[----:B------:R-:W-:Y:S04]  /*4b2f0*/  STL [R1+0x1348], R48 ;  /* 0x0013483001007387 */ /* 0x000fe80000100800 */
[----:B------:R-:W-:Y:S01]  /*4b300*/  STL [R1+0x1340], R47 ;  /* 0x0013402f01007387 */ /* 0x000fe20000100800 */
[----:B---3--:R-:W-:-:S03]  /*4b310*/  IMAD.X R44, R20, 0x1, R44, P6 ;  /* 0x00000001142c7824 */ /* 0x008fc600030e062c */
[----:B------:R-:W-:Y:S01]  /*4b320*/  STL [R1+0x134c], R46 ;  /* 0x00134c2e01007387 */ /* 0x000fe20000100800 */
        /* <DEDUP_REMOVED lines=53> */
[----:B--2---:R-:W-:-:S05]  /*4b680*/  IADD3 R22, P4, PT, R18, R22, RZ ;  /* 0x0000001612167210 */ /* 0x004fca0007f9e0ff */
[----:B------:R0:W-:Y:S04]  /*4b690*/  STL [R1+0x12d8], R22 ;  /* 0x0012d81601007387 */ /* 0x0001e80000100800 */
[----:B------:R-:W2:Y:S04]  /*4b6a0*/  LDL.LU R44, [R1+0x12b8] ;  /* 0x0012b800012c7983 */ /* 0x000ea80000300800 */
[----:B0-----:R-:W2:Y:S04]  /*4b6b0*/  LDL.LU R22, [R1+0x12c4] ;  /* 0x0012c40001167983 */ /* 0x001ea80000300800 */
[----:B------:R-:W2:Y:S04]  /*4b6c0*/  LDL.LU R43, [R1+0x12b0] ;  /* 0x0012b000012b7983 */ /* 0x000ea80000300800 */
[----:B------:R-:W2:Y:S04]  /*4b6d0*/  LDL.LU R42, [R1+0x12bc] ;  /* 0x0012bc00012a7983 */ /* 0x000ea80000300800 */
[----:B------:R-:W2:Y:S01]  /*4b6e0*/  LDL.LU R41, [R1+0x12a8] ;  /* 0x0012a80001297983 */ /* 0x000ea20000300800 */
[----:B---3--:R-:W-:-:S05]  /*4b6f0*/  IMAD.X R21, R20, 0x1, R21, P6 ;  /* 0x0000000114157824 */ /* 0x008fca00030e0615 */
        /* <DEDUP_REMOVED lines=19> */
[----:B----4-:R-:W-:Y:S01]  /*4b830*/  IADD3 R49, P6, PT, R18, R49, RZ ;  /* 0x0000003112317210 */ /* 0x010fe20007fde0ff */
[----:B-----5:R-:W-:Y:S01]  /*4b840*/  IMAD.X R48, R20, 0x1, R48, P5 ;  /* 0x0000000114307824 */ /* 0x020fe200028e0630 */
[----:B------:R-:W-:Y:S01]  /*4b850*/  IADD3 R23, P5, PT, R18, R23, RZ ;  /* 0x0000001712177210 */ /* 0x000fe20007fbe0ff */
[----:B------:R-:W-:-:S04]  /*4b860*/  IMAD.X R47, R20, 0x1, R47, P4 ;  /* 0x00000001142f7824 */ /* 0x000fc800020e062f */
[----:B------:R0:W-:Y:S01]  /*4b870*/  STL [R1+0x12c8], R23 ;  /* 0x0012c81701007387 */ /* 0x0001e20000100800 */
[----:B------:R-:W-:-:S03]  /*4b880*/  IADD3 R46, P4, PT, R18, R46, RZ ;  /* 0x0000002e122e7210 */ /* 0x000fc60007f9e0ff */
[----:B------:R-:W-:Y:S01]  /*4b890*/  STL [R1+0x12d0], R49 ;  /* 0x0012d03101007387 */ /* 0x000fe20000100800 */
[----:B------:R-:W-:-:S03]  /*4b8a0*/  IMAD.X R45, R20, 0x1, R45, P6 ;  /* 0x00000001142d7824 */ /* 0x000fc600030e062d */
[----:B0-----:R-:W4:Y:S04]  /*4b8b0*/  LDL.LU R23, [R1+0x126c] ;  /* 0x00126c0001177983 */ /* 0x001f280000300800 */
[----:B------:R-:W-:Y:S04]  /*4b8c0*/  STL [R1+0x12dc], R48 ;  /* 0x0012dc3001007387 */ /* 0x000fe80000100800 */
[----:B------:R-:W-:Y:S04]  /*4b8d0*/  STL [R1+0x12d4], R47 ;  /* 0x0012d42f01007387 */ /* 0x000fe80000100800 */
[----:B------:R-:W-:Y:S01]  /*4b8e0*/  STL [R1+0x12c0], R46 ;  /* 0x0012c02e01007387 */ /* 0x000fe20000100800 */
[----:B--2---:R-:W-:-:S05]  /*4b8f0*/  IMAD.X R22, R20, 0x1, R22, P5 ;  /* 0x0000000114167824 */ /* 0x004fca00028e0616 */
        /* <DEDUP_REMOVED lines=44> */
[----:B------:R-:W3:Y:S04]  /*4bbc0*/  LDL.LU R49, [R1+0x1264] ;  /* 0x0012640001317983 */ /* 0x000ee80000300800 */
        /* <DEDUP_REMOVED lines=8> */
[----:B----4-:R-:W-:-:S05]  /*4bc50*/  IMAD.X R23, R20, 0x1, R23, P6 ;  /* 0x0000000114177824 */ /* 0x010fca00030e0617 */
[----:B------:R0:W-:Y:S04]  /*4bc60*/  STL [R1+0x126c], R23 ;  /* 0x00126c1701007387 */ /* 0x0001e80000100800 */
[----:B------:R-:W4:Y:S04]  /*4bc70*/  LDL.LU R44, [R1+0x124c] ;  /* 0x00124c00012c7983 */ /* 0x000f280000300800 */
[----:B0-----:R-:W4:Y:S04]  /*4bc80*/  LDL.LU R23, [R1+0x1238] ;  /* 0x0012380001177983 */ /* 0x001f280000300800 */
[----:B------:R-:W4:Y:S04]  /*4bc90*/  LDL.LU R43, [R1+0x1244] ;  /* 0x00124400012b7983 */ /* 0x000f280000300800 */
[----:B------:R-:W4:Y:S04]  /*4bca0*/  LDL.LU R42, [R1+0x1230] ;  /* 0x00123000012a7983 */ /* 0x000f280000300800 */
[----:B------:R-:W4:Y:S01]  /*4bcb0*/  LDL.LU R41, [R1+0x123c] ;  /* 0x00123c0001297983 */ /* 0x000f220000300800 */
[----:B--2---:R-:W-:-:S05]  /*4bcc0*/  IADD3 R22, P6, PT, R18, R22, RZ ;  /* 0x0000001612167210 */ /* 0x004fca0007fde0ff */
        /* <DEDUP_REMOVED lines=19> */
[----:B---3--:R-:W-:Y:S01]  /*4be00*/  IMAD.X R49, R20, 0x1, R49, P5 ;  /* 0x0000000114317824 */ /* 0x008fe200028e0631 */
[----:B-----5:R-:W-:Y:S01]  /*4be10*/  IADD3 R48, P5, PT, R18, R48, RZ ;  /* 0x0000003012307210 */ /* 0x020fe20007fbe0ff */
[----:B------:R-:W-:Y:S01]  /*4be20*/  IMAD.X R21, R20, 0x1, R21, P4 ;  /* 0x0000000114157824 */ /* 0x000fe200020e0615 */
[----:B------:R-:W-:-:S04]  /*4be30*/  IADD3 R47, P4, PT, R18, R47, RZ ;  /* 0x0000002f122f7210 */ /* 0x000fc80007f9e0ff */
[----:B------:R0:W-:Y:S01]  /*4be40*/  STL [R1+0x125c], R21 ;  /* 0x00125c1501007387 */ /* 0x0001e20000100800 */
[----:B------:R-:W-:-:S03]  /*4be50*/  IMAD.X R46, R20, 0x1, R46, P6 ;  /* 0x00000001142e7824 */ /* 0x000fc600030e062e */
[----:B------:R-:W-:Y:S01]  /*4be60*/  STL [R1+0x1264], R49 ;  /* 0x0012643101007387 */ /* 0x000fe20000100800 */
[----:B------:R-:W-:-:S03]  /*4be70*/  IADD3 R45, P6, PT, R18, R45, RZ ;  /* 0x0000002d122d7210 */ /* 0x000fc60007fde0ff */
[----:B0-----:R-:W3:Y:S04]  /*4be80*/  LDL.LU R21, [R1+0x11e0] ;  /* 0x0011e00001157983 */ /* 0x001ee80000300800 */
[----:B------:R-:W-:Y:S01]  /*4be90*/  STL [R1+0x1250], R48 ;  /* 0x0012503001007387 */ /* 0x000fe20000100800 */
[----:B----4-:R-:W-:-:S03]  /*4bea0*/  IMAD.X R44, R20, 0x1, R44, P5 ;  /* 0x00000001142c7824 */ /* 0x010fc600028e062c */
[----:B------:R-:W-:Y:S01]  /*4beb0*/  STL [R1+0x1248], R47 ;  /* 0x0012482f01007387 */ /* 0x000fe20000100800 */
[----:B------:R-:W-:-:S03]  /*4bec0*/  IADD3 R23, P5, PT, R18, R23, RZ ;  /* 0x0000001712177210 */ /* 0x000fc60007fbe0ff */
[----:B------:R-:W-:Y:S01]  /*4bed0*/  STL [R1+0x1254], R46 ;  /* 0x0012542e01007387 */ /* 0x000fe20000100800 */
[----:B------:R-:W-:-:S03]  /*4bee0*/  IMAD.X R43, R20, 0x1, R43, P4 ;  /* 0x00000001142b7824 */ /* 0x000fc600020e062b */
[----:B------:R0:W-:Y:S01]  /*4bef0*/  STL [R1+0x1238], R23 ;  /* 0x0012381701007387 */ /* 0x0001e20000100800 */
[----:B------:R-:W-:-:S03]  /*4bf00*/  IADD3 R42, P4, PT, R18, R42, RZ ;  /* 0x0000002a122a7210 */ /* 0x000fc60007f9e0ff */
[----:B------:R-:W-:Y:S01]  /*4bf10*/  STL [R1+0x1240], R45 ;  /* 0x0012402d01007387 */ /* 0x000fe20000100800 */
[----:B------:R-:W-:-:S03]  /*4bf20*/  IMAD.X R41, R20, 0x1, R41, P6 ;  /* 0x0000000114297824 */ /* 0x000fc600030e0629 */
[----:B0-----:R-:W4:Y:S04]  /*4bf30*/  LDL.LU R23, [R1+0x11ec] ;  /* 0x0011ec0001177983 */ /* 0x001f280000300800 */
[----:B------:R-:W-:Y:S04]  /*4bf40*/  STL [R1+0x124c], R44 ;  /* 0x00124c2c01007387 */ /* 0x000fe80000100800 */
[----:B------:R-:W-:Y:S04]  /*4bf50*/  STL [R1+0x1244], R43 ;  /* 0x0012442b01007387 */ /* 0x000fe80000100800 */
[----:B------:R-:W-:Y:S04]  /*4bf60*/  STL [R1+0x1230], R42 ;  /* 0x0012302a01007387 */ /* 0x000fe80000100800 */
[----:B------:R-:W-:Y:S01]  /*4bf70*/  STL [R1+0x123c], R41 ;  /* 0x00123c2901007387 */ /* 0x000fe20000100800 */
[----:B--2---:R-:W-:Y:S01]  /*4bf80*/  IADD3 R40, P6, PT, R18, R40, RZ ;  /* 0x0000002812287210 */ /* 0x004fe20007fde0ff */
[----:B------:R-:W-:-:S04]  /*4bf90*/  IMAD.X R39, R20, 0x1, R39, P5 ;  /* 0x0000000114277824 */ /* 0x000fc800028e0627 */
        /* <DEDUP_REMOVED lines=30> */
[----:B------:R-:W2:Y:S01]  /*4c180*/  LDL.LU R49, [R1+0x11d8] ;  /* 0x0011d80001317983 */ /* 0x000ea20000300800 */
[----:B------:R-:W-:-:S03]  /*4c190*/  IMAD.X R22, R20, 0x1, R22, P6 ;  /* 0x0000000114167824 */ /* 0x000fc600030e0616 */
        /* <DEDUP_REMOVED lines=8> */
[----:B---3--:R-:W-:-:S05]  /*4c220*/  IADD3 R21, P6, PT, R18, R21, RZ ;  /* 0x0000001512157210 */ /* 0x008fca0007fde0ff */
[----:B------:R0:W-:Y:S04]  /*4c230*/  STL [R1+0x11e0], R21 ;  /* 0x0011e01501007387 */ /* 0x0001e80000100800 */
[----:B------:R-:W3:Y:S04]  /*4c240*/  LDL.LU R44, [R1+0x11c0] ;  /* 0x0011c000012c7983 */ /* 0x000ee80000300800 */
[----:B0-----:R-:W3:Y:S04]  /*4c250*/  LDL.LU R21, [R1+0x11cc] ;  /* 0x0011cc0001157983 */ /* 0x001ee80000300800 */
[----:B------:R-:W3:Y:S04]  /*4c260*/  LDL.LU R43, [R1+0x11b8] ;  /* 0x0011b800012b7983 */ /* 0x000ee80000300800 */
[----:B------:R-:W3:Y:S04]  /*4c270*/  LDL.LU R42, [R1+0x11c4] ;  /* 0x0011c400012a7983 */ /* 0x000ee80000300800 */
[----:B------:R-:W3:Y:S01]  /*4c280*/  LDL.LU R41, [R1+0x11b0] ;  /* 0x0011b00001297983 */ /* 0x000ee20000300800 */
[----:B----4-:R-:W-:-:S05]  /*4c290*/  IMAD.X R23, R20, 0x1, R23, P5 ;  /* 0x0000000114177824 */ /* 0x010fca00028e0617 */
        /* <DEDUP_REMOVED lines=19> */
[----:B--2---:R-:W-:Y:S01]  /*4c3d0*/  IADD3 R49, P5, PT, R18, R49, RZ ;  /* 0x0000003112317210 */ /* 0x004fe20007fbe0ff */
[----:B-----5:R-:W-:Y:S01]  /*4c3e0*/  IMAD.X R48, R20, 0x1, R48, P4 ;  /* 0x0000000114307824 */ /* 0x020fe200020e0630 */
[----:B------:R-:W-:-:S05]  /*4c3f0*/  IADD3 R22, P4, PT, R18, R22, RZ ;  /* 0x0000001612167210 */ /* 0x000fca0007f9e0ff */
[----:B------:R0:W-:Y:S04]  /*4c400*/  STL [R1+0x11d0], R22 ;  /* 0x0011d01601007387 */ /* 0x0001e80000100800 */
[----:B------:R-:W-:Y:S04]  /*4c410*/  STL [R1+0x11d8], R49 ;  /* 0x0011d83101007387 */ /* 0x000fe80000100800 */
[----:B0-----:R-:W2:Y:S01]  /*4c420*/  LDL.LU R22, [R1+0x1174] ;  /* 0x0011740001167983 */ /* 0x001ea20000300800 */
[----:B------:R-:W-:Y:S01]  /*4c430*/  IMAD.X R47, R20, 0x1, R47, P6 ;  /* 0x00000001142f7824 */ /* 0x000fe200030e062f */
[----:B------:R-:W-:Y:S01]  /*4c440*/  IADD3 R46, P6, PT, R18, R46, RZ ;  /* 0x0000002e122e7210 */ /* 0x000fe20007fde0ff */
[----:B------:R-:W-:Y:S01]  /*4c450*/  IMAD.X R45, R20, 0x1, R45, P5 ;  /* 0x00000001142d7824 */ /* 0x000fe200028e062d */
[----:B------:R-:W-:Y:S04]  /*4c460*/  STL [R1+0x11e4], R48 ;  /* 0x0011e43001007387 */ /* 0x000fe80000100800 */
[----:B------:R-:W-:Y:S04]  /*4c470*/  STL [R1+0x11dc], R47 ;  /* 0x0011dc2f01007387 */ /* 0x000fe80000100800 */
[----:B------:R-:W-:Y:S01]  /*4c480*/  STL [R1+0x11c8], R46 ;  /* 0x0011c82e01007387 */ /* 0x000fe20000100800 */
[----:B---3--:R-:W-:Y:S01]  /*4c490*/  IADD3 R44, P5, PT, R18, R44, RZ ;  /* 0x0000002c122c7210 */ /* 0x008fe20007fbe0ff */
[----:B------:R-:W-:Y:S01]  /*4c4a0*/  IMAD.X R21, R20, 0x1, R21, P4 ;  /* 0x0000000114157824 */ /* 0x000fe200020e0615 */
[----:B------:R-:W-:-:S04]  /*4c4b0*/  IADD3 R43, P4, PT, R18, R43, RZ ;  /* 0x0000002b122b7210 */ /* 0x000fc80007f9e0ff */
[----:B------:R0:W-:Y:S01]  /*4c4c0*/  STL [R1+0x11cc], R21 ;  /* 0x0011cc1501007387 */ /* 0x0001e20000100800 */
[----:B------:R-:W-:-:S03]  /*4c4d0*/  IMAD.X R42, R20, 0x1, R42, P6 ;  /* 0x00000001142a7824 */ /* 0x000fc600030e062a */
[----:B------:R-:W-:Y:S01]  /*4c4e0*/  STL [R1+0x11d4], R45 ;  /* 0x0011d42d01007387 */ /* 0x000fe20000100800 */
[----:B------:R-:W-:-:S03]  /*4c4f0*/  IADD3 R41, P6, PT, R18, R41, RZ ;  /* 0x0000002912297210 */ /* 0x000fc60007fde0ff */
[----:B0-----:R-:W3:Y:S04]  /*4c500*/  LDL.LU R21, [R1+0x1160] ;  /* 0x0011600001157983 */ /* 0x001ee80000300800 */
[----:B------:R-:W-:Y:S04]  /*4c510*/  STL [R1+0x11c0], R44 ;  /* 0x0011c02c01007387 */ /* 0x000fe80000100800 */
[----:B------:R-:W-:Y:S01]  /*4c520*/  STL [R1+0x11b8], R43 ;  /* 0x0011b82b01007387 */ /* 0x000fe20000100800 */
[----:B----4-:R-:W-:-:S03]  /*4c530*/  IMAD.X R40, R20, 0x1, R40, P5 ;  /* 0x0000000114287824 */ /* 0x010fc600028e0628 */
        /* <DEDUP_REMOVED lines=48> */
[----:B------:R-:W2:Y:S04]  /*4c840*/  LDL.LU R42, [R1+0x1138] ;  /* 0x00113800012a7983 */ /* 0x000ea80000300800 */
[----:B------:R-:W2:Y:S01]  /*4c850*/  LDL.LU R41, [R1+0x1144] ;  /* 0x0011440001297983 */ /* 0x000ea20000300800 */
[----:B---3--:R-:W-:-:S05]  /*4c860*/  IADD3 R21, P5, PT, R18, R21, RZ ;  /* 0x0000001512157210 */ /* 0x008fca0007fbe0ff */
        /* <DEDUP_REMOVED lines=34> */
[----:B------:R1:W-:Y:S04]  /*4ca90*/  STL [R1+0x1148], R45 ;  /* 0x0011482d01007387 */ /* 0x0003e80000100800 */
[----:B0-----:R-:W2:Y:S01]  /*4caa0*/  LDL.LU R22, [R1+0x10ec] ;  /* 0x0010ec0001167983 */ /* 0x001ea20000300800 */
[----:B------:R-:W-:Y:S01]  /*4cab0*/  IMAD.X R43, R20, 0x1, R43, P6 ;  /* 0x00000001142b7824 */ /* 0x000fe200030e062b */
[----:B------:R-:W-:Y:S01]  /*4cac0*/  IADD3 R42, P6, PT, R18, R42, RZ ;  /* 0x0000002a122a7210 */ /* 0x000fe20007fde0ff */
[----:B------:R-:W-:Y:S01]  /*4cad0*/  IMAD.X R41, R20, 0x1, R41, P5 ;  /* 0x0000000114297824 */ /* 0x000fe200028e0629 */
[----:B------:R-:W-:Y:S04]  /*4cae0*/  STL [R1+0x1154], R44 ;  /* 0x0011542c01007387 */ /* 0x000fe80000100800 */
[----:B------:R-:W-:Y:S04]  /*4caf0*/  STL [R1+0x114c], R43 ;  /* 0x00114c2b01007387 */ /* 0x000fe80000100800 */
[----:B------:R-:W-:Y:S01]  /*4cb00*/  STL [R1+0x1138], R42 ;  /* 0x0011382a01007387 */ /* 0x000fe20000100800 */
[----:B---3--:R-:W-:-:S03]  /*4cb10*/  IADD3 R40, P5, PT, R18, R40, RZ ;  /* 0x0000002812287210 */ /* 0x008fc60007fbe0ff */
        /* <DEDUP_REMOVED lines=32> */
[----:B------:R-:W3:Y:S01]  /*4cd20*/  LDL.LU R49, [R1+0x10e0] ;  /* 0x0010e00001317983 */ /* 0x000ee20000300800 */
[----:B------:R-:W-:-:S03]  /*4cd30*/  IMAD.X R21, R20, 0x1, R21, P5 ;  /* 0x0000000114157824 */ /* 0x000fc600028e0615 */
[----:B------:R-:W-:Y:S04]  /*4cd40*/  STL [R1+0x1104], R25 ;  /* 0x0011041901007387 */ /* 0x000fe80000100800 */
[----:B------:R-:W-:Y:S04]  /*4cd50*/  STL [R1+0x10f0], R24 ;  /* 0x0010f01801007387 */ /* 0x000fe80000100800 */
[----:B------:R-:W-:Y:S04]  /*4cd60*/  STL [R1+0x10fc], R21 ;  /* 0x0010fc1501007387 */ /* 0x000fe80000100800 */
[----:B------:R-:W5:Y:S04]  /*4cd70*/  LDL.LU R48, [R1+0x10d8] ;  /* 0x0010d80001307983 */ /* 0x000f680000300800 */
[----:B------:R-:W5:Y:S04]  /*4cd80*/  LDL.LU R47, [R1+0x10d0] ;  /* 0x0010d000012f7983 */ /* 0x000f680000300800 */
[----:B------:R-:W5:Y:S01]  /*4cd90*/  LDL.LU R46, [R1+0x10dc] ;  /* 0x0010dc00012e7983 */ /* 0x000f620000300800 */
[----:B----4-:R-:W-:-:S05]  /*4cda0*/  IMAD.X R23, R20, 0x1, R23, P4 ;  /* 0x0000000114177824 */ /* 0x010fca00020e0617 */
[----:B------:R0:W-:Y:S04]  /*4cdb0*/  STL [R1+0x10f4], R23 ;  /* 0x0010f41701007387 */ /* 0x0001e80000100800 */
[----:B-1----:R-:W4:Y:S04]  /*4cdc0*/  LDL.LU R45, [R1+0x104c] ;  /* 0x00104c00012d7983 */ /* 0x002f280000300800 */
        /* <DEDUP_REMOVED lines=23> */
[----:B0-----:R-:W2:Y:S04]  /*4cf40*/  LDL.LU R22, [R1+0x1098] ;  /* 0x0010980001167983 */ /* 0x001ea80000300800 */
[----:B------:R-:W2:Y:S01]  /*4cf50*/  LDL.LU R24, [R1+0x10a4] ;  /* 0x0010a40001187983 */ /* 0x000ea20000300800 */
[----:B------:R-:W-:-:S02]  /*4cf60*/  IADD3 R2, P5, PT, R17, R2, RZ ;  /* 0x0000000211027210 */ /* 0x000fc40007fbe0ff */
[----:B------:R-:W-:Y:S02]  /*4cf70*/  SHF.R.S32.HI R21, RZ, 0x1f, R17 ;  /* 0x0000001fff157819 */ /* 0x000fe40000011411 */
[----:B---3--:R-:W-:-:S03]  /*4cf80*/  IADD3 R49, P4, PT, R17, R49, RZ ;  /* 0x0000003111317210 */ /* 0x008fc60007f9e0ff */
[----:B------:R-:W-:Y:S02]  /*4cf90*/  IMAD.X R6, R21, 0x1, R6, P5 ;  /* 0x0000000115067824 */ /* 0x000fe400028e0606 */
[----:B------:R-:W-:Y:S01]  /*4cfa0*/  STL [R1+0x10e0], R49 ;  /* 0x0010e03101007387 */ /* 0x000fe20000100800 */
[C---:B-----5:R-:W-:Y:S02]  /*4cfb0*/  IADD3 R48, P5, PT, R17.reuse, R48, RZ ;  /* 0x0000003011307210 */ /* 0x060fe40007fbe0ff */
[----:B------:R-:W-:-:S03]  /*4cfc0*/  IADD3 R47, P6, PT, R17, R47, RZ ;  /* 0x0000002f112f7210 */ /* 0x000fc60007fde0ff */
[----:B------:R-:W-:Y:S01]  /*4cfd0*/  STL [R1+0x10d8], R48 ;  /* 0x0010d83001007387 */ /* 0x000fe20000100800 */
[----:B------:R-:W-:-:S03]  /*4cfe0*/  IMAD.X R46, R21, 0x1, R46, P4 ;  /* 0x00000001152e7824 */ /* 0x000fc600020e062e */
[----:B------:R-:W-:Y:S01]  /*4cff0*/  STL [R1+0x10d0], R47 ;  /* 0x0010d02f01007387 */ /* 0x000fe20000100800 */
[----:B----4-:R-:W-:Y:S01]  /*4d000*/  IADD3 R45, P4, PT, R17, R45, RZ ;  /* 0x0000002d112d7210 */ /* 0x010fe20007f9e0ff */
        /* <DEDUP_REMOVED lines=16> */
[----:B------:R-:W-:Y:S01]  /*4d110*/  IADD3 R38, P5, PT, R17, R38, RZ ;  /* 0x0000002611267210 */ /* 0x000fe20007fbe0ff */
[----:B------:R-:W-:Y:S01]  /*4d120*/  IMAD.X R37, R21, 0x1, R37, P6 ;  /* 0x0000000115257824 */ /* 0x000fe200030e0625 */
[----:B------:R-:W-:Y:S01]  /*4d130*/  IADD3 R36, P6, PT, R17, R36, RZ ;  /* 0x0000002411247210 */ /* 0x000fe20007fde0ff */
        /* <DEDUP_REMOVED lines=25> */
[----:B------:R0:W-:Y:S04]  /*4d2d0*/  STL [R1+0x1098], R22 ;  /* 0x0010981601007387 */ /* 0x0001e80000100800 */
[----:B------:R1:W-:Y:S01]  /*4d2e0*/  STL [R1+0x10a0], R26 ;  /* 0x0010a01a01007387 */ /* 0x0003e20000100800 */
[----:B------:R-:W-:-:S03]  /*4d2f0*/  IMAD.X R24, R21, 0x1, R24, P4 ;  /* 0x0000000115187824 */ /* 0x000fc600020e0618 */
[----:B0-----:R-:W2:Y:S04]  /*4d300*/  LDL.LU R22, [R1+0x109c] ;  /* 0x00109c0001167983 */ /* 0x001ea80000300800 */
[----:B------:R0:W-:Y:S04]  /*4d310*/  STL [R1+0x2fdc], R25 ;  /* 0x002fdc1901007387 */ /* 0x0001e80000100800 */
[----:B------:R-:W4:Y:S04]  /*4d320*/  LDL.LU R49, [R1+0x29b0] ;  /* 0x0029b00001317983 */ /* 0x000f280000300800 */
        /* <DEDUP_REMOVED lines=9> */
[----:B------:R-:W5:Y:S01]  /*4d3c0*/  LDL.LU R41, [R1+0x2fd4] ;  /* 0x002fd40001297983 */ /* 0x000f620000300800 */
[----:B---3--:R-:W-:-:S05]  /*4d3d0*/  IADD3 R23, P4, PT, R17, R23, RZ ;  /* 0x0000001711177210 */ /* 0x008fca0007f9e0ff */
        /* <DEDUP_REMOVED lines=15> */
[----:B-1----:R-:W5:Y:S04]  /*4d4d0*/  LDL.LU R26, [R1+0x2fb8] ;  /* 0x002fb800011a7983 */ /* 0x002f680000300800 */
[----:B0-----:R-:W5:Y:S04]  /*4d4e0*/  LDL.LU R25, [R1+0x2fc4] ;  /* 0x002fc40001197983 */ /* 0x001f680000300800 */
[----:B------:R-:W5:Y:S04]  /*4d4f0*/  LDL.LU R24, [R1+0x2fb0] ;  /* 0x002fb00001187983 */ /* 0x000f680000300800 */
[----:B---3--:R-:W3:Y:S01]  /*4d500*/  LDL.LU R23, [R1+0x2fbc] ;  /* 0x002fbc0001177983 */ /* 0x008ee20000300800 */
[----:B--2---:R-:W-:-:S05]  /*4d510*/  IMAD.X R22, R21, 0x1, R22, P5 ;  /* 0x0000000115167824 */ /* 0x004fca00028e0616 */
[----:B------:R0:W-:Y:S01]  /*4d520*/  STL [R1+0x109c], R22 ;  /* 0x00109c1601007387 */ /* 0x0001e20000100800 */
[----:B----4-:R-:W-:-:S03]  /*4d530*/  IADD3 R49, P5, PT, R17, R49, RZ ;  /* 0x0000003111317210 */ /* 0x010fc60007fbe0ff */
[----:B0-----:R-:W2:Y:S01]  /*4d540*/  LDL.LU R22, [R1+0x2fa8] ;  /* 0x002fa80001167983 */ /* 0x001ea20000300800 */
[----:B-----5:R-:W-:Y:S01]  /*4d550*/  IMAD.X R48, R21, 0x1, R48, P6 ;  /* 0x0000000115307824 */ /* 0x020fe200030e0630 */
[----:B------:R-:W-:Y:S02]  /*4d560*/  IADD3 R47, P6, PT, R17, R47, RZ ;  /* 0x0000002f112f7210 */ /* 0x000fe40007fde0ff */
        /* <DEDUP_REMOVED lines=8> */
[----:B------:R0:W-:Y:S04]  /*4d5f0*/  STL [R1+0x2fd0], R20 ;  /* 0x002fd01401007387 */ /* 0x0001e80000100800 */
[----:B------:R-:W-:Y:S04]  /*4d600*/  STL [R1+0x2fd8], R45 ;  /* 0x002fd82d01007387 */ /* 0x000fe80000100800 */
[----:B0-----:R-:W4:Y:S01]  /*4d610*/  LDL.LU R20, [R1+0x2fb4] ;  /* 0x002fb40001147983 */ /* 0x001f220000300800 */
[----:B------:R-:W-:Y:S01]  /*4d620*/  IMAD.X R43, R21, 0x1, R43, P6 ;  /* 0x00000001152b7824 */ /* 0x000fe200030e062b */
[----:B------:R-:W-:Y:S01]  /*4d630*/  IADD3 R42, P6, PT, R17, R42, RZ ;  /* 0x0000002a112a7210 */ /* 0x000fe20007fde0ff */
[----:B------:R-:W-:Y:S01]  /*4d640*/  IMAD.X R41, R21, 0x1, R41, P4 ;  /* 0x0000000115297824 */ /* 0x000fe200020e0629 */
[----:B------:R-:W-:Y:S04]  /*4d650*/  STL [R1+0x29ac], R44 ;  /* 0x0029ac2c01007387 */ /* 0x000fe80000100800 */
[----:B------:R-:W-:Y:S04]  /*4d660*/  STL [R1+0x29b4], R43 ;  /* 0x0029b42b01007387 */ /* 0x000fe80000100800 */
[----:B------:R-:W-:Y:S04]  /*4d670*/  STL [R1+0x1088], R42 ;  /* 0x0010882a01007387 */ /* 0x000fe80000100800 */
[----:B------:R-:W-:Y:S01]  /*4d680*/  STL [R1+0x2fd4], R41 ;  /* 0x002fd42901007387 */ /* 0x000fe20000100800 */
[----:B------:R-:W-:Y:S01]  /*4d690*/  IADD3 R40, P4, PT, R17, R40, RZ ;  /* 0x0000002811287210 */ /* 0x000fe20007f9e0ff */
[----:B------:R-:W-:-:S04]  /*4d6a0*/  IMAD.X R39, R21, 0x1, R39, P5 ;  /* 0x0000000115277824 */ /* 0x000fc800028e0627 */
[----:B------:R-:W-:Y:S01]  /*4d6b0*/  STL [R1+0x1080], R40 ;  /* 0x0010802801007387 */ /* 0x000fe20000100800 */
[----:B------:R-:W-:-:S03]  /*4d6c0*/  IADD3 R38, P5, PT, R17, R38, RZ ;  /* 0x0000002611267210 */ /* 0x000fc60007fbe0ff */
        /* <DEDUP_REMOVED lines=27> */
[----:B---3--:R-:W-:-:S03]  /*4d880*/  IMAD.X R23, R21, 0x1, R23, P4 ;  /* 0x0000000115177824 */ /* 0x008fc600020e0617 */
[----:B------:R-:W-:Y:S04]  /*4d890*/  STL [R1+0x2fb8], R26 ;  /* 0x002fb81a01007387 */ /* 0x000fe80000100800 */
[----:B------:R0:W-:Y:S04]  /*4d8a0*/  STL [R1+0x2fbc], R23 ;  /* 0x002fbc1701007387 */ /* 0x0001e80000100800 */
[----:B------:R-:W-:Y:S04]  /*4d8b0*/  STL [R1+0x2fc4], R25 ;  /* 0x002fc41901007387 */ /* 0x000fe80000100800 */
[----:B0-----:R-:W3:Y:S04]  /*4d8c0*/  LDL.LU R23, [R1+0x2fa0] ;  /* 0x002fa00001177983 */ /* 0x001ee80000300800 */
[----:B------:R-:W-:Y:S04]  /*4d8d0*/  STL [R1+0x2fb0], R24 ;  /* 0x002fb01801007387 */ /* 0x000fe80000100800 */
[----:B------:R-:W5:Y:S04]  /*4d8e0*/  LDL.LU R49, [R1+0x2fac] ;  /* 0x002fac0001317983 */ /* 0x000f680000300800 */
[----:B------:R-:W5:Y:S04]  /*4d8f0*/  LDL.LU R48, [R1+0x29e8] ;  /* 0x0029e80001307983 */ /* 0x000f680000300800 */
[----:B------:R-:W5:Y:S01]  /*4d900*/  LDL.LU R47, [R1+0x2fa4] ;  /* 0x002fa400012f7983 */ /* 0x000f620000300800 */
[----:B--2---:R-:W-:-:S05]  /*4d910*/  IADD3 R22, P4, PT, R17, R22, RZ ;  /* 0x0000001611167210 */ /* 0x004fca0007f9e0ff */
[----:B------:R0:W-:Y:S04]  /*4d920*/  STL [R1+0x2fa8], R22 ;  /* 0x002fa81601007387 */ /* 0x0001e80000100800 */
[----:B------:R-:W2:Y:S04]  /*4d930*/  LDL.LU R46, [R1+0x29f0] ;  /* 0x0029f000012e7983 */ /* 0x000ea80000300800 */
[----:B------:R-:W2:Y:S04]  /*4d940*/  LDL.LU R45, [R1+0x2f9c] ;  /* 0x002f9c00012d7983 */ /* 0x000ea80000300800 */
[----:B------:R-:W2:Y:S04]  /*4d950*/  LDL.LU R44, [R1+0x2f98] ;  /* 0x002f9800012c7983 */ /* 0x000ea80000300800 */
[----:B0-----:R-:W2:Y:S04]  /*4d960*/  LDL.LU R22, [R1+0x29e4] ;  /* 0x0029e40001167983 */ /* 0x001ea80000300800 */
[----:B------:R-:W2:Y:S04]  /*4d970*/  LDL.LU R43, [R1+0x2f90] ;  /* 0x002f9000012b7983 */ /* 0x000ea80000300800 */
[----:B------:R-:W2:Y:S04]  /*4d980*/  LDL.LU R42, [R1+0x29ec] ;  /* 0x0029ec00012a7983 */ /* 0x000ea80000300800 */
[----:B------:R-:W2:Y:S01]  /*4d990*/  LDL.LU R41, [R1+0x1068] ;  /* 0x0010680001297983 */ /* 0x000ea20000300800 */
        /* <DEDUP_REMOVED lines=20> */
[----:B---3--:R-:W-:-:S05]  /*4dae0*/  IADD3 R23, P5, PT, R17, R23, RZ ;  /* 0x0000001711177210 */ /* 0x008fca0007fbe0ff */
[----:B------:R0:W-:Y:S01]  /*4daf0*/  STL [R1+0x2fa0], R23 ;  /* 0x002fa01701007387 */ /* 0x0001e20000100800 */
[----:B-----5:R-:W-:Y:S01]  /*4db00*/  IMAD.X R49, R21, 0x1, R49, P6 ;  /* 0x0000000115317824 */ /* 0x020fe200030e0631 */
[----:B------:R-:W-:Y:S02]  /*4db10*/  IADD3 R48, P6, PT, R17, R48, RZ ;  /* 0x0000003011307210 */ /* 0x000fe40007fde0ff */
[----:B0-----:R-:W3:Y:S01]  /*4db20*/  LDL.LU R23, [R1+0x2f7c] ;  /* 0x002f7c0001177983 */ /* 0x001ee20000300800 */
[----:B------:R-:W-:-:S03]  /*4db30*/  IMAD.X R47, R21, 0x1, R47, P4 ;  /* 0x00000001152f7824 */ /* 0x000fc600020e062f */
[----:B------:R-:W-:Y:S04]  /*4db40*/  STL [R1+0x2fac], R49 ;  /* 0x002fac3101007387 */ /* 0x000fe80000100800 */
[----:B------:R-:W-:Y:S04]  /*4db50*/  STL [R1+0x29e8], R48 ;  /* 0x0029e83001007387 */ /* 0x000fe80000100800 */
[----:B------:R-:W-:Y:S01]  /*4db60*/  STL [R1+0x2fa4], R47 ;  /* 0x002fa42f01007387 */ /* 0x000fe20000100800 */
[----:B--2---:R-:W-:Y:S01]  /*4db70*/  IADD3 R46, P4, PT, R17, R46, RZ ;  /* 0x0000002e112e7210 */ /* 0x004fe20007f9e0ff */
[----:B------:R-:W-:-:S04]  /*4db80*/  IMAD.X R45, R21, 0x1, R45, P5 ;  /* 0x00000001152d7824 */ /* 0x000fc800028e062d */
[----:B------:R-:W-:Y:S01]  /*4db90*/  STL [R1+0x29f0], R46 ;  /* 0x0029f02e01007387 */ /* 0x000fe20000100800 */
[----:B------:R-:W-:Y:S01]  /*4dba0*/  IMAD.X R22, R21, 0x1, R22, P6 ;  /* 0x0000000115167824 */ /* 0x000fe200030e0616 */
[----:B------:R-:W-:-:S04]  /*4dbb0*/  IADD3 R44, P5, PT, R17, R44, RZ ;  /* 0x0000002c112c7210 */ /* 0x000fc80007fbe0ff */
[----:B------:R0:W-:Y:S04]  /*4dbc0*/  STL [R1+0x29e4], R22 ;  /* 0x0029e41601007387 */ /* 0x0001e80000100800 */
[----:B------:R-:W-:Y:S01]  /*4dbd0*/  STL [R1+0x2f9c], R45 ;  /* 0x002f9c2d01007387 */ /* 0x000fe20000100800 */
[----:B------:R-:W-:Y:S01]  /*4dbe0*/  IMAD.X R42, R21, 0x1, R42, P4 ;  /* 0x00000001152a7824 */ /* 0x000fe200020e062a */
[C---:B------:R-:W-:Y:S02]  /*4dbf0*/  IADD3 R43, P6, PT, R17.reuse, R43, RZ ;  /* 0x0000002b112b7210 */ /* 0x040fe40007fde0ff */
[----:B0-----:R-:W2:Y:S01]  /*4dc00*/  LDL.LU R22, [R1+0x2f68] ;  /* 0x002f680001167983 */ /* 0x001ea20000300800 */
[----:B------:R-:W-:-:S03]  /*4dc10*/  IADD3 R41, P4, PT, R17, R41, RZ ;  /* 0x0000002911297210 */ /* 0x000fc60007f9e0ff */
        /* <DEDUP_REMOVED lines=38> */
[----:B------:R-:W-:Y:S04]  /*4de80*/  STL [R1+0x2f78], R25 ;  /* 0x002f781901007387 */ /* 0x000fe80000100800 */
[----:B0-----:R-:W4:Y:S04]  /*4de90*/  LDL.LU R20, [R1+0x2f74] ;  /* 0x002f740001147983 */ /* 0x001f280000300800 */
[----:B------:R-:W-:Y:S04]  /*4dea0*/  STL [R1+0x2f84], R24 ;  /* 0x002f841801007387 */ /* 0x000fe80000100800 */
[----:B------:R-:W5:Y:S04]  /*4deb0*/  LDL.LU R49, [R1+0x2f60] ;  /* 0x002f600001317983 */ /* 0x000f680000300800 */
[----:B------:R-:W5:Y:S04]  /*4dec0*/  LDL.LU R48, [R1+0x2f6c] ;  /* 0x002f6c0001307983 */ /* 0x000f680000300800 */
[----:B------:R-:W5:Y:S01]  /*4ded0*/  LDL.LU R47, [R1+0x2a18] ;  /* 0x002a1800012f7983 */ /* 0x000f620000300800 */
[----:B---3--:R-:W-:-:S05]  /*4dee0*/  IMAD.X R23, R21, 0x1, R23, P5 ;  /* 0x0000000115177824 */ /* 0x008fca00028e0617 */
[----:B------:R0:W-:Y:S04]  /*4def0*/  STL [R1+0x2f7c], R23 ;  /* 0x002f7c1701007387 */ /* 0x0001e80000100800 */
[----:B------:R-:W3:Y:S04]  /*4df00*/  LDL.LU R46, [R1+0x2f64] ;  /* 0x002f6400012e7983 */ /* 0x000ee80000300800 */
[----:B------:R-:W3:Y:S04]  /*4df10*/  LDL.LU R45, [R1+0x2a20] ;  /* 0x002a2000012d7983 */ /* 0x000ee80000300800 */
[----:B------:R-:W3:Y:S04]  /*4df20*/  LDL.LU R44, [R1+0x2f5c] ;  /* 0x002f5c00012c7983 */ /* 0x000ee80000300800 */
[----:B0-----:R-:W3:Y:S04]  /*4df30*/  LDL.LU R23, [R1+0x2f58] ;  /* 0x002f580001177983 */ /* 0x001ee80000300800 */
[----:B------:R-:W3:Y:S04]  /*4df40*/  LDL.LU R43, [R1+0x2a14] ;  /* 0x002a1400012b7983 */ /* 0x000ee80000300800 */
[----:B------:R-:W3:Y:S04]  /*4df50*/  LDL.LU R42, [R1+0x2f50] ;  /* 0x002f5000012a7983 */ /* 0x000ee80000300800 */
[----:B------:R-:W3:Y:S01]  /*4df60*/  LDL.LU R41, [R1+0x2a1c] ;  /* 0x002a1c0001297983 */ /* 0x000ee20000300800 */
        /* <DEDUP_REMOVED lines=20> */
[----:B----4-:R-:W-:-:S05]  /*4e0b0*/  IMAD.X R20, R21, 0x1, R20, P6 ;  /* 0x0000000115147824 */ /* 0x010fca00030e0614 */
[----:B------:R0:W-:Y:S04]  /*4e0c0*/  STL [R1+0x2f74], R20 ;  /* 0x002f741401007387 */ /* 0x0001e80000100800 */
[----:B0-----:R-:W4:Y:S01]  /*4e0d0*/  LDL.LU R20, [R1+0x2f10] ;  /* 0x002f100001147983 */ /* 0x001f220000300800 */
[----:B-----5:R-:W-:Y:S01]  /*4e0e0*/  IADD3 R49, P6, PT, R17, R49, RZ ;  /* 0x0000003111317210 */ /* 0x020fe20007fde0ff */
[----:B------:R-:W-:Y:S01]  /*4e0f0*/  IMAD.X R48, R21, 0x1, R48, P4 ;  /* 0x0000000115307824 */ /* 0x000fe200020e0630 */
[----:B------:R-:W-:-:S03]  /*4e100*/  IADD3 R47, P4, PT, R17, R47, RZ ;  /* 0x0000002f112f7210 */ /* 0x000fc60007f9e0ff */
[----:B------:R-:W-:Y:S04]  /*4e110*/  STL [R1+0x2f60], R49 ;  /* 0x002f603101007387 */ /* 0x000fe80000100800 */
[----:B------:R-:W-:Y:S04]  /*4e120*/  STL [R1+0x2f6c], R48 ;  /* 0x002f6c3001007387 */ /* 0x000fe80000100800 */
[----:B------:R-:W-:Y:S01]  /*4e130*/  STL [R1+0x2a18], R47 ;  /* 0x002a182f01007387 */ /* 0x000fe20000100800 */
[----:B---3--:R-:W-:Y:S01]  /*4e140*/  IMAD.X R46, R21, 0x1, R46, P5 ;  /* 0x00000001152e7824 */ /* 0x008fe200028e062e */
[----:B------:R-:W-:Y:S01]  /*4e150*/  IADD3 R45, P5, PT, R17, R45, RZ ;  /* 0x0000002d112d7210 */ /* 0x000fe20007fbe0ff */
[----:B------:R-:W-:Y:S01]  /*4e160*/  IMAD.X R44, R21, 0x1, R44, P6 ;  /* 0x00000001152c7824 */ /* 0x000fe200030e062c */
[----:B------:R-:W-:-:S02]  /*4e170*/  IADD3 R23, P6, PT, R17, R23, RZ ;  /* 0x0000001711177210 */ /* 0x000fc40007fde0ff */
[----:B------:R-:W-:Y:S01]  /*4e180*/  STL [R1+0x2f64], R46 ;  /* 0x002f642e01007387 */ /* 0x000fe20000100800 */
[----:B------:R-:W-:-:S03]  /*4e190*/  IMAD.X R43, R21, 0x1, R43, P4 ;  /* 0x00000001152b7824 */ /* 0x000fc600020e062b */
[----:B------:R0:W-:Y:S01]  /*4e1a0*/  STL [R1+0x2f58], R23 ;  /* 0x002f581701007387 */ /* 0x0001e20000100800 */
[----:B------:R-:W-:-:S03]  /*4e1b0*/  IADD3 R42, P4, PT, R17, R42, RZ ;  /* 0x0000002a112a7210 */ /* 0x000fc60007f9e0ff */
[----:B------:R-:W-:Y:S01]  /*4e1c0*/  STL [R1+0x2a20], R45 ;  /* 0x002a202d01007387 */ /* 0x000fe20000100800 */
[----:B------:R-:W-:-:S03]  /*4e1d0*/  IMAD.X R41, R21, 0x1, R41, P5 ;  /* 0x0000000115297824 */ /* 0x000fc600028e0629 */
[----:B0-----:R-:W3:Y:S04]  /*4e1e0*/  LDL.LU R23, [R1+0x2f1c] ;  /* 0x002f1c0001177983 */ /* 0x001ee80000300800 */
        /* <DEDUP_REMOVED lines=34> */
[----:B------:R-:W-:-:S03]  /*4e410*/  IMAD.X R22, R21, 0x1, R22, P5 ;  /* 0x0000000115167824 */ /* 0x000fc600028e0616 */
[----:B------:R-:W-:Y:S01]  /*4e420*/  STL [R1+0x2f20], R26 ;  /* 0x002f201a01007387 */ /* 0x000fe20000100800 */
[----:B------:R-:W-:-:S03]  /*4e430*/  IADD3 R24, P4, PT, R17, R24, RZ ;  /* 0x0000001811187210 */ /* 0x000fc60007f9e0ff */
[----:B------:R0:W-:Y:S04]  /*4e440*/  STL [R1+0x2f24], R22 ;  /* 0x002f241601007387 */ /* 0x0001e80000100800 */
[----:B------:R-:W-:Y:S04]  /*4e450*/  STL [R1+0x2a3c], R25 ;  /* 0x002a3c1901007387 */ /* 0x000fe80000100800 */
[----:B0-----:R-:W2:Y:S04]  /*4e460*/  LDL.LU R22, [R1+0x2f08] ;  /* 0x002f080001167983 */ /* 0x001ea80000300800 */
[----:B------:R-:W-:Y:S04]  /*4e470*/  STL [R1+0x2f18], R24 ;  /* 0x002f181801007387 */ /* 0x000fe80000100800 */
[----:B------:R-:W5:Y:S04]  /*4e480*/  LDL.LU R49, [R1+0x2f14] ;  /* 0x002f140001317983 */ /* 0x000f680000300800 */
[----:B------:R-:W5:Y:S01]  /*4e490*/  LDL.LU R48, [R1+0x2f00] ;  /* 0x002f000001307983 */ /* 0x000f620000300800 */
[----:B----4-:R-:W-:-:S03]  /*4e4a0*/  IADD3 R20, P5, PT, R17, R20, RZ ;  /* 0x0000001411147210 */ /* 0x010fc60007fbe0ff */
[----:B------:R-:W4:Y:S04]  /*4e4b0*/  LDL.LU R47, [R1+0x2f0c] ;  /* 0x002f0c00012f7983 */ /* 0x000f280000300800 */
[----:B------:R0:W-:Y:S04]  /*4e4c0*/  STL [R1+0x2f10], R20 ;  /* 0x002f101401007387 */ /* 0x0001e80000100800 */
[----:B------:R-:W4:Y:S04]  /*4e4d0*/  LDL.LU R46, [R1+0x2a50] ;  /* 0x002a5000012e7983 */ /* 0x000f280000300800 */
[----:B------:R-:W4:Y:S04]  /*4e4e0*/  LDL.LU R45, [R1+0x2f04] ;  /* 0x002f0400012d7983 */ /* 0x000f280000300800 */
[----:B------:R-:W4:Y:S04]  /*4e4f0*/  LDL.LU R44, [R1+0x2a58] ;  /* 0x002a5800012c7983 */ /* 0x000f280000300800 */
[----:B0-----:R-:W4:Y:S04]  /*4e500*/  LDL.LU R20, [R1+0x2efc] ;  /* 0x002efc0001147983 */ /* 0x001f280000300800 */
[----:B------:R-:W4:Y:S04]  /*4e510*/  LDL.LU R43, [R1+0x2ef8] ;  /* 0x002ef800012b7983 */ /* 0x000f280000300800 */
[----:B------:R-:W4:Y:S04]  /*4e520*/  LDL.LU R42, [R1+0x2a4c] ;  /* 0x002a4c00012a7983 */ /* 0x000f280000300800 */
[----:B------:R-:W4:Y:S01]  /*4e530*/  LDL.LU R41, [R1+0x2ef0] ;  /* 0x002ef00001297983 */ /* 0x000f220000300800 */
        /* <DEDUP_REMOVED lines=20> */
[----:B--2---:R-:W-:-:S05]  /*4e680*/  IADD3 R22, P6, PT, R17, R22, RZ ;  /* 0x0000001611167210 */ /* 0x004fca0007fde0ff */
[----:B------:R0:W-:Y:S01]  /*4e690*/  STL [R1+0x2f08], R22 ;  /* 0x002f081601007387 */ /* 0x0001e20000100800 */
[----:B-----5:R-:W-:Y:S01]  /*4e6a0*/  IMAD.X R49, R21, 0x1, R49, P4 ;  /* 0x0000000115317824 */ /* 0x020fe200020e0631 */
[----:B------:R-:W-:Y:S02]  /*4e6b0*/  IADD3 R48, P4, PT, R17, R48, RZ ;  /* 0x0000003011307210 */ /* 0x000fe40007f9e0ff */
[----:B0-----:R-:W2:Y:S01]  /*4e6c0*/  LDL.LU R22, [R1+0x2ec4] ;  /* 0x002ec40001167983 */ /* 0x001ea20000300800 */
[----:B----4-:R-:W-:-:S03]  /*4e6d0*/  IMAD.X R47, R21, 0x1, R47, P5 ;  /* 0x00000001152f7824 */ /* 0x010fc600028e062f */
[----:B------:R-:W-:Y:S01]  /*4e6e0*/  STL [R1+0x2f14], R49 ;  /* 0x002f143101007387 */ /* 0x000fe20000100800 */
[----:B------:R-:W-:-:S03]  /*4e6f0*/  IADD3 R46, P5, PT, R17, R46, RZ ;  /* 0x0000002e112e7210 */ /* 0x000fc60007fbe0ff */
[----:B------:R-:W-:Y:S01]  /*4e700*/  STL [R1+0x2f00], R48 ;  /* 0x002f003001007387 */ /* 0x000fe20000100800 */
[----:B------:R-:W-:-:S03]  /*4e710*/  IMAD.X R45, R21, 0x1, R45, P6 ;  /* 0x00000001152d7824 */ /* 0x000fc600030e062d */
[----:B------:R-:W-:Y:S01]  /*4e720*/  STL [R1+0x2f0c], R47 ;  /* 0x002f0c2f01007387 */ /* 0x000fe20000100800 */
[----:B------:R-:W-:-:S03]  /*4e730*/  IMAD.X R20, R21, 0x1, R20, P4 ;  /* 0x0000000115147824 */ /* 0x000fc600020e0614 */
[----:B------:R-:W-:Y:S04]  /*4e740*/  STL [R1+0x2a50], R46 ;  /* 0x002a502e01007387 */ /* 0x000fe80000100800 */
[----:B------:R0:W-:Y:S04]  /*4e750*/  STL [R1+0x2efc], R20 ;  /* 0x002efc1401007387 */ /* 0x0001e80000100800 */
[----:B------:R-:W-:Y:S04]  /*4e760*/  STL [R1+0x2f04], R45 ;  /* 0x002f042d01007387 */ /* 0x000fe80000100800 */
[----:B0-----:R-:W4:Y:S01]  /*4e770*/  LDL.LU R20, [R1+0x2eb0] ;  /* 0x002eb00001147983 */ /* 0x001f220000300800 */
[----:B------:R-:W-:Y:S01]  /*4e780*/  IADD3 R44, P6, PT, R17, R44, RZ ;  /* 0x0000002c112c7210 */ /* 0x000fe20007fde0ff */
[----:B------:R-:W-:Y:S01]  /*4e790*/  IMAD.X R42, R21, 0x1, R42, P5 ;  /* 0x00000001152a7824 */ /* 0x000fe200028e062a */
[----:B------:R-:W-:-:S02]  /*4e7a0*/  IADD3 R43, P4, PT, R17, R43, RZ ;  /* 0x0000002b112b7210 */ /* 0x000fc40007f9e0ff */
[----:B------:R-:W-:Y:S01]  /*4e7b0*/  IADD3 R41, P5, PT, R17, R41, RZ ;  /* 0x0000002911297210 */ /* 0x000fe20007fbe0ff */
[----:B------:R-:W-:Y:S04]  /*4e7c0*/  STL [R1+0x2a58], R44 ;  /* 0x002a582c01007387 */ /* 0x000fe80000100800 */
[----:B------:R-:W-:Y:S04]  /*4e7d0*/  STL [R1+0x2ef8], R43 ;  /* 0x002ef82b01007387 */ /* 0x000fe80000100800 */
[----:B------:R-:W-:Y:S04]  /*4e7e0*/  STL [R1+0x2a4c], R42 ;  /* 0x002a4c2a01007387 */ /* 0x000fe80000100800 */
[----:B------:R-:W-:Y:S01]  /*4e7f0*/  STL [R1+0x2ef0], R41 ;  /* 0x002ef02901007387 */ /* 0x000fe20000100800 */
[----:B---3--:R-:W-:Y:S01]  /*4e800*/  IMAD.X R40, R21, 0x1, R40, P6 ;  /* 0x0000000115287824 */ /* 0x008fe200030e0628 */
        /* <DEDUP_REMOVED lines=39> */
[----:B--2---:R-:W-:-:S05]  /*4ea80*/  IMAD.X R22, R21, 0x1, R22, P6 ;  /* 0x0000000115167824 */ /* 0x004fca00030e0616 */
        /* <DEDUP_REMOVED lines=8> */
[----:B----4-:R-:W-:-:S05]  /*4eb10*/  IADD3 R20, P6, PT, R17, R20, RZ ;  /* 0x0000001411147210 */ /* 0x010fca0007fde0ff */
        /* <DEDUP_REMOVED lines=19> */
[----:B---3--:R-:W-:-:S05]  /*4ec50*/  IMAD.X R23, R21, 0x1, R23, P4 ;  /* 0x0000000115177824 */ /* 0x008fca00020e0617 */
[----:B------:R0:W-:Y:S01]  /*4ec60*/  STL [R1+0x2ebc], R23 ;  /* 0x002ebc1701007387 */ /* 0x0001e20000100800 */
[----:B-----5:R-:W-:Y:S01]  /*4ec70*/  IADD3 R49, P4, PT, R17, R49, RZ ;  /* 0x0000003111317210 */ /* 0x020fe20007f9e0ff */
[----:B------:R-:W-:Y:S02]  /*4ec80*/  IMAD.X R48, R21, 0x1, R48, P5 ;  /* 0x0000000115307824 */ /* 0x000fe400028e0630 */
[----:B0-----:R-:W3:Y:S01]  /*4ec90*/  LDL.LU R23, [R1+0x2e58] ;  /* 0x002e580001177983 */ /* 0x001ee20000300800 */
[----:B------:R-:W-:-:S03]  /*4eca0*/  IADD3 R47, P5, PT, R17, R47, RZ ;  /* 0x0000002f112f7210 */ /* 0x000fc60007fbe0ff */
[----:B------:R-:W-:Y:S04]  /*4ecb0*/  STL [R1+0x2ea8], R49 ;  /* 0x002ea83101007387 */ /* 0x000fe80000100800 */
[----:B------:R-:W-:Y:S04]  /*4ecc0*/  STL [R1+0x2eb4], R48 ;  /* 0x002eb43001007387 */ /* 0x000fe80000100800 */
[----:B------:R-:W-:Y:S01]  /*4ecd0*/  STL [R1+0x2ea0], R47 ;  /* 0x002ea02f01007387 */ /* 0x000fe20000100800 */
[----:B--2---:R-:W-:Y:S01]  /*4ece0*/  IMAD.X R46, R21, 0x1, R46, P6 ;  /* 0x00000001152e7824 */ /* 0x004fe200030e062e */
[----:B------:R-:W-:Y:S01]  /*4ecf0*/  IADD3 R45, P6, PT, R17, R45, RZ ;  /* 0x0000002d112d7210 */ /* 0x000fe20007fde0ff */
[----:B------:R-:W-:Y:S01]  /*4ed00*/  IMAD.X R44, R21, 0x1, R44, P4 ;  /* 0x00000001152c7824 */ /* 0x000fe200020e062c */
[----:B------:R-:W-:-:S02]  /*4ed10*/  IADD3 R22, P4, PT, R17, R22, RZ ;  /* 0x0000001611167210 */ /* 0x000fc40007f9e0ff */
[----:B------:R-:W-:Y:S04]  /*4ed20*/  STL [R1+0x2eac], R46 ;  /* 0x002eac2e01007387 */ /* 0x000fe80000100800 */
[----:B------:R0:W-:Y:S04]  /*4ed30*/  STL [R1+0x2a90], R22 ;  /* 0x002a901601007387 */ /* 0x0001e80000100800 */
[----:B------:R-:W-:Y:S01]  /*4ed40*/  STL [R1+0x2a88], R45 ;  /* 0x002a882d01007387 */ /* 0x000fe20000100800 */
[----:B------:R-:W-:-:S03]  /*4ed50*/  IMAD.X R43, R21, 0x1, R43, P5 ;  /* 0x00000001152b7824 */ /* 0x000fc600028e062b */
[----:B0-----:R-:W2:Y:S01]  /*4ed60*/  LDL.LU R22, [R1+0x2e64] ;  /* 0x002e640001167983 */ /* 0x001ea20000300800 */
[----:B------:R-:W-:Y:S01]  /*4ed70*/  IMAD.X R41, R21, 0x1, R41, P6 ;  /* 0x0000000115297824 */ /* 0x000fe200030e0629 */
[C---:B------:R-:W-:Y:S02]  /*4ed80*/  IADD3 R42, P5, PT, R17.reuse, R42, RZ ;  /* 0x0000002a112a7210 */ /* 0x040fe40007fbe0ff */
[----:B------:R-:W-:Y:S01]  /*4ed90*/  STL [R1+0x2ea4], R44 ;  /* 0x002ea42c01007387 */ /* 0x000fe20000100800 */
[----:B----4-:R-:W-:-:S03]  /*4eda0*/  IADD3 R40, P6, PT, R17, R40, RZ ;  /* 0x0000002811287210 */ /* 0x010fc60007fde0ff */
        /* <DEDUP_REMOVED lines=33> */
[----:B------:R-:W-:Y:S04]  /*4efc0*/  STL [R1+0x2e68], R26 ;  /* 0x002e681a01007387 */ /* 0x000fe80000100800 */
[----:B------:R0:W-:Y:S04]  /*4efd0*/  STL [R1+0x2aa4], R20 ;  /* 0x002aa41401007387 */ /* 0x0001e80000100800 */
[----:B------:R-:W-:Y:S04]  /*4efe0*/  STL [R1+0x2a9c], R25 ;  /* 0x002a9c1901007387 */ /* 0x000fe80000100800 */
[----:B0-----:R-:W4:Y:S01]  /*4eff0*/  LDL.LU R20, [R1+0x2e50] ;  /* 0x002e500001147983 */ /* 0x001f220000300800 */
[----:B------:R-:W-:-:S05]  /*4f000*/  IADD3 R24, P5, PT, R17, R24, RZ ;  /* 0x0000001811187210 */ /* 0x000fca0007fbe0ff */
[----:B------:R-:W-:Y:S04]  /*4f010*/  STL [R1+0x2e60], R24 ;  /* 0x002e601801007387 */ /* 0x000fe80000100800 */
[----:B------:R-:W5:Y:S04]  /*4f020*/  LDL.LU R49, [R1+0x2e5c] ;  /* 0x002e5c0001317983 */ /* 0x000f680000300800 */
[----:B------:R-:W5:Y:S04]  /*4f030*/  LDL.LU R48, [R1+0x2e48] ;  /* 0x002e480001307983 */ /* 0x000f680000300800 */
[----:B------:R-:W5:Y:S01]  /*4f040*/  LDL.LU R47, [R1+0x2e54] ;  /* 0x002e5400012f7983 */ /* 0x000f620000300800 */
[----:B---3--:R-:W-:-:S05]  /*4f050*/  IADD3 R23, P6, PT, R17, R23, RZ ;  /* 0x0000001711177210 */ /* 0x008fca0007fde0ff */
        /* <DEDUP_REMOVED lines=28> */
[----:B----4-:R-:W-:-:S05]  /*4f220*/  IADD3 R20, P4, PT, R17, R20, RZ ;  /* 0x0000001411147210 */ /* 0x010fca0007f9e0ff */
[----:B------:R0:W-:Y:S04]  /*4f230*/  STL [R1+0x2e50], R20 ;  /* 0x002e501401007387 */ /* 0x0001e80000100800 */
[----:B0-----:R-:W4:Y:S01]  /*4f240*/  LDL.LU R20, [R1+0x2adc] ;  /* 0x002adc0001147983 */ /* 0x001f220000300800 */
[----:B-----5:R-:W-:Y:S01]  /*4f250*/  IMAD.X R49, R21, 0x1, R49, P5 ;  /* 0x0000000115317824 */ /* 0x020fe200028e0631 */
[----:B------:R-:W-:Y:S01]  /*4f260*/  IADD3 R48, P5, PT, R17, R48, RZ ;  /* 0x0000003011307210 */ /* 0x000fe20007fbe0ff */
[----:B------:R-:W-:-:S03]  /*4f270*/  IMAD.X R47, R21, 0x1, R47, P6 ;  /* 0x00000001152f7824 */ /* 0x000fc600030e062f */
[----:B------:R-:W-:Y:S04]  /*4f280*/  STL [R1+0x2e5c], R49 ;  /* 0x002e5c3101007387 */ /* 0x000fe80000100800 */
[----:B------:R-:W-:Y:S04]  /*4f290*/  STL [R1+0x2e48], R48 ;  /* 0x002e483001007387 */ /* 0x000fe80000100800 */
[----:B------:R-:W-:Y:S01]  /*4f2a0*/  STL [R1+0x2e54], R47 ;  /* 0x002e542f01007387 */ /* 0x000fe20000100800 */
[----:B---3--:R-:W-:Y:S01]  /*4f2b0*/  IADD3 R46, P6, PT, R17, R46, RZ ;  /* 0x0000002e112e7210 */ /* 0x008fe20007fde0ff */
[----:B------:R-:W-:-:S04]  /*4f2c0*/  IMAD.X R45, R21, 0x1, R45, P4 ;  /* 0x00000001152d7824 */ /* 0x000fc800020e062d */
[----:B------:R-:W-:Y:S01]  /*4f2d0*/  STL [R1+0x2e40], R46 ;  /* 0x002e402e01007387 */ /* 0x000fe20000100800 */
[----:B------:R-:W-:Y:S01]  /*4f2e0*/  IADD3 R44, P4, PT, R17, R44, RZ ;  /* 0x0000002c112c7210 */ /* 0x000fe20007f9e0ff */
        /* <DEDUP_REMOVED lines=46> */
[----:B0-----:R-:W2:Y:S04]  /*4f5d0*/  LDL.LU R22, [R1+0x2e04] ;  /* 0x002e040001167983 */ /* 0x001ea80000300800 */
[----:B------:R-:W-:Y:S04]  /*4f5e0*/  STL [R1+0x2ad4], R24 ;  /* 0x002ad41801007387 */ /* 0x000fe80000100800 */
[----:B------:R-:W5:Y:S04]  /*4f5f0*/  LDL.LU R49, [R1+0x2df0] ;  /* 0x002df00001317983 */ /* 0x000f680000300800 */
[----:B------:R-:W5:Y:S01]  /*4f600*/  LDL.LU R48, [R1+0x2dfc] ;  /* 0x002dfc0001307983 */ /* 0x000f620000300800 */
[----:B----4-:R-:W-:-:S03]  /*4f610*/  IMAD.X R20, R21, 0x1, R20, P4 ;  /* 0x0000000115147824 */ /* 0x010fc600020e0614 */
        /* <DEDUP_REMOVED lines=29> */
[----:B--2---:R-:W-:-:S05]  /*4f7f0*/  IMAD.X R22, R21, 0x1, R22, P5 ;  /* 0x0000000115167824 */ /* 0x004fca00028e0616 */
[----:B------:R0:W-:Y:S01]  /*4f800*/  STL [R1+0x2e04], R22 ;  /* 0x002e041601007387 */ /* 0x0001e20000100800 */
[----:B-----5:R-:W-:-:S03]  /*4f810*/  IADD3 R49, P5, PT, R17, R49, RZ ;  /* 0x0000003111317210 */ /* 0x020fc60007fbe0ff */
[----:B0-----:R-:W2:Y:S01]  /*4f820*/  LDL.LU R22, [R1+0x2da0] ;  /* 0x002da00001167983 */ /* 0x001ea20000300800 */
[----:B------:R-:W-:Y:S01]  /*4f830*/  IMAD.X R48, R21, 0x1, R48, P6 ;  /* 0x0000000115307824 */ /* 0x000fe200030e0630 */
[----:B----4-:R-:W-:Y:S02]  /*4f840*/  IADD3 R47, P6, PT, R17, R47, RZ ;  /* 0x0000002f112f7210 */ /* 0x010fe40007fde0ff */
        /* <DEDUP_REMOVED lines=18> */
[----:B---3--:R-:W-:Y:S01]  /*4f970*/  IADD3 R40, P4, PT, R17, R40, RZ ;  /* 0x0000002811287210 */ /* 0x008fe20007f9e0ff */
        /* <DEDUP_REMOVED lines=4811> */
[----:B---3--:R-:W-:Y:S01]  /*62630*/  IMAD.X R23, R21, 0x1, R23, P4 ;  /* 0x0000000115177824 */ /* 0x008fe200020e0617 */
[----:B-----5:R-:W-:-:S04]  /*62640*/  IADD3 R49, P4, PT, R17, R49, RZ ;  /* 0x0000003111317210 */ /* 0x020fc80007f9e0ff */
[----:B------:R0:W-:Y:S01]  /*62650*/  STL [R1+0x316c], R23 ;  /* 0x00316c1701007387 */ /* 0x0001e20000100800 */
[----:B------:R-:W-:Y:S01]  /*62660*/  IMAD.X R48, R21, 0x1, R48, P5 ;  /* 0x0000000115307824 */ /* 0x000fe200028e0630 */
[----:B------:R-:W-:Y:S02]  /*62670*/  IADD3 R47, P5, PT, R17, R47, RZ ;  /* 0x0000002f112f7210 */ /* 0x000fe40007fbe0ff */
[----:B0-----:R-:W3:Y:S04]  /*62680*/  LDL.LU R23, [R1+0x3288] ;  /* 0x0032880001177983 */ /* 0x001ee80000300800 */
        /* <DEDUP_REMOVED lines=51> */
[----:B------:R1:W-:Y:S04]  /*629c0*/  STL [R1+0x3244], R25 ;  /* 0x0032441901007387 */ /* 0x0003e80000100800 */
[----:B0-----:R-:W4:Y:S01]  /*629d0*/  LDL.LU R20, [R1+0x3298] ;  /* 0x0032980001147983 */ /* 0x001f220000300800 */
[----:B------:R-:W-:-:S05]  /*629e0*/  IADD3 R24, P5, PT, R17, R24, RZ ;  /* 0x0000001811187210 */ /* 0x000fca0007fbe0ff */
[----:B------:R0:W-:Y:S04]  /*629f0*/  STL [R1+0x3278], R24 ;  /* 0x0032781801007387 */ /* 0x0001e80000100800 */
        /* <DEDUP_REMOVED lines=12> */
[----:B--2---:R-:W-:-:S05]  /*62ac0*/  IMAD.X R22, R21, 0x1, R22, P4 ;  /* 0x0000000115167824 */ /* 0x004fca00020e0616 */
        /* <DEDUP_REMOVED lines=17> */
[----:B---3--:R-:W3:Y:S04]  /*62be0*/  LDL.LU R23, [R1+0xf04] ;  /* 0x000f040001177983 */ /* 0x008ee80000300800 */
[----:B--2---:R-:W2:Y:S01]  /*62bf0*/  LDL.LU R22, [R1+0xf10] ;  /* 0x000f100001167983 */ /* 0x004ea20000300800 */
[----:B----4-:R-:W-:-:S05]  /*62c00*/  IADD3 R20, P4, PT, R17, R20, RZ ;  /* 0x0000001411147210 */ /* 0x010fca0007f9e0ff */
[----:B------:R0:W-:Y:S04]  /*62c10*/  STL [R1+0x3298], R20 ;  /* 0x0032981401007387 */ /* 0x0001e80000100800 */
[----:B0-----:R-:W4:Y:S01]  /*62c20*/  LDL.LU R20, [R1+0xf00] ;  /* 0x000f000001147983 */ /* 0x001f220000300800 */
[C---:B-----5:R-:W-:Y:S02]  /*62c30*/  IMAD.X R47, R21.reuse, 0x1, R47, P6 ;  /* 0x00000001152f7824 */ /* 0x060fe400030e062f */
[----:B------:R-:W-:Y:S01]  /*62c40*/  IMAD.X R49, R21, 0x1, R49, P5 ;  /* 0x0000000115317824 */ /* 0x000fe200028e0631 */
[----:B------:R-:W-:Y:S01]  /*62c50*/  IADD3 R48, P5, PT, R17, R48, RZ ;  /* 0x0000003011307210 */ /* 0x000fe20007fbe0ff */
[----:B------:R-:W-:-:S03]  /*62c60*/  IMAD.U32 R19, R19, -0x80000000, RZ ;  /* 0x8000000013137824 */ /* 0x000fc600078e00ff */
[----:B------:R0:W-:Y:S04]  /*62c70*/  STL [R1+0x3270], R49 ;  /* 0x0032703101007387 */ /* 0x0001e80000100800 */
[----:B------:R0:W-:Y:S01]  /*62c80*/  STL [R1+0x32a8], R48 ;  /* 0x0032a83001007387 */ /* 0x0001e20000100800 */
[----:B------:R-:W-:Y:S01]  /*62c90*/  IADD3 R46, P6, PT, R17, R46, RZ ;  /* 0x0000002e112e7210 */ /* 0x000fe20007fde0ff */
[----:B------:R-:W-:Y:S01]  /*62ca0*/  IMAD.X R45, R21, 0x1, R45, P4 ;  /* 0x00000001152d7824 */ /* 0x000fe200020e062d */
[----:B------:R-:W-:-:S03]  /*62cb0*/  IADD3 R44, P4, PT, R17, R44, RZ ;  /* 0x0000002c112c7210 */ /* 0x000fc60007f9e0ff */
[----:B------:R-:W-:Y:S01]  /*62cc0*/  IMAD.X R42, R21, 0x1, R42, P6 ;  /* 0x00000001152a7824 */ /* 0x000fe200030e062a */
[----:B------:R-:W-:Y:S01]  /*62cd0*/  IADD3 R41, P6, PT, R17, R41, RZ ;  /* 0x0000002911297210 */ /* 0x000fe20007fde0ff */
[C---:B------:R-:W-:Y:S01]  /*62ce0*/  IMAD.X R40, R21.reuse, 0x1, R40, P4 ;  /* 0x0000000115287824 */ /* 0x040fe200020e0628 */
[----:B------:R0:W-:Y:S01]  /*62cf0*/  STL [R1+0x3284], R47 ;  /* 0x0032842f01007387 */ /* 0x0001e20000100800 */
[----:B------:R-:W-:Y:S01]  /*62d00*/  IMAD.X R43, R21, 0x1, R43, P5 ;  /* 0x00000001152b7824 */ /* 0x000fe200028e062b */
[----:B------:R-:W1:Y:S02]  /*62d10*/  SYNCS.PHASECHK.TRANS64.TRYWAIT P5, [UR7], R19 ;  /* 0x00000013ff0075a7 */ /* 0x000e6400080a1107 */
[----:B------:R0:W-:Y:S04]  /*62d20*/  STL [R1+0x32b8], R46 ;  /* 0x0032b82e01007387 */ /* 0x0001e80000100800 */
[----:B------:R0:W-:Y:S04]  /*62d30*/  STL [R1+0x3290], R45 ;  /* 0x0032902d01007387 */ /* 0x0001e80000100800 */
[----:B------:R0:W-:Y:S04]  /*62d40*/  STL [R1+0x32c8], R44 ;  /* 0x0032c82c01007387 */ /* 0x0001e80000100800 */
[----:B------:R0:W-:Y:S04]  /*62d50*/  STL [R1+0x32a4], R43 ;  /* 0x0032a42b01007387 */ /* 0x0001e80000100800 */
[----:B------:R0:W-:Y:S04]  /*62d60*/  STL [R1+0x32b0], R42 ;  /* 0x0032b02a01007387 */ /* 0x0001e80000100800 */
[----:B------:R0:W-:Y:S04]  /*62d70*/  STL [R1+0x32d8], R41 ;  /* 0x0032d82901007387 */ /* 0x0001e80000100800 */
[----:B------:R0:W-:Y:S01]  /*62d80*/  STL [R1+0x32c4], R40 ;  /* 0x0032c42801007387 */ /* 0x0001e20000100800 */
[----:B------:R-:W-:Y:S01]  /*62d90*/  IADD3 R39, P4, PT, R17, R39, RZ ;  /* 0x0000002711277210 */ /* 0x000fe20007f9e0ff */
[----:B------:R-:W-:Y:S01]  /*62da0*/  IMAD.X R38, R21, 0x1, R38, P6 ;  /* 0x0000000115267824 */ /* 0x000fe200030e0626 */
[----:B------:R-:W-:-:S03]  /*62db0*/  IADD3 R37, P6, PT, R17, R37, RZ ;  /* 0x0000002511257210 */ /* 0x000fc60007fde0ff */
[----:B------:R-:W-:Y:S01]  /*62dc0*/  IMAD.X R36, R21, 0x1, R36, P4 ;  /* 0x0000000115247824 */ /* 0x000fe200020e0624 */
[----:B------:R-:W-:Y:S01]  /*62dd0*/  IADD3 R35, P4, PT, R17, R35, RZ ;  /* 0x0000002311237210 */ /* 0x000fe20007f9e0ff */
[----:B------:R-:W-:Y:S01]  /*62de0*/  IMAD.X R34, R21, 0x1, R34, P6 ;  /* 0x0000000115227824 */ /* 0x000fe200030e0622 */
[----:B------:R-:W-:-:S03]  /*62df0*/  IADD3 R33, P6, PT, R17, R33, RZ ;  /* 0x0000002111217210 */ /* 0x000fc60007fde0ff */
[----:B------:R-:W-:Y:S01]  /*62e00*/  IMAD.X R32, R21, 0x1, R32, P4 ;  /* 0x0000000115207824 */ /* 0x000fe200020e0620 */
[----:B------:R-:W-:Y:S01]  /*62e10*/  IADD3 R31, P4, PT, R17, R31, RZ ;  /* 0x0000001f111f7210 */ /* 0x000fe20007f9e0ff */
[----:B------:R0:W-:Y:S01]  /*62e20*/  STL [R1+0xf84], R39 ;  /* 0x000f842701007387 */ /* 0x0001e20000100800 */
[----:B------:R-:W-:-:S03]  /*62e30*/  IMAD.X R30, R21, 0x1, R30, P6 ;  /* 0x00000001151e7824 */ /* 0x000fc600030e061e */
[----:B------:R0:W-:Y:S01]  /*62e40*/  STL [R1+0x32d0], R38 ;  /* 0x0032d02601007387 */ /* 0x0001e20000100800 */
[----:B------:R-:W-:-:S03]  /*62e50*/  IADD3 R29, P6, PT, R17, R29, RZ ;  /* 0x0000001d111d7210 */ /* 0x000fc60007fde0ff */
        /* <DEDUP_REMOVED lines=11> */
[----:B---3--:R-:W-:-:S03]  /*62f10*/  IADD3 R23, P4, PT, R17, R23, RZ ;  /* 0x0000001711177210 */ /* 0x008fc60007f9e0ff */
[----:B------:R0:W-:Y:S04]  /*62f20*/  STL [R1+0xf44], R31 ;  /* 0x000f441f01007387 */ /* 0x0001e80000100800 */
[----:B------:R0:W-:Y:S01]  /*62f30*/  STL [R1+0xf50], R30 ;  /* 0x000f501e01007387 */ /* 0x0001e20000100800 */
[----:B--2---:R-:W-:-:S03]  /*62f40*/  IMAD.X R22, R21, 0x1, R22, P6 ;  /* 0x0000000115167824 */ /* 0x004fc600030e0616 */
[----:B------:R0:W-:Y:S04]  /*62f50*/  STL [R1+0xf34], R29 ;  /* 0x000f341d01007387 */ /* 0x0001e80000100800 */
[----:B------:R0:W-:Y:S04]  /*62f60*/  STL [R1+0xf40], R28 ;  /* 0x000f401c01007387 */ /* 0x0001e80000100800 */
[----:B------:R0:W-:Y:S04]  /*62f70*/  STL [R1+0xf24], R27 ;  /* 0x000f241b01007387 */ /* 0x0001e80000100800 */
[----:B------:R0:W-:Y:S04]  /*62f80*/  STL [R1+0xf30], R26 ;  /* 0x000f301a01007387 */ /* 0x0001e80000100800 */
[----:B------:R0:W-:Y:S04]  /*62f90*/  STL [R1+0xf14], R25 ;  /* 0x000f141901007387 */ /* 0x0001e80000100800 */
[----:B------:R0:W-:Y:S01]  /*62fa0*/  STL [R1+0xf20], R24 ;  /* 0x000f201801007387 */ /* 0x0001e20000100800 */
[----:B----4-:R-:W-:-:S03]  /*62fb0*/  IMAD.X R20, R21, 0x1, R20, P4 ;  /* 0x0000000115147824 */ /* 0x010fc600020e0614 */
[----:B------:R0:W-:Y:S04]  /*62fc0*/  STL [R1+0xf04], R23 ;  /* 0x000f041701007387 */ /* 0x0001e80000100800 */
[----:B------:R0:W-:Y:S04]  /*62fd0*/  STL [R1+0xf10], R22 ;  /* 0x000f101601007387 */ /* 0x0001e80000100800 */
[----:B------:R0:W-:Y:S01]  /*62fe0*/  STL [R1+0xf00], R20 ;  /* 0x000f001401007387 */ /* 0x0001e20000100800 */
[C---:B------:R-:W-:Y:S02]  /*62ff0*/  IADD3 R5, P6, PT, R17.reuse, R5, RZ ;  /* 0x0000000511057210 */ /* 0x040fe40007fde0ff */
[----:B------:R-:W-:-:S03]  /*63000*/  IADD3 R3, P4, PT, R17, R3, RZ ;  /* 0x0000000311037210 */ /* 0x000fc60007f9e0ff */
[C---:B------:R-:W-:Y:S02]  /*63010*/  IMAD.X R9, R21.reuse, 0x1, R9, P6 ;  /* 0x0000000115097824 */ /* 0x040fe400030e0609 */
[----:B------:R-:W-:Y:S01]  /*63020*/  IMAD.X R7, R21, 0x1, R7, P4 ;  /* 0x0000000115077824 */ /* 0x000fe200020e0607 */
[----:B-1----:R-:W-:Y:S07]  /*63030*/  @!P5 BRA `(.L_x_8) ;  /* 0x000003f8007cd947 */ /* 0x002fee0003800000 */
.L_x_16:
[----:B0-----:R-:W2:Y:S01]  /*63040*/  LDL R34, [R1+0x40c] ;  /* 0x00040c0001227983 */ /* 0x001ea20000100800 */
[----:B------:R-:W0:Y:S03]  /*63050*/  LDC R20, c[0x0][0x3a0] ;  /* 0x0000e800ff147b82 */ /* 0x000e260000000800 */
[----:B------:R-:W3:Y:S04]  /*63060*/  LDL.LU R21, [R1+0xefc] ;  /* 0x000efc0001157983 */ /* 0x000ee80000300800 */
        /* <DEDUP_REMOVED lines=687> */
[----:B-1----:R-:W4:Y:S04]  /*65b60*/  LDL.LU R41, [R1+0xf0c] ;  /* 0x000f0c0001297983 */ /* 0x002f280000300800 */
        /* <DEDUP_REMOVED lines=32> */
[----:B-1----:R-:W3:Y:S01]  /*65d70*/  LDL.LU R38, [R1+0xef8] ;  /* 0x000ef80001267983 */ /* 0x002ee20000300800 */
[----:B--2---:R-:W-:-:S03]  /*65d80*/  VIADD R19, R34, 0x1 ;  /* 0x0000000122137836 */ /* 0x004fc60000000000 */
        /* <DEDUP_REMOVED lines=97> */
[----:B0-----:R-:W-:-:S03]  /*663a0*/  IMAD R19, R19, -0x100, R20 ;  /* 0xffffff0013137824 */ /* 0x001fc600078e0214 */
[----:B------:R-:W-:Y:S04]  /*663b0*/  STL [R1+0x347c], R53 ;  /* 0x00347c3501007387 */ /* 0x000fe80000100800 */
[----:B------:R-:W-:Y:S04]  /*663c0*/  STL [R1+0x3478], R55 ;  /* 0x0034783701007387 */ /* 0x000fe80000100800 */
[----:B------:R-:W-:Y:S04]  /*663d0*/  STL [R1+0x3474], R57 ;  /* 0x0034743901007387 */ /* 0x000fe80000100800 */
[----:B------:R-:W-:Y:S04]  /*663e0*/  STL [R1+0x3470], R59 ;  /* 0x0034703b01007387 */ /* 0x000fe80000100800 */
[----:B------:R-:W-:Y:S01]  /*663f0*/  STL [R1+0x346c], R61 ;  /* 0x00346c3d01007387 */ /* 0x000fe20000100800 */
[----:B------:R-:W-:-:S03]  /*66400*/  ISETP.GT.AND P4, PT, R19, 0x1, PT ;  /* 0x000000011300780c */ /* 0x000fc60003f84270 */
[----:B------:R-:W-:Y:S04]  /*66410*/  STL [R1+0x3468], R63 ;  /* 0x0034683f01007387 */ /* 0x000fe80000100800 */
[----:B------:R-:W-:Y:S04]  /*66420*/  STL [R1+0x3464], R65 ;  /* 0x0034644101007387 */ /* 0x000fe80000100800 */
[----:B------:R-:W-:Y:S04]  /*66430*/  STL [R1+0x3460], R67 ;  /* 0x0034604301007387 */ /* 0x000fe80000100800 */
[----:B------:R-:W-:Y:S04]  /*66440*/  STL [R1+0x345c], R69 ;  /* 0x00345c4501007387 */ /* 0x000fe80000100800 */
[----:B------:R-:W-:Y:S01]  /*66450*/  STL [R1+0x3458], R71 ;  /* 0x0034584701007387 */ /* 0x000fe20000100800 */
[----:B---3--:R-:W-:-:S03]  /*66460*/  IADD3 R21, P5, PT, R17, R21, RZ ;  /* 0x0000001511157210 */ /* 0x008fc60007fbe0ff */
[----:B------:R-:W-:Y:S01]  /*66470*/  STL [R1+0x3454], R73 ;  /* 0x0034544901007387 */ /* 0x000fe20000100800 */
[----:B------:R-:W-:-:S03]  /*66480*/  SHF.R.S32.HI R34, RZ, 0x1f, R17 ;  /* 0x0000001fff227819 */ /* 0x000fc60000011411 */
[----:B------:R-:W-:Y:S04]  /*66490*/  STL [R1+0x3450], R75 ;  /* 0x0034504b01007387 */ /* 0x000fe80000100800 */
[----:B------:R-:W-:Y:S04]  /*664a0*/  STL [R1+0x344c], R77 ;  /* 0x00344c4d01007387 */ /* 0x000fe80000100800 */
[----:B------:R-:W-:Y:S04]  /*664b0*/  STL [R1+0x3448], R79 ;  /* 0x0034484f01007387 */ /* 0x000fe80000100800 */
[----:B------:R-:W-:Y:S01]  /*664c0*/  STL [R1+0x3444], R81 ;  /* 0x0034445101007387 */ /* 0x000fe20000100800 */
[----:B------:R-:W-:-:S03]  /*664d0*/  IMAD.X R38, R34, 0x1, R38, P5 ;  /* 0x0000000122267824 */ /* 0x000fc600028e0626 */
[----:B------:R-:W-:Y:S04]  /*664e0*/  STL [R1+0x3440], R83 ;  /* 0x0034405301007387 */ /* 0x000fe80000100800 */
[----:B------:R-:W-:Y:S04]  /*664f0*/  STL [R1+0x343c], R85 ;  /* 0x00343c5501007387 */ /* 0x000fe80000100800 */
[----:B------:R-:W-:Y:S01]  /*66500*/  STL [R1+0x33a0], R18 ;  /* 0x0033a01201007387 */ /* 0x000fe20000100800 */
[----:B------:R-:W-:-:S03]  /*66510*/  PRMT R32, RZ, 0x7610, R32 ;  /* 0x00007610ff207816 */ /* 0x000fc60000000020 */
[----:B------:R-:W2:Y:S01]  /*66520*/  LDL R47, [R1+0xf04] ;  /* 0x000f0400012f7983 */ /* 0x000ea20000100800 */
[----:B------:R-:W-:-:S03]  /*66530*/  @P4 IMAD.MOV.U32 R20, RZ, RZ, R21 ;  /* 0x000000ffff144224 */ /* 0x000fc600078e0015 */
[----:B-1----:R-:W3:Y:S04]  /*66540*/  LDL.LU R0, [R1+0xf08] ;  /* 0x000f080001007983 */ /* 0x002ee80000300800 */
[----:B------:R-:W3:Y:S04]  /*66550*/  LDL.LU R46, [R1+0xf1c] ;  /* 0x000f1c00012e7983 */ /* 0x000ee80000300800 */
[----:B------:R0:W-:Y:S04]  /*66560*/  STL [R1+0xefc], R21 ;  /* 0x000efc1501007387 */ /* 0x0001e80000100800 */
[----:B------:R1:W-:Y:S01]  /*66570*/  STL [R1+0xef8], R38 ;  /* 0x000ef82601007387 */ /* 0x0003e20000100800 */
[----:B0-----:R-:W-:-:S05]  /*66580*/  @P4 IMAD.MOV.U32 R21, RZ, RZ, R38 ;  /* 0x000000ffff154224 */ /* 0x001fca00078e0026 */
[----:B------:R2:W3:Y:S04]  /*66590*/  @P4 LDG.E.U8 R32, desc[UR8][R20.64] ;  /* 0x0000000814204981 */ /* 0x0004e8000c1e1100 */
[----:B------:R-:W3:Y:S01]  /*665a0*/  LDL R21, [R1+0xf00] ;  /* 0x000f000001157983 */ /* 0x000ee20000100800 */
[----:B----4-:R-:W-:Y:S02]  /*665b0*/  IADD3 R41, P6, PT, R17, R41, RZ ;  /* 0x0000002911297210 */ /* 0x010fe40007fde0ff */
[----:B------:R-:W-:Y:S01]  /*665c0*/  PRMT R17, RZ, 0x7610, R17 ;  /* 0x00007610ff117816 */ /* 0x000fe20000000011 */
[----:B-1----:R-:W4:Y:S01]  /*665d0*/  LDL.LU R38, [R1+0xf18] ;  /* 0x000f180001267983 */ /* 0x002f220000300800 */
[----:B--2---:R-:W-:Y:S02]  /*665e0*/  @P4 IMAD.MOV.U32 R20, RZ, RZ, R47 ;  /* 0x000000ffff144224 */ /* 0x004fe400078e002f */
[----:B---3--:R-:W-:Y:S01]  /*665f0*/  IMAD.X R0, R34, 0x1, R0, P6 ;  /* 0x0000000122007824 */ /* 0x008fe200030e0600 */
[----:B------:R-:W-:Y:S01]  /*66600*/  PRMT R14, RZ, 0x7610, R14 ;  /* 0x00007610ff0e7816 */ /* 0x000fe2000000000e */
[----:B------:R0:W-:Y:S04]  /*66610*/  STL [R1+0xef4], R32 ;  /* 0x000ef42001007387 */ /* 0x0001e80000100800 */
[----:B------:R1:W2:Y:S04]  /*66620*/  @P4 LDG.E.U8 R17, desc[UR8][R20.64] ;  /* 0x0000000814114981 */ /* 0x0002a8000c1e1100 */
[----:B0-----:R-:W3:Y:S01]  /*66630*/  LDL.LU R32, [R1+0xf2c] ;  /* 0x000f2c0001207983 */ /* 0x001ee20000300800 */
[----:B------:R-:W-:-:S03]  /*66640*/  ISETP.GT.AND P5, PT, R19, 0x2, PT ;  /* 0x000000021300780c */ /* 0x000fc60003fa4270 */
[----:B------:R-:W-:Y:S01]  /*66650*/  STL [R1+0xf0c], R41 ;  /* 0x000f0c2901007387 */ /* 0x000fe20000100800 */
[----:B-1----:R-:W-:-:S03]  /*66660*/  PRMT R21, RZ, 0x7610, R21 ;  /* 0x00007610ff157816 */ /* 0x002fc60000000015 */
[----:B------:R-:W3:Y:S01]  /*66670*/  LDL R47, [R1+0xf24] ;  /* 0x000f2400012f7983 */ /* 0x000ee20000100800 */
[----:B------:R-:W-:-:S03]  /*66680*/  @P4 IMAD.MOV.U32 R20, RZ, RZ, R41 ;  /* 0x000000ffff144224 */ /* 0x000fc600078e0029 */
[----:B--2---:R0:W-:Y:S04]  /*66690*/  STL [R1+0xef0], R17 ;  /* 0x000ef01101007387 */ /* 0x0041e80000100800 */
[----:B------:R-:W-:Y:S04]  /*666a0*/  STL [R1+0xf08], R0 ;  /* 0x000f080001007387 */ /* 0x000fe80000100800 */
[----:B------:R1:W-:Y:S01]  /*666b0*/  STL.S16 [R1+0xee8], R21 ;  /* 0x000ee81501007387 */ /* 0x0003e20000100600 */
[----:B0-----:R-:W0:Y:S01]  /*666c0*/  LDC R17, c[0x0][0x3a8] ;  /* 0x0000ea00ff117b82 */ /* 0x001e220000000800 */
[----:B-1----:R-:W-:-:S02]  /*666d0*/  @P4 IMAD.MOV.U32 R21, RZ, RZ, R0 ;  /* 0x000000ffff154224 */ /* 0x002fc400078e0000 */
[----:B------:R-:W2:Y:S04]  /*666e0*/  LDL.LU R0, [R1+0x413c] ;  /* 0x00413c0001007983 */ /* 0x000ea80000300800 */
[----:B------:R-:W2:Y:S04]  /*666f0*/  @P4 LDG.E.U8 R14, desc[UR8][R20.64] ;  /* 0x00000008140e4981 */ /* 0x000ea8000c1e1100 */
[----:B------:R-:W3:Y:S01]  /*66700*/  LDL.LU R41, [R1+0x4138] ;  /* 0x0041380001297983 */ /* 0x000ee20000300800 */
[----:B0-----:R-:W-:-:S03]  /*66710*/  IMAD.SHL.U32 R17, R17, 0x100, RZ ;  /* 0x0000010011117824 */ /* 0x001fc600078e00ff */
[----:B------:R-:W3:Y:S04]  /*66720*/  LDL R20, [R1+0xf10] ;  /* 0x000f100001147983 */ /* 0x000ee80000100800 */
[----:B------:R-:W3:Y:S01]  /*66730*/  LDL R21, [R1+0xf14] ;  /* 0x000f140001157983 */ /* 0x000ee20000100800 */
[----:B------:R-:W-:-:S05]  /*66740*/  IADD3 R46, P6, PT, R17, R46, RZ ;  /* 0x0000002e112e7210 */ /* 0x000fca0007fde0ff */
[----:B------:R-:W-:Y:S01]  /*66750*/  STL [R1+0xf1c], R46 ;  /* 0x000f1c2e01007387 */ /* 0x000fe20000100800 */
[----:B----4-:R-:W-:-:S03]  /*66760*/  IMAD.X R38, R34, 0x1, R38, P6 ;  /* 0x0000000122267824 */ /* 0x010fc600030e0626 */
[----:B--2---:R0:W-:Y:S04]  /*66770*/  STL [R1+0xeec], R14 ;  /* 0x000eec0e01007387 */ /* 0x0041e80000100800 */
[----:B0-----:R-:W2:Y:S04]  /*66780*/  LDL.LU R14, [R1+0xf3c] ;  /* 0x000f3c00010e7983 */ /* 0x001ea80000300800 */
[----:B------:R-:W4:Y:S01]  /*66790*/  LDL R34, [R1+0xee8] ;  /* 0x000ee80001227983 */ /* 0x000f220000100800 */
[----:B---3--:R-:W-:-:S04]  /*667a0*/  @P4 LOP3.LUT R21, R21, R20, RZ, 0x3c, !PT ;  /* 0x0000001415154212 */ /* 0x008fc800078e3cff */
[----:B------:R-:W-:-:S04]  /*667b0*/  @P4 LOP3.LUT R20, R21, R20, RZ, 0x3c, !PT ;  /* 0x0000001415144212 */ /* 0x000fc800078e3cff */
[----:B------:R-:W-:Y:S02]  /*667c0*/  @P4 LOP3.LUT R21, R21, R20, RZ, 0x3c, !PT ;  /* 0x0000001415154212 */ /* 0x000fe400078e3cff */
[----:B------:R-:W-:-:S03]  /*667d0*/  PRMT R17, RZ, 0x7610, R17 ;  /* 0x00007610ff117816 */ /* 0x000fc60000000011 */
[----:B----4-:R0:W3:Y:S02]  /*667e0*/  @P4 LDG.E.U8 R34, desc[UR8][R20.64] ;  /* 0x0000000814224981 */ /* 0x0100e4000c1e1100 */
[----:B0-----:R-:W-:Y:S02]  /*667f0*/  IMAD.MOV.U32 R20, RZ, RZ, R38 ;  /* 0x000000ffff147224 */ /* 0x001fe400078e0026 */
[----:B------:R-:W-:-:S05]  /*66800*/  IMAD.MOV.U32 R21, RZ, RZ, R46 ;  /* 0x000000ffff157224 */ /* 0x000fca00078e002e */
[----:B------:R-:W-:-:S04]  /*66810*/  @P5 LOP3.LUT R21, R21, R20, RZ, 0x3c, !PT ;  /* 0x0000001415155212 */ /* 0x000fc800078e3cff */
[----:B------:R-:W-:-:S04]  /*66820*/  @P5 LOP3.LUT R20, R21, R20, RZ, 0x3c, !PT ;  /* 0x0000001415145212 */ /* 0x000fc800078e3cff */
[----:B------:R-:W-:-:S05]  /*66830*/  @P5 LOP3.LUT R21, R21, R20, RZ, 0x3c, !PT ;  /* 0x0000001415155212 */ /* 0x000fca00078e3cff */
[----:B------:R0:W4:Y:S04]  /*66840*/  @P5 LDG.E.U8 R17, desc[UR8][R20.64] ;  /* 0x0000000814115981 */ /* 0x000128000c1e1100 */
[----:B---3--:R1:W-:Y:S04]  /*66850*/  @P4 STL [R1+0xee8], R34 ;  /* 0x000ee82201004387 */ /* 0x0083e80000100800 */
[----:B------:R3:W-:Y:S01]  /*66860*/  STL [R1+0xf18], R38 ;  /* 0x000f182601007387 */ /* 0x0007e20000100800 */
[----:B------:R-:W-:Y:S01]  /*66870*/  PRMT R41, RZ, 0x7610, R41 ;  /* 0x00007610ff297816 */ /* 0x000fe20000000029 */
[----:B0-----:R-:W-:Y:S01]  /*66880*/  @P5 IMAD.MOV.U32 R20, RZ, RZ, R47 ;  /* 0x000000ffff145224 */ /* 0x001fe200078e002f */
[----:B-1----:R-:W0:Y:S01]  /*66890*/  LDC R34, c[0x0][0x3a8] ;  /* 0x0000ea00ff227b82 */ /* 0x002e220000000800 */
[----:B---3--:R-:W3:Y:S04]  /*668a0*/  LDL.LU R38, [R1+0x4134] ;  /* 0x0041340001267983 */ /* 0x008ee80000300800 */
[----:B------:R-:W2:Y:S04]  /*668b0*/  LDL.LU R46, [R1+0xf38] ;  /* 0x000f3800012e7983 */ /* 0x000ea80000300800 */
[----:B----4-:R1:W-:Y:S04]  /*668c0*/  STL [R1+0xee4], R17 ;  /* 0x000ee41101007387 */ /* 0x0103e80000100800 */
[----:B------:R-:W4:Y:S01]  /*668d0*/  LDL R21, [R1+0xf20] ;  /* 0x000f200001157983 */ /* 0x000f220000100800 */
[----:B-1----:R-:W1:Y:S02]  /*668e0*/  LDC R17, c[0x0][0x3a8] ;  /* 0x0000ea00ff117b82 */ /* 0x002e640000000800 */
[----:B-1----:R-:W-:-:S05]  /*668f0*/  IMAD.SHL.U32 R17, R17, 0x100, RZ ;  /* 0x0000010011117824 */ /* 0x002fca00078e00ff */
[----:B------:R-:W-:-:S05]  /*66900*/  IADD3 R32, P6, PT, R17, R32, RZ ;  /* 0x0000002011207210 */ /* 0x000fca0007fde0ff */
[----:B------:R-:W-:Y:S04]  /*66910*/  STL [R1+0xf2c], R32 ;  /* 0x000f2c2001007387 */ /* 0x000fe80000100800 */
[----:B----4-:R1:W4:Y:S04]  /*66920*/  @P5 LDG.E.U8 R41, desc[UR8][R20.64] ;  /* 0x0000000814295981 */ /* 0x010328000c1e1100 */
[----:B------:R-:W2:Y:S01]  /*66930*/  LDL.LU R20, [R1+0xf28] ;  /* 0x000f280001147983 */ /* 0x000ea20000300800 */
[----:B0-----:R-:W-:-:S05]  /*66940*/  IMAD.SHL.U32 R34, R34, 0x100, RZ ;  /* 0x0000010022227824 */ /* 0x001fca00078e00ff */
[----:B------:R-:W-:Y:S01]  /*66950*/  SHF.R.S32.HI R34, RZ, 0x1f, R34 ;  /* 0x0000001fff227819 */ /* 0x000fe20000011422 */
[----:B-1----:R-:W-:Y:S01]  /*66960*/  IMAD.MOV.U32 R21, RZ, RZ, R32 ;  /* 0x000000ffff157224 */ /* 0x002fe200078e0020 */
[----:B---3--:R-:W-:Y:S01]  /*66970*/  PRMT R38, RZ, 0x7610, R38 ;  /* 0x00007610ff267816 */ /* 0x008fe20000000026 */
[----:B----4-:R0:W-:Y:S02]  /*66980*/  STL [R1+0xee0], R41 ;  /* 0x000ee02901007387 */ /* 0x0101e40000100800 */
[----:B--2---:R-:W-:Y:S02]  /*66990*/  IMAD.X R20, R34, 0x1, R20, P6 ;  /* 0x0000000122147824 */ /* 0x004fe400030e0614 */
[----:B0-----:R-:W2:Y:S03]  /*669a0*/  LDL.LU R41, [R1+0xf48] ;  /* 0x000f480001297983 */ /* 0x001ea60000300800 */
[-C--:B------:R-:W-:Y:S01]  /*669b0*/  @P5 LOP3.LUT R21, R21, R20.reuse, RZ, 0x3c, !PT ;  /* 0x0000001415155212 */ /* 0x080fe200078e3cff */
[----:B------:R-:W3:Y:S04]  /*669c0*/  LDL.LU R32, [R1+0xf4c] ;  /* 0x000f4c0001207983 */ /* 0x000ee80000300800 */
[----:B------:R-:W4:Y:S04]  /*669d0*/  LDL.LU R47, [R1+0xf5c] ;  /* 0x000f5c00012f7983 */ /* 0x000f280000300800 */
[----:B------:R0:W-:Y:S02]  /*669e0*/  STL [R1+0xf28], R20 ;  /* 0x000f281401007387 */ /* 0x0001e40000100800 */
[----:B0-----:R-:W-:-:S04]  /*669f0*/  @P5 LOP3.LUT R20, R21, R20, RZ, 0x3c, !PT ;  /* 0x0000001415145212 */ /* 0x001fc800078e3cff */
[----:B------:R-:W-:-:S05]  /*66a00*/  @P5 LOP3.LUT R21, R21, R20, RZ, 0x3c, !PT ;  /* 0x0000001415155212 */ /* 0x000fca00078e3cff */
[----:B------:R-:W2:Y:S01]  /*66a10*/  @P5 LDG.E.U8 R38, desc[UR8][R20.64] ;  /* 0x0000000814265981 */ /* 0x000ea2000c1e1100 */
[----:B------:R-:W-:-:S05]  /*66a20*/  IADD3 R14, P6, PT, R17, R14, RZ ;  /* 0x0000000e110e7210 */ /* 0x000fca0007fde0ff */
[----:B------:R-:W-:Y:S04]  /*66a30*/  STL [R1+0xf3c], R14 ;  /* 0x000f3c0e01007387 */ /* 0x000fe80000100800 */
[----:B--2---:R0:W-:Y:S04]  /*66a40*/  STL [R1+0xedc], R38 ;  /* 0x000edc2601007387 */ /* 0x0041e80000100800 */
[----:B0-----:R-:W2:Y:S04]  /*66a50*/  LDL.LU R38, [R1+0x4130] ;  /* 0x0041300001267983 */ /* 0x001ea80000300800 */
[----:B------:R-:W2:Y:S04]  /*66a60*/  LDL R20, [R1+0xf30] ;  /* 0x000f300001147983 */ /* 0x000ea80000100800 */
[----:B------:R-:W2:Y:S01]  /*66a70*/  LDL R21, [R1+0xf34] ;  /* 0x000f340001157983 */ /* 0x000ea20000100800 */
[----:B------:R-:W-:-:S02]  /*66a80*/  PRMT R17, RZ, 0x7610, R17 ;  /* 0x00007610ff117816 */ /* 0x000fc40000000011 */
[----:B------:R-:W-:Y:S02]  /*66a90*/  ISETP.GT.AND P4, PT, R19, 0x3, PT ;  /* 0x000000031300780c */ /* 0x000fe40003f84270 */
[----:B--2---:R-:W-:-:S04]  /*66aa0*/  @P5 LOP3.LUT R21, R21, R20, RZ, 0x3c, !PT ;  /* 0x0000001415155212 */ /* 0x004fc800078e3cff */
[----:B------:R-:W-:-:S04]  /*66ab0*/  @P5 LOP3.LUT R20, R21, R20, RZ, 0x3c, !PT ;  /* 0x0000001415145212 */ /* 0x000fc800078e3cff */
[----:B------:R-:W-:-:S05]  /*66ac0*/  @P5 LOP3.LUT R21, R21, R20, RZ, 0x3c, !PT ;  /* 0x0000001415155212 */ /* 0x000fca00078e3cff */
[----:B------:R0:W2:Y:S01]  /*66ad0*/  @P5 LDG.E.U8 R17, desc[UR8][R20.64] ;  /* 0x0000000814115981 */ /* 0x0000a2000c1e1100 */
[----:B------:R-:W-:Y:S01]  /*66ae0*/  IMAD.X R46, R34, 0x1, R46, P6 ;  /* 0x00000001222e7824 */ /* 0x000fe200030e062e */
[----:B------:R-:W-:-:S04]  /*66af0*/  PRMT R0, RZ, 0x7610, R0 ;  /* 0x00007610ff007816 */ /* 0x000fc80000000000 */
[----:B------:R-:W-:Y:S01]  /*66b00*/  STL [R1+0xf38], R46 ;  /* 0x000f382e01007387 */ /* 0x000fe20000100800 */
[----:B0-----:R-:W-:Y:S02]  /*66b10*/  @P4 IMAD.MOV.U32 R20, RZ, RZ, R14 ;  /* 0x000000ffff144224 */ /* 0x001fe400078e000e */
[----:B------:R-:W-:-:S05]  /*66b20*/  @P4 IMAD.MOV.U32 R21, RZ, RZ, R46 ;  /* 0x000000ffff154224 */ /* 0x000fca00078e002e */
[----:B------:R-:W3:Y:S04]  /*66b30*/  @P4 LDG.E.U8 R0, desc[UR8][R20.64] ;  /* 0x0000000814004981 */ /* 0x000ee8000c1e1100 */
[----:B--2---:R0:W-:Y:S04]  /*66b40*/  STL [R1+0xed8], R17 ;  /* 0x000ed81101007387 */ /* 0x0041e80000100800 */
[----:B------:R-:W2:Y:S04]  /*66b50*/  LDL R20, [R1+0xf40] ;  /* 0x000f400001147983 */ /* 0x000ea80000100800 */
[----:B------:R-:W2:Y:S01]  /*66b60*/  LDL R21, [R1+0xf44] ;  /* 0x000f440001157983 */ /* 0x000ea20000100800 */
[----:B0-----:R-:W0:Y:S01]  /*66b70*/  LDC R17, c[0x0][0x3a8] ;  /* 0x0000ea00ff117b82 */ /* 0x001e220000000800 */
[----:B------:R-:W-:-:S02]  /*66b80*/  PRMT R38, RZ, 0x7610, R38 ;  /* 0x00007610ff267816 */ /* 0x000fc40000000026 */
[----:B------:R-:W4:Y:S01]  /*66b90*/  LDL R46, [R1+0xf54] ;  /* 0x000f5400012e7983 */ /* 0x000f220000100800 */
[----:B------:R-:W-:-:S03]  /*66ba0*/  PRMT R34, RZ, 0x7610, R34 ;  /* 0x00007610ff227816 */ /* 0x000fc60000000022 */
[----:B------:R-:W4:Y:S04]  /*66bb0*/  LDL.LU R14, [R1+0xf58] ;  /* 0x000f5800010e7983 */ /* 0x000f280000300800 */
[----:B---3--:R1:W-:Y:S04]  /*66bc0*/  STL [R1+0xed4], R0 ;  /* 0x000ed40001007387 */ /* 0x0083e80000100800 */
[----:B-1----:R-:W3:Y:S01]  /*66bd0*/  LDL.LU R0, [R1+0xf6c] ;  /* 0x000f6c0001007983 */ /* 0x002ee20000300800 */
[----:B0-----:R-:W-:-:S03]  /*66be0*/  IMAD.SHL.U32 R17, R17, 0x100, RZ ;  /* 0x0000010011117824 */ /* 0x001fc600078e00ff */
[----:B------:R0:W-:Y:S02]  /*66bf0*/  STL.S16 [R1+0xecc], R34 ;  /* 0x000ecc2201007387 */ /* 0x0001e40000100600 */
[----:B------:R-:W-:Y:S02]  /*66c00*/  IADD3 R32, P6, PT, R17, R32, RZ ;  /* 0x0000002011207210 */ /* 0x000fe40007fde0ff */
[----:B0-----:R-:W-:-:S03]  /*66c10*/  SHF.R.S32.HI R34, RZ, 0x1f, R17 ;  /* 0x0000001fff227819 */ /* 0x001fc60000011411 */
[----:B------:R-:W-:Y:S02]  /*66c20*/  STL [R1+0xf4c], R32 ;  /* 0x000f4c2001007387 */ /* 0x000fe40000100800 */
[----:B------:R-:W-:Y:S02]  /*66c30*/  IMAD.X R41, R34, 0x1, R41, P6 ;  /* 0x0000000122297824 */ /* 0x000fe400030e0629 */
[----:B------:R-:W3:Y:S01]  /*66c40*/  LDL R34, [R1+0xecc] ;  /* 0x000ecc0001227983 */ /* 0x000ee20000100800 */
[----:B--2---:R-:W-:-:S04]  /*66c50*/  @P4 LOP3.LUT R21, R21, R20, RZ, 0x3c, !PT ;  /* 0x0000001415154212 */ /* 0x004fc800078e3cff */
[----:B------:R-:W-:-:S04]  /*66c60*/  @P4 LOP3.LUT R20, R21, R20, RZ, 0x3c, !PT ;  /* 0x0000001415144212 */ /* 0x000fc800078e3cff */
[----:B------:R-:W-:-:S05]  /*66c70*/  @P4 LOP3.LUT R21, R21, R20, RZ, 0x3c, !PT ;  /* 0x0000001415154212 */ /* 0x000fca00078e3cff */
[----:B------:R0:W2:Y:S04]  /*66c80*/  @P4 LDG.E.U8 R38, desc[UR8][R20.64] ;  /* 0x0000000814264981 */ /* 0x0000a8000c1e1100 */
[----:B------:R-:W-:Y:S01]  /*66c90*/  STL [R1+0xf48], R41 ;  /* 0x000f482901007387 */ /* 0x000fe20000100800 */
[----:B0-----:R-:W-:Y:S01]  /*66ca0*/  PRMT R21, RZ, 0x7610, R21 ;  /* 0x00007610ff157816 */ /* 0x001fe20000000015 */
[----:B------:R-:W-:Y:S02]  /*66cb0*/  @P4 IMAD.MOV.U32 R20, RZ, RZ, R32 ;  /* 0x000000ffff144224 */ /* 0x000fe400078e0020 */
[----:B--2---:R0:W-:Y:S04]  /*66cc0*/  STL [R1+0xed0], R38 ;  /* 0x000ed02601007387 */ /* 0x0041e80000100800 */
[----:B0-----:R-:W2:Y:S04]  /*66cd0*/  LDL.LU R38, [R1+0xf7c] ;  /* 0x000f7c0001267983 */ /* 0x001ea80000300800 */
[----:B------:R0:W-:Y:S02]  /*66ce0*/  STL.S16 [R1+0xec8], R21 ;  /* 0x000ec81501007387 */ /* 0x0001e40000100600 */
[----:B0-----:R-:W-:Y:S01]  /*66cf0*/  @P4 IMAD.MOV.U32 R21, RZ, RZ, R41 ;  /* 0x000000ffff154224 */ /* 0x001fe200078e0029 */
[----:B----4-:R-:W-:Y:S01]  /*66d00*/  IADD3 R47, P6, PT, R17, R47, RZ ;  /* 0x0000002f112f7210 */ /* 0x010fe20007fde0ff */
[----:B------:R-:W4:Y:S04]  /*66d10*/  LDL.LU R41, [R1+0x412c] ;  /* 0x00412c0001297983 */ /* 0x000f280000300800 */
[----:B---3--:R-:W3:Y:S04]  /*66d20*/  @P4 LDG.E.U8 R34, desc[UR8][R20.64] ;  /* 0x0000000814224981 */ /* 0x008ee8000c1e1100 */
[----:B------:R-:W2:Y:S04]  /*66d30*/  LDL.LU R32, [R1+0xf68] ;  /* 0x000f680001207983 */ /* 0x000ea80000300800 */
[----:B------:R-:W-:Y:S04]  /*66d40*/  STL [R1+0xf5c], R47 ;  /* 0x000f5c2f01007387 */ /* 0x000fe80000100800 */
[----:B---3--:R0:W-:Y:S04]  /*66d50*/  @P4 STL [R1+0xecc], R34 ;  /* 0x000ecc2201004387 */ /* 0x0081e80000100800 */
[----:B------:R-:W3:Y:S01]  /*66d60*/  LDL R21, [R1+0xf50] ;  /* 0x000f500001157983 */ /* 0x000ee20000100800 */
[----:B0-----:R-:W0:Y:S02]  /*66d70*/  LDC R34, c[0x0][0x3a8] ;  /* 0x0000ea00ff227b82 */ /* 0x001e240000000800 */
[----:B0-----:R-:W-:-:S05]  /*66d80*/  IMAD.SHL.U32 R34, R34, 0x100, RZ ;  /* 0x0000010022227824 */ /* 0x001fca00078e00ff */
[----:B------:R-:W-:-:S05]  /*66d90*/  SHF.R.S32.HI R34, RZ, 0x1f, R34 ;  /* 0x0000001fff227819 */ /* 0x000fca0000011422 */
[----:B------:R-:W-:Y:S02]  /*66da0*/  IMAD.X R14, R34, 0x1, R14, P6 ;  /* 0x00000001220e7824 */ /* 0x000fe400030e060e */
[----:B------:R-:W3:Y:S01]  /*66db0*/  LDL R34, [R1+0xec8] ;  /* 0x000ec80001227983 */ /* 0x000ee20000100800 */
[----:B------:R-:W-:Y:S01]  /*66dc0*/  ISETP.GT.AND P5, PT, R19, 0x4, PT ;  /* 0x000000041300780c */ /* 0x000fe20003fa4270 */
[----:B------:R-:W-:Y:S01]  /*66dd0*/  @P4 IMAD.MOV.U32 R20, RZ, RZ, R46 ;  /* 0x000000ffff144224 */ /* 0x000fe200078e002e */
[----:B------:R-:W-:Y:S01]  /*66de0*/  PRMT R17, RZ, 0x7610, R17 ;  /* 0x00007610ff117816 */ /* 0x000fe20000000011 */
[----:B------:R-:W2:Y:S04]  /*66df0*/  LDL.LU R46, [R1+0xf78] ;  /* 0x000f7800012e7983 */ /* 0x000ea80000300800 */
[----:B---3--:R0:W3:Y:S06]  /*66e00*/  @P4 LDG.E.U8 R34, desc[UR8][R20.64] ;  /* 0x0000000814224981 */ /* 0x0080ec000c1e1100 */
[----:B0-----:R-:W-:-:S02]  /*66e10*/  @P5 IMAD.MOV.U32 R20, RZ, RZ, R47 ;  /* 0x000000ffff145224 */ /* 0x001fc400078e002f */
[----:B------:R-:W-:-:S05]  /*66e20*/  @P5 IMAD.MOV.U32 R21, RZ, RZ, R14 ;  /* 0x000000ffff155224 */ /* 0x000fca00078e000e */
[----:B------:R-:W2:Y:S04]  /*66e30*/  @P5 LDG.E.U8 R17, desc[UR8][R20.64] ;  /* 0x0000000814115981 */ /* 0x000ea8000c1e1100 */
[----:B------:R0:W-:Y:S04]  /*66e40*/  STL [R1+0xf58], R14 ;  /* 0x000f580e01007387 */ /* 0x0001e80000100800 */
[----:B---3--:R1:W-:Y:S04]  /*66e50*/  @P4 STL [R1+0xec8], R34 ;  /* 0x000ec82201004387 */ /* 0x0083e80000100800 */
[----:B0-----:R-:W3:Y:S04]  /*66e60*/  LDL.LU R14, [R1+0x4128] ;  /* 0x00412800010e7983 */ /* 0x001ee80000300800 */
[----:B------:R-:W3:Y:S01]  /*66e70*/  LDL.LU R47, [R1+0x4124] ;  /* 0x00412400012f7983 */ /* 0x000ee20000300800 */
[----:B-1----:R-:W0:Y:S03]  /*66e80*/  LDC R34, c[0x0][0x3a8] ;  /* 0x0000ea00ff227b82 */ /* 0x002e260000000800 */
[----:B--2---:R1:W-:Y:S04]  /*66e90*/  STL [R1+0xec4], R17 ;  /* 0x000ec41101007387 */ /* 0x0043e80000100800 */
[----:B------:R-:W2:Y:S04]  /*66ea0*/  LDL R20, [R1+0xf60] ;  /* 0x000f600001147983 */ /* 0x000ea80000100800 */
[----:B------:R-:W2:Y:S01]  /*66eb0*/  LDL R21, [R1+0xf64] ;  /* 0x000f640001157983 */ /* 0x000ea20000100800 */
[----:B-1----:R-:W1:Y:S01]  /*66ec0*/  LDC R17, c[0x0][0x3a8] ;  /* 0x0000ea00ff117b82 */ /* 0x002e620000000800 */
[----:B----4-:R-:W-:Y:S01]  /*66ed0*/  PRMT R41, RZ, 0x7610, R41 ;  /* 0x00007610ff297816 */ /* 0x010fe20000000029 */
[----:B0-----:R-:W-:-:S05]  /*66ee0*/  IMAD.SHL.U32 R34, R34, 0x100, RZ ;  /* 0x0000010022227824 */ /* 0x001fca00078e00ff */
[----:B------:R-:W-:Y:S01]  /*66ef0*/  SHF.R.S32.HI R34, RZ, 0x1f, R34 ;  /* 0x0000001fff227819 */ /* 0x000fe20000011422 */
[----:B-1----:R-:W-:-:S05]  /*66f00*/  IMAD.SHL.U32 R17, R17, 0x100, RZ ;  /* 0x0000010011117824 */ /* 0x002fca00078e00ff */
[----:B------:R-:W-:-:S05]  /*66f10*/  IADD3 R0, P6, PT, R17, R0, RZ ;  /* 0x0000000011007210 */ /* 0x000fca0007fde0ff */
[----:B------:R-:W-:Y:S01]  /*66f20*/  IMAD.X R32, R34, 0x1, R32, P6 ;  /* 0x0000000122207824 */ /* 0x000fe200030e0620 */
[----:B------:R-:W-:Y:S02]  /*66f30*/  IADD3 R38, P6, PT, R17, R38, RZ ;  /* 0x0000002611267210 */ /* 0x000fe40007fde0ff */
[----:B------:R-:W-:Y:S02]  /*66f40*/  PRMT R17, RZ, 0x7610, R17 ;  /* 0x00007610ff117816 */ /* 0x000fe40000000011 */
[----:B--2---:R-:W-:-:S04]  /*66f50*/  @P5 LOP3.LUT R21, R21, R20, RZ, 0x3c, !PT ;  /* 0x0000001415155212 */ /* 0x004fc800078e3cff */
[----:B------:R-:W-:-:S04]  /*66f60*/  @P5 LOP3.LUT R20, R21, R20, RZ, 0x3c, !PT ;  /* 0x0000001415145212 */ /* 0x000fc800078e3cff */
[----:B------:R-:W-:-:S05]  /*66f70*/  @P5 LOP3.LUT R21, R21, R20, RZ, 0x3c, !PT ;  /* 0x0000001415155212 */ /* 0x000fca00078e3cff */
[----:B------:R0:W2:Y:S02]  /*66f80*/  @P5 LDG.E.U8 R41, desc[UR8][R20.64] ;  /* 0x0000000814295981 */ /* 0x0000a4000c1e1100 */
[----:B0-----:R-:W-:Y:S02]  /*66f90*/  @P5 IMAD.MOV.U32 R20, RZ, RZ, R0 ;  /* 0x000000ffff145224 */ /* 0x001fe400078e0000 */
[----:B------:R-:W-:-:S05]  /*66fa0*/  @P5 IMAD.MOV.U32 R21, RZ, RZ, R32 ;  /* 0x000000ffff155224 */ /* 0x000fca00078e0020 */
[----:B------:R-:W4:Y:S01]  /*66fb0*/  @P5 LDG.E.U8 R17, desc[UR8][R20.64] ;  /* 0x0000000814115981 */ /* 0x000f22000c1e1100 */
[----:B------:R-:W-:-:S03]  /*66fc0*/  IMAD.X R46, R34, 0x1, R46, P6 ;  /* 0x00000001222e7824 */ /* 0x000fc600030e062e */
[----:B------:R-:W-:Y:S04]  /*66fd0*/  STL [R1+0xf6c], R0 ;  /* 0x000f6c0001007387 */ /* 0x000fe80000100800 */
[----:B--2---:R0:W-:Y:S04]  /*66fe0*/  STL [R1+0xec0], R41 ;  /* 0x000ec02901007387 */ /* 0x0041e80000100800 */
[----:B0-----:R-:W2:Y:S04]  /*66ff0*/  LDL.LU R41, [R1+0xf8c] ;  /* 0x000f8c0001297983 */ /* 0x001ea80000300800 */
[----:B------:R0:W-:Y:S04]  /*67000*/  STL [R1+0xf68], R32 ;  /* 0x000f682001007387 */ /* 0x0001e80000100800 */
[----:B------:R-:W-:Y:S04]  /*67010*/  STL [R1+0xf7c], R38 ;  /* 0x000f7c2601007387 */ /* 0x000fe80000100800 */
[----:B------:R-:W2:Y:S04]  /*67020*/  LDL.LU R0, [R1+0xf88] ;  /* 0x000f880001007983 */ /* 0x000ea80000300800 */
[----:B0-----:R-:W2:Y:S04]  /*67030*/  LDL.LU R32, [R1+0x32d4] ;  /* 0x0032d40001207983 */ /* 0x001ea80000300800 */
[----:B------:R-:W-:Y:S04]  /*67040*/  STL [R1+0xf78], R46 ;  /* 0x000f782e01007387 */ /* 0x000fe80000100800 */
[----:B----4-:R0:W-:Y:S04]  /*67050*/  STL [R1+0xebc], R17 ;  /* 0x000ebc1101007387 */ /* 0x0101e80000100800 */
[----:B------:R-:W4:Y:S04]  /*67060*/  LDL R20, [R1+0xf70] ;  /* 0x000f700001147983 */ /* 0x000f280000100800 */
[----:B------:R-:W4:Y:S01]  /*67070*/  LDL R21, [R1+0xf74] ;  /* 0x000f740001157983 */ /* 0x000f220000100800 */
[----:B------:R-:W-:Y:S01]  /*67080*/  ISETP.GT.AND P4, PT, R19, 0x5, PT ;  /* 0x000000051300780c */ /* 0x000fe20003f84270 */
[----:B0-----:R-:W0:Y:S01]  /*67090*/  LDC R17, c[0x0][0x3a8] ;  /* 0x0000ea00ff117b82 */ /* 0x001e220000000800 */
[----:B---3--:R-:W-:-:S02]  /*670a0*/  PRMT R47, RZ, 0x7610, R47 ;  /* 0x00007610ff2f7816 */ /* 0x008fc4000000002f */
[----:B------:R-:W-:Y:S02]  /*670b0*/  PRMT R14, RZ, 0x7610, R14 ;  /* 0x00007610ff0e7816 */ /* 0x000fe4000000000e */
[----:B----4-:R-:W-:-:S04]  /*670c0*/  @P5 LOP3.LUT R21, R21, R20, RZ, 0x3c, !PT ;  /* 0x0000001415155212 */ /* 0x010fc800078e3cff */
[----:B------:R-:W-:-:S04]  /*670d0*/  @P5 LOP3.LUT R20, R21, R20, RZ, 0x3c, !PT ;  /* 0x0000001415145212 */ /* 0x000fc800078e3cff */
[----:B------:R-:W-:-:S05]  /*670e0*/  @P5 LOP3.LUT R21, R21, R20, RZ, 0x3c, !PT ;  /* 0x0000001415155212 */ /* 0x000fca00078e3cff */
[----:B------:R1:W3:Y:S02]  /*670f0*/  @P5 LDG.E.U8 R47, desc[UR8][R20.64] ;  /* 0x00000008142f5981 */ /* 0x0002e4000c1e1100 */
[----:B-1----:R-:W-:Y:S02]  /*67100*/  @P4 IMAD.MOV.U32 R20, RZ, RZ, R38 ;  /* 0x000000ffff144224 */ /* 0x002fe400078e0026 */
[----:B------:R-:W-:-:S05]  /*67110*/  @P4 IMAD.MOV.U32 R21, RZ, RZ, R46 ;  /* 0x000000ffff154224 */ /* 0x000fca00078e002e */
[----:B------:R1:W4:Y:S04]  /*67120*/  @P4 LDG.E.U8 R14, desc[UR8][R20.64] ;  /* 0x00000008140e4981 */ /* 0x000328000c1e1100 */
[----:B------:R-:W1:Y:S04]  /*67130*/  LDL R20, [R1+0xf80] ;  /* 0x000f800001147983 */ /* 0x000e680000100800 */
[----:B------:R-:W1:Y:S01]  /*67140*/  LDL R21, [R1+0xf84] ;  /* 0x000f840001157983 */ /* 0x000e620000100800 */
[----:B0-----:R-:W-:-:S03]  /*67150*/  IMAD.SHL.U32 R17, R17, 0x100, RZ ;  /* 0x0000010011117824 */ /* 0x001fc600078e00ff */
[----:B------:R-:W3:Y:S02]  /*67160*/  LDL.LU R38, [R1+0x32c0] ;  /* 0x0032c00001267983 */ /* 0x000ee40000300800 */
[----:B--2---:R-:W-:Y:S02]  /*67170*/  IADD3 R41, P6, PT, R17, R41, RZ ;  /* 0x0000002911297210 */ /* 0x004fe40007fde0ff */
[----:B------:R-:W-:Y:S02]  /*67180*/  PRMT R17, RZ, 0x7610, R17 ;  /* 0x00007610ff117816 */ /* 0x000fe40000000011 */
[----:B-1----:R-:W-:-:S04]  /*67190*/  @P4 LOP3.LUT R21, R21, R20, RZ, 0x3c, !PT ;  /* 0x0000001415154212 */ /* 0x002fc800078e3cff */
[----:B------:R-:W-:-:S04]  /*671a0*/  @P4 LOP3.LUT R20, R21, R20, RZ, 0x3c, !PT ;  /* 0x0000001415144212 */ /* 0x000fc800078e3cff */
[----:B------:R-:W-:-:S05]  /*671b0*/  @P4 LOP3.LUT R21, R21, R20, RZ, 0x3c, !PT ;  /* 0x0000001415154212 */ /* 0x000fca00078e3cff */
[----:B------:R0:W2:Y:S01]  /*671c0*/  @P4 LDG.E.U8 R17, desc[UR8][R20.64] ;  /* 0x0000000814114981 */ /* 0x0000a2000c1e1100 */
[----:B------:R-:W-:-:S03]  /*671d0*/  IMAD.X R0, R34, 0x1, R0, P6 ;  /* 0x0000000122007824 */ /* 0x000fc600030e0600 */
[----:B---3--:R1:W-:Y:S04]  /*671e0*/  STL [R1+0xeb8], R47 ;  /* 0x000eb82f01007387 */ /* 0x0083e80000100800 */
[----:B------:R-:W3:Y:S01]  /*671f0*/  LDL R46, [R1+0x32c8] ;  /* 0x0032c800012e7983 */ /* 0x000ee20000100800 */
[----:B0-----:R-:W-:-:S03]  /*67200*/  PRMT R21, RZ, 0x7610, R21 ;  /* 0x00007610ff157816 */ /* 0x001fc60000000015 */
[----:B-1----:R-:W3:Y:S04]  /*67210*/  LDL R47, [R1+0x32c4] ;  /* 0x0032c400012f7983 */ /* 0x002ee80000100800 */
[----:B----4-:R0:W-:Y:S01]  /*67220*/  STL [R1+0xeb4], R14 ;  /* 0x000eb40e01007387 */ /* 0x0101e20000100800 */
[----:B------:R-:W-:Y:S01]  /*67230*/  PRMT R40, RZ, 0x7610, R40 ;  /* 0x00007610ff287816 */ /* 0x000fe20000000028 */
[----:B------:R-:W-:Y:S02]  /*67240*/  @P4 IMAD.MOV.U32 R20, RZ, RZ, R41 ;  /* 0x000000ffff144224 */ /* 0x000fe400078e0029 */
[----:B0-----:R-:W4:Y:S04]  /*67250*/  LDL.LU R14, [R1+0x32cc] ;  /* 0x0032cc00010e7983 */ /* 0x001f280000300800 */
[----:B------:R-:W-:Y:S04]  /*67260*/  STL [R1+0xf8c], R41 ;  /* 0x000f8c2901007387 */ /* 0x000fe80000100800 */
        /* <DEDUP_REMOVED lines=13> */
[----:B------:R-:W-:-:S03]  /*67340*/  IMAD.X R38, R34, 0x1, R38, P6 ;  /* 0x0000000122267824 */ /* 0x000fc600030e0626 */
[----:B--2---:R0:W-:Y:S04]  /*67350*/  STL [R1+0xeac], R40 ;  /* 0x000eac2801007387 */ /* 0x0041e80000100800 */
[----:B0-----:R-:W2:Y:S04]  /*67360*/  LDL.LU R40, [R1+0x32b4] ;  /* 0x0032b40001287983 */ /* 0x001ea80000300800 */
[----:B------:R-:W2:Y:S01]  /*67370*/  LDL R34, [R1+0xea8] ;  /* 0x000ea80001227983 */ /* 0x000ea20000100800 */
[----:B---3--:R-:W-:Y:S02]  /*67380*/  @P4 LOP3.LUT R21, R21, R20, RZ, 0x3c, !PT ;  /* 0x0000001415154212 */ /* 0x008fe400078e3cff */
[----:B------:R-:W-:-:S02]  /*67390*/  ISETP.GT.AND P5, PT, R19, 0x6, PT ;  /* 0x000000061300780c */ /* 0x000fc40003fa4270 */
[----:B------:R-:W-:-:S04]  /*673a0*/  @P4 LOP3.LUT R20, R21, R20, RZ, 0x3c, !PT ;  /* 0x0000001415144212 */ /* 0x000fc800078e3cff */
[----:B------:R-:W-:Y:S02]  /*673b0*/  @P4 LOP3.LUT R21, R21, R20, RZ, 0x3c, !PT ;  /* 0x0000001415154212 */ /* 0x000fe400078e3cff */
[----:B------:R-:W-:-:S03]  /*673c0*/  PRMT R17, RZ, 0x7610, R17 ;  /* 0x00007610ff117816 */ /* 0x000fc60000000011 */
[----:B--2---:R0:W2:Y:S02]  /*673d0*/  @P4 LDG.E.U8 R34, desc[UR8][R20.64] ;  /* 0x0000000814224981 */ /* 0x0040a4000c1e1100 */
[----:B0-----:R-:W-:Y:S02]  /*673e0*/  @P5 IMAD.MOV.U32 R20, RZ, RZ, R32 ;  /* 0x000000ffff145224 */ /* 0x001fe400078e0020 */
[----:B------:R-:W-:-:S05]  /*673f0*/  @P5 IMAD.MOV.U32 R21, RZ, RZ, R38 ;  /* 0x000000ffff155224 */ /* 0x000fca00078e0026 */
[----:B------:R0:W3:Y:S01]  /*67400*/  @P5 LDG.E.U8 R17, desc[UR8][R20.64] ;  /* 0x0000000814115981 */ /* 0x0000e2000c1e1100 */
[----:B------:R-:W-:Y:S01]  /*67410*/  PRMT R41, RZ, 0x7610, R41 ;  /* 0x00007610ff297816 */ /* 0x000fe20000000029 */
[----:B0-----:R-:W-:Y:S02]  /*67420*/  @P5 IMAD.MOV.U32 R20, RZ, RZ, R46 ;  /* 0x000000ffff145224 */ /* 0x001fe400078e002e */
[----:B------:R-:W-:-:S05]  /*67430*/  @P5 IMAD.MOV.U32 R21, RZ, RZ, R47 ;  /* 0x000000ffff155224 */ /* 0x000fca00078e002f */
[----:B------:R0:W4:Y:S04]  /*67440*/  @P5 LDG.E.U8 R41, desc[UR8][R20.64] ;  /* 0x0000000814295981 */ /* 0x000128000c1e1100 */
[----:B--2---:R1:W-:Y:S04]  /*67450*/  @P4 STL [R1+0xea8], R34 ;  /* 0x000ea82201004387 */ /* 0x0043e80000100800 */
[----:B------:R2:W-:Y:S01]  /*67460*/  STL [R1+0x32c0], R38 ;  /* 0x0032c02601007387 */ /* 0x0005e20000100800 */
[----:B-1----:R-:W1:Y:S03]  /*67470*/  LDC R34, c[0x0][0x3a8] ;  /* 0x0000ea00ff227b82 */ /* 0x002e660000000800 */
[----:B--2---:R-:W2:Y:S04]  /*67480*/  LDL.LU R38, [R1+0x4118] ;  /* 0x0041180001267983 */ /* 0x004ea80000300800 */
[----:B------:R-:W2:Y:S04]  /*67490*/  LDL.LU R32, [R1+0x4114] ;  /* 0x0041140001207983 */ /* 0x000ea80000300800 */
[----:B---3--:R3:W-:Y:S02]  /*674a0*/  STL [R1+0xea4], R17 ;  /* 0x000ea41101007387 */ /* 0x0087e40000100800 */
[----:B---3--:R-:W3:Y:S02]  /*674b0*/  LDC R17, c[0x0][0x3a8] ;  /* 0x0000ea00ff117b82 */ /* 0x008ee40000000800 */
[----:B---3--:R-:W-:-:S05]  /*674c0*/  IMAD.SHL.U32 R17, R17, 0x100, RZ ;  /* 0x0000010011117824 */ /* 0x008fca00078e00ff */
[----:B----4-:R-:W-:-:S05]  /*674d0*/  IADD3 R14, P6, PT, R17, R14, RZ ;  /* 0x0000000e110e7210 */ /* 0x010fca0007fde0ff */
[----:B------:R3:W-:Y:S04]  /*674e0*/  STL [R1+0x32cc], R14 ;  /* 0x0032cc0e01007387 */ /* 0x0007e80000100800 */
[----:B------:R-:W4:Y:S01]  /*674f0*/  LDL.LU R20, [R1+0x32bc] ;  /* 0x0032bc0001147983 */ /* 0x000f220000300800 */
[----:B-1----:R-:W-:Y:S02]  /*67500*/  IMAD.SHL.U32 R34, R34, 0x100, RZ ;  /* 0x0000010022227824 */ /* 0x002fe400078e00ff */
[----:B0-----:R-:W-:Y:S01]  /*67510*/  IMAD.MOV.U32 R21, RZ, RZ, R14 ;  /* 0x000000ffff157224 */ /* 0x001fe200078e000e */
[----:B------:R-:W4:Y:S02]  /*67520*/  LDL R47, [R1+0x32a8] ;  /* 0x0032a800012f7983 */ /* 0x000f240000100800 */
[----:B------:R-:W-:-:S02]  /*67530*/  SHF.R.S32.HI R34, RZ, 0x1f, R34 ;  /* 0x0000001fff227819 */ /* 0x000fc40000011422 */
[----:B---3--:R-:W3:Y:S04]  /*67540*/  LDL.LU R14, [R1+0x329c] ;  /* 0x00329c00010e7983 */ /* 0x008ee80000300800 */
[----:B------:R0:W-:Y:S04]  /*67550*/  STL [R1+0xea0], R41 ;  /* 0x000ea02901007387 */ /* 0x0001e80000100800 */
[----:B0-----:R-:W3:Y:S04]  /*67560*/  LDL.LU R41, [R1+0x32ac] ;  /* 0x0032ac0001297983 */ /* 0x001ee80000300800 */
[----:B------:R-:W3:Y:S01]  /*67570*/  LDL.LU R46, [R1+0x3294] ;  /* 0x00329400012e7983 */ /* 0x000ee20000300800 */
[----:B--2---:R-:W-:Y:S01]  /*67580*/  PRMT R38, RZ, 0x7610, R38 ;  /* 0x00007610ff267816 */ /* 0x004fe20000000026 */
[----:B----4-:R-:W-:Y:S01]  /*67590*/  IMAD.X R20, R34, 0x1, R20, P6 ;  /* 0x0000000122147824 */ /* 0x010fe200030e0614 */
[----:B------:R-:W-:-:S02]  /*675a0*/  IADD3 R40, P6, PT, R17, R40, RZ ;  /* 0x0000002811287210 */ /* 0x000fc40007fde0ff */
[----:B------:R-:W2:Y:S02]  /*675b0*/  LDL.LU R17, [R1+0x32a0] ;  /* 0x0032a00001117983 */ /* 0x000ea40000300800 */
[-C--:B------:R-:W-:Y:S02]  /*675c0*/  @P5 LOP3.LUT R21, R21, R20.reuse, RZ, 0x3c, !PT ;  /* 0x0000001415155212 */ /* 0x080fe400078e3cff */
[----:B------:R0:W-:Y:S02]  /*675d0*/  STL [R1+0x32bc], R20 ;  /* 0x0032bc1401007387 */ /* 0x0001e40000100800 */
[----:B0-----:R-:W-:-:S04]  /*675e0*/  @P5 LOP3.LUT R20, R21, R20, RZ, 0x3c, !PT ;  /* 0x0000001415145212 */ /* 0x001fc800078e3cff */
[----:B------:R-:W-:-:S05]  /*675f0*/  @P5 LOP3.LUT R21, R21, R20, RZ, 0x3c, !PT ;  /* 0x0000001415155212 */ /* 0x000fca00078e3cff */
[----:B------:R-:W4:Y:S01]  /*67600*/  @P5 LDG.E.U8 R38, desc[UR8][R20.64] ;  /* 0x0000000814265981 */ /* 0x000f22000c1e1100 */
[----:B------:R-:W-:-:S05]  /*67610*/  PRMT R34, RZ, 0x7610, R34 ;  /* 0x00007610ff227816 */ /* 0x000fca0000000022 */
[----:B------:R0:W-:Y:S02]  /*67620*/  STL.S16 [R1+0xe98], R34 ;  /* 0x000e982201007387 */ /* 0x0001e40000100600 */
[----:B0-----:R-:W0:Y:S02]  /*67630*/  LDC R34, c[0x0][0x3a8] ;  /* 0x0000ea00ff227b82 */ /* 0x001e240000000800 */
[----:B------:R-:W-:Y:S01]  /*67640*/  STL [R1+0x32b4], R40 ;  /* 0x0032b42801007387 */ /* 0x000fe20000100800 */
[----:B0-----:R-:W-:-:S05]  /*67650*/  IMAD.SHL.U32 R34, R34, 0x100, RZ ;  /* 0x0000010022227824 */ /* 0x001fca00078e00ff */
[----:B------:R-:W-:-:S05]  /*67660*/  SHF.R.S32.HI R34, RZ, 0x1f, R34 ;  /* 0x0000001fff227819 */ /* 0x000fca0000011422 */
[----:B--2---:R-:W-:Y:S02]  /*67670*/  IMAD.X R17, R34, 0x1, R17, P6 ;  /* 0x0000000122117824 */ /* 0x004fe400030e0611 */
[----:B------:R-:W2:Y:S04]  /*67680*/  LDL R34, [R1+0xe98] ;  /* 0x000e980001227983 */ /* 0x000ea80000100800 */
[----:B----4-:R0:W-:Y:S04]  /*67690*/  STL [R1+0xe9c], R38 ;  /* 0x000e9c2601007387 */ /* 0x0101e80000100800 */
[----:B0-----:R-:W4:Y:S04]  /*676a0*/  LDL.LU R38, [R1+0x4110] ;  /* 0x0041100001267983 */ /* 0x001f280000300800 */
[----:B------:R-:W2:Y:S04]  /*676b0*/  LDL R20, [R1+0x32b0] ;  /* 0x0032b00001147983 */ /* 0x000ea80000100800 */
[----:B------:R-:W2:Y:S01]  /*676c0*/  LDL R21, [R1+0x32b8] ;  /* 0x0032b80001157983 */ /* 0x000ea20000100800 */
[----:B------:R-:W-:-:S02]  /*676d0*/  ISETP.GT.AND P4, PT, R19, 0x7, PT ;  /* 0x000000071300780c */ /* 0x000fc40003f84270 */
[----:B--2---:R-:W-:-:S04]  /*676e0*/  @P5 LOP3.LUT R21, R21, R20, RZ, 0x3c, !PT ;  /* 0x0000001415155212 */ /* 0x004fc800078e3cff */
[----:B------:R-:W-:-:S04]  /*676f0*/  @P5 LOP3.LUT R20, R21, R20, RZ, 0x3c, !PT ;  /* 0x0000001415145212 */ /* 0x000fc800078e3cff */
[----:B------:R-:W-:-:S05]  /*67700*/  @P5 LOP3.LUT R21, R21, R20, RZ, 0x3c, !PT ;  /* 0x0000001415155212 */ /* 0x000fca00078e3cff */
[----:B------:R0:W2:Y:S01]  /*67710*/  @P5 LDG.E.U8 R34, desc[UR8][R20.64] ;  /* 0x0000000814225981 */ /* 0x0000a2000c1e1100 */
[----:B------:R-:W-:-:S03]  /*67720*/  PRMT R32, RZ, 0x7610, R32 ;  /* 0x00007610ff207816 */ /* 0x000fc60000000020 */
[----:B------:R1:W-:Y:S01]  /*67730*/  STL [R1+0x32a0], R17 ;  /* 0x0032a01101007387 */ /* 0x0003e20000100800 */
[----:B0-----:R-:W-:Y:S02]  /*67740*/  @P4 IMAD.MOV.U32 R20, RZ, RZ, R40 ;  /* 0x000000ffff144224 */ /* 0x001fe400078e0028 */
[----:B------:R-:W-:Y:S02]  /*67750*/  @P4 IMAD.MOV.U32 R21, RZ, RZ, R17 ;  /* 0x000000ffff154224 */ /* 0x000fe400078e0011 */
[----:B-1----:R-:W0:Y:S03]  /*67760*/  LDC R17, c[0x0][0x3a8] ;  /* 0x0000ea00ff117b82 */ /* 0x002e260000000800 */
[----:B------:R1:W4:Y:S04]  /*67770*/  @P4 LDG.E.U8 R32, desc[UR8][R20.64] ;  /* 0x0000000814204981 */ /* 0x000328000c1e1100 */
[----:B--2---:R2:W-:Y:S04]  /*67780*/  @P5 STL [R1+0xe98], R34 ;  /* 0x000e982201005387 */ /* 0x0045e80000100800 */
[----:B------:R-:W4:Y:S01]  /*67790*/  LDL R21, [R1+0x32a4] ;  /* 0x0032a40001157983 */ /* 0x000f220000100800 */
[----:B0-----:R-:W-:-:S02]  /*677a0*/  IMAD.SHL.U32 R17, R17, 0x100, RZ ;  /* 0x0000010011117824 */ /* 0x001fc400078e00ff */
[----:B-1----:R-:W-:-:S03]  /*677b0*/  @P4 IMAD.MOV.U32 R20, RZ, RZ, R47 ;  /* 0x000000ffff144224 */ /* 0x002fc600078e002f */
[----:B---3--:R-:W-:Y:S01]  /*677c0*/  IADD3 R41, P6, PT, R17, R41, RZ ;  /* 0x0000002911297210 */ /* 0x008fe20007fde0ff */
[----:B--2---:R-:W0:Y:S01]  /*677d0*/  LDC R34, c[0x0][0x3a8] ;  /* 0x0000ea00ff227b82 */ /* 0x004e220000000800 */
[----:B------:R-:W-:-:S06]  /*677e0*/  PRMT R17, RZ, 0x7610, R17 ;  /* 0x00007610ff117816 */ /* 0x000fcc0000000011 */
[----:B----4-:R1:W2:Y:S01]  /*677f0*/  @P4 LDG.E.U8 R17, desc[UR8][R20.64] ;  /* 0x0000000814114981 */ /* 0x0102a2000c1e1100 */
[----:B0-----:R-:W-:-:S05]  /*67800*/  IMAD.SHL.U32 R34, R34, 0x100, RZ ;  /* 0x0000010022227824 */ /* 0x001fca00078e00ff */
[----:B------:R-:W-:Y:S01]  /*67810*/  SHF.R.S32.HI R34, RZ, 0x1f, R34 ;  /* 0x0000001fff227819 */ /* 0x000fe20000011422 */
[----:B------:R0:W-:Y:S01]  /*67820*/  STL [R1+0xe94], R32 ;  /* 0x000e942001007387 */ /* 0x0001e20000100800 */
[----:B-1----:R-:W-:-:S03]  /*67830*/  PRMT R21, RZ, 0x7610, R21 ;  /* 0x00007610ff157816 */ /* 0x002fc60000000015 */
[----:B------:R-:W-:Y:S01]  /*67840*/  IMAD.X R14, R34, 0x1, R14, P6 ;  /* 0x00000001220e7824 */ /* 0x000fe200030e060e */
[----:B0-----:R-:W3:Y:S04]  /*67850*/  LDL.LU R32, [R1+0x3280] ;  /* 0x0032800001207983 */ /* 0x001ee80000300800 */
[----:B------:R-:W4:Y:S04]  /*67860*/  LDL.LU R40, [R1+0x328c] ;  /* 0x00328c0001287983 */ /* 0x000f280000300800 */
[----:B------:R-:W-:Y:S01]  /*67870*/  STL [R1+0x32ac], R41 ;  /* 0x0032ac2901007387 */ /* 0x000fe20000100800 */
[----:B------:R-:W-:-:S03]  /*67880*/  PRMT R38, RZ, 0x7610, R38 ;  /* 0x00007610ff267816 */ /* 0x000fc60000000026 */
        /* <DEDUP_REMOVED lines=9> */
[----:B------:R-:W4:Y:S01]  /*67920*/  LDL.LU R41, [R1+0x4108] ;  /* 0x0041080001297983 */ /* 0x000f220000300800 */
[----:B0-----:R-:W-:-:S03]  /*67930*/  IMAD.SHL.U32 R17, R17, 0x100, RZ ;  /* 0x0000010011117824 */ /* 0x001fc600078e00ff */
[----:B------:R-:W4:Y:S04]  /*67940*/  LDL R20, [R1+0x3290] ;  /* 0x0032900001147983 */ /* 0x000f280000100800 */
[----:B------:R-:W4:Y:S01]  /*67950*/  LDL R21, [R1+0x3298] ;  /* 0x0032980001157983 */ /* 0x000f220000100800 */
[----:B------:R-:W-:-:S05]  /*67960*/  IADD3 R46, P6, PT, R17, R46, RZ ;  /* 0x0000002e112e7210 */ /* 0x000fca0007fde0ff */
[----:B------:R-:W-:Y:S01]  /*67970*/  STL [R1+0x3294], R46 ;  /* 0x0032942e01007387 */ /* 0x000fe20000100800 */
[----:B---3--:R-:W-:-:S03]  /*67980*/  IMAD.X R32, R34, 0x1, R32, P6 ;  /* 0x0000000122207824 */ /* 0x008fc600030e0620 */
[----:B--2---:R0:W-:Y:S04]  /*67990*/  STL [R1+0xe8c], R38 ;  /* 0x000e8c2601007387 */ /* 0x0041e80000100800 */
[----:B0-----:R-:W2:Y:S04]  /*679a0*/  LDL.LU R38, [R1+0x3274] ;  /* 0x0032740001267983 */ /* 0x001ea80000300800 */
[----:B------:R-:W3:Y:S01]  /*679b0*/  LDL R34, [R1+0xe88] ;  /* 0x000e880001227983 */ /* 0x000ee20000100800 */
[----:B----4-:R-:W-:Y:S02]  /*679c0*/  @P4 LOP3.LUT R21, R21, R20, RZ, 0x3c, !PT ;  /* 0x0000001415154212 */ /* 0x010fe400078e3cff */
[----:B------:R-:W-:-:S02]  /*679d0*/  ISETP.GT.AND P5, PT, R19, 0x8, PT ;  /* 0x000000081300780c */ /* 0x000fc40003fa4270 */
[----:B------:R-:W-:-:S04]  /*679e0*/  @P4 LOP3.LUT R20, R21, R20, RZ, 0x3c, !PT ;  /* 0x0000001415144212 */ /* 0x000fc800078e3cff */
[----:B------:R-:W-:Y:S02]  /*679f0*/  @P4 LOP3.LUT R21, R21, R20, RZ, 0x3c, !PT ;  /* 0x0000001415154212 */ /* 0x000fe400078e3cff */
[----:B------:R-:W-:-:S03]  /*67a00*/  PRMT R17, RZ, 0x7610, R17 ;  /* 0x00007610ff117816 */ /* 0x000fc60000000011 */
[----:B---3--:R0:W3:Y:S02]  /*67a10*/  @P4 LDG.E.U8 R34, desc[UR8][R20.64] ;  /* 0x0000000814224981 */ /* 0x0080e4000c1e1100 */
        /* <DEDUP_REMOVED lines=24> */
[----:B------:R-:W-:Y:S01]  /*67ba0*/  PRMT R14, RZ, 0x7610, R14 ;  /* 0x00007610ff0e7816 */ /* 0x000fe2000000000e */
[----:B----4-:R0:W-:Y:S02]  /*67bb0*/  STL [R1+0xe80], R41 ;  /* 0x000e802901007387 */ /* 0x0101e40000100800 */
[----:B--2---:R-:W-:Y:S02]  /*67bc0*/  IMAD.X R20, R34, 0x1, R20, P6 ;  /* 0x0000000122147824 */ /* 0x004fe400030e0614 */
[----:B0-----:R-:W2:Y:S03]  /*67bd0*/  LDL.LU R41, [R1+0x325c] ;  /* 0x00325c0001297983 */ /* 0x001ea60000300800 */
[-C--:B------:R-:W-:Y:S01]  /*67be0*/  @P5 LOP3.LUT R21, R21, R20.reuse, RZ, 0x3c, !PT ;  /* 0x0000001415155212 */ /* 0x080fe200078e3cff */
[----:B------:R-:W4:Y:S04]  /*67bf0*/  LDL.LU R40, [R1+0x326c] ;  /* 0x00326c0001287983 */ /* 0x000f280000300800 */
[----:B------:R-:W2:Y:S04]  /*67c00*/  LDL.LU R47, [R1+0x3254] ;  /* 0x00325400012f7983 */ /* 0x000ea80000300800 */
        /* <DEDUP_REMOVED lines=17> */
[----:B---3--:R-:W-:-:S04]  /*67d20*/  PRMT R32, RZ, 0x7610, R32 ;  /* 0x00007610ff207816 */ /* 0x008fc80000000020 */
        /* <DEDUP_REMOVED lines=9> */
[----:B------:R-:W2:Y:S01]  /*67dc0*/  LDL R46, [R1+0x3258] ;  /* 0x00325800012e7983 */ /* 0x000ea20000100800 */
[----:B------:R-:W-:-:S03]  /*67dd0*/  PRMT R34, RZ, 0x7610, R34 ;  /* 0x00007610ff227816 */ /* 0x000fc60000000022 */
[----:B------:R-:W2:Y:S04]  /*67de0*/  LDL.LU R38, [R1+0x3240] ;  /* 0x0032400001267983 */ /* 0x000ea80000300800 */
[----:B---3--:R1:W-:Y:S04]  /*67df0*/  STL [R1+0xe74], R32 ;  /* 0x000e742001007387 */ /* 0x0083e80000100800 */
[----:B-1----:R-:W3:Y:S01]  /*67e00*/  LDL.LU R32, [R1+0x324c] ;  /* 0x00324c0001207983 */ /* 0x002ee20000300800 */
[----:B0-----:R-:W-:-:S03]  /*67e10*/  IMAD.SHL.U32 R17, R17, 0x100, RZ ;  /* 0x0000010011117824 */ /* 0x001fc600078e00ff */
[----:B------:R0:W-:Y:S02]  /*67e20*/  STL.S16 [R1+0xe6c], R34 ;  /* 0x000e6c2201007387 */ /* 0x0001e40000100600 */
[----:B----4-:R-:W-:Y:S02]  /*67e30*/  IADD3 R40, P6, PT, R17, R40, RZ ;  /* 0x0000002811287210 */ /* 0x010fe40007fde0ff */
[----:B0-----:R-:W-:-:S03]  /*67e40*/  SHF.R.S32.HI R34, RZ, 0x1f, R17 ;  /* 0x0000001fff227819 */ /* 0x001fc60000011411 */
[----:B------:R-:W-:Y:S02]  /*67e50*/  STL [R1+0x326c], R40 ;  /* 0x00326c2801007387 */ /* 0x000fe40000100800 */
[----:B------:R-:W-:Y:S02]  /*67e60*/  IMAD.X R41, R34, 0x1, R41, P6 ;  /* 0x0000000122297824 */ /* 0x000fe400030e0629 */
[----:B------:R-:W4:Y:S01]  /*67e70*/  LDL R34, [R1+0xe6c] ;  /* 0x000e6c0001227983 */ /* 0x000f220000100800 */
        /* <DEDUP_REMOVED lines=11> */
[----:B------:R-:W-:Y:S01]  /*67f30*/  IADD3 R47, P6, PT, R17, R47, RZ ;  /* 0x0000002f112f7210 */ /* 0x000fe20007fde0ff */
[----:B------:R-:W2:Y:S04]  /*67f40*/  LDL.LU R41, [R1+0x40fc] ;  /* 0x0040fc0001297983 */ /* 0x000ea80000300800 */
[----:B----4-:R-:W4:Y:S04]  /*67f50*/  @P4 LDG.E.U8 R34, desc[UR8][R20.64] ;  /* 0x0000000814224981 */ /* 0x010f28000c1e1100 */
[----:B------:R-:W2:Y:S04]  /*67f60*/  LDL.LU R40, [R1+0x323c] ;  /* 0x00323c0001287983 */ /* 0x000ea80000300800 */
[----:B------:R-:W-:Y:S04]  /*67f70*/  STL [R1+0x3254], R47 ;  /* 0x0032542f01007387 */ /* 0x000fe80000100800 */
[----:B----4-:R0:W-:Y:S04]  /*67f80*/  @P4 STL [R1+0xe6c], R34 ;  /* 0x000e6c2201004387 */ /* 0x0101e80000100800 */
[----:B------:R-:W4:Y:S01]  /*67f90*/  LDL R21, [R1+0x3250] ;  /* 0x0032500001157983 */ /* 0x000f220000100800 */
[----:B0-----:R-:W0:Y:S02]  /*67fa0*/  LDC R34, c[0x0][0x3a8] ;  /* 0x0000ea00ff227b82 */ /* 0x001e240000000800 */
[----:B0-----:R-:W-:-:S05]  /*67fb0*/  IMAD.SHL.U32 R34, R34, 0x100, RZ ;  /* 0x0000010022227824 */ /* 0x001fca00078e00ff */
[----:B------:R-:W-:-:S05]  /*67fc0*/  SHF.R.S32.HI R34, RZ, 0x1f, R34 ;  /* 0x0000001fff227819 */ /* 0x000fca0000011422 */
[----:B------:R-:W-:Y:S02]  /*67fd0*/  IMAD.X R38, R34, 0x1, R38, P6 ;  /* 0x0000000122267824 */ /* 0x000fe400030e0626 */
[----:B------:R-:W4:Y:S01]  /*67fe0*/  LDL R34, [R1+0xe68] ;  /* 0x000e680001227983 */ /* 0x000f220000100800 */
[----:B------:R-:W-:Y:S01]  /*67ff0*/  ISETP.GT.AND P5, PT, R19, 0xa, PT ;  /* 0x0000000a1300780c */ /* 0x000fe20003fa4270 */
[----:B------:R-:W-:Y:S01]  /*68000*/  @P4 IMAD.MOV.U32 R20, RZ, RZ, R46 ;  /* 0x000000ffff144224 */ /* 0x000fe200078e002e */
[----:B------:R-:W-:Y:S01]  /*68010*/  PRMT R17, RZ, 0x7610, R17 ;  /* 0x00007610ff117816 */ /* 0x000fe20000000011 */
[----:B------:R-:W2:Y:S04]  /*68020*/  LDL.LU R46, [R1+0x3220] ;  /* 0x00322000012e7983 */ /* 0x000ea80000300800 */
[----:B----4-:R0:W4:Y:S06]  /*68030*/  @P4 LDG.E.U8 R34, desc[UR8][R20.64] ;  /* 0x0000000814224981 */ /* 0x01012c000c1e1100 */
[----:B0-----:R-:W-:-:S02]  /*68040*/  @P5 IMAD.MOV.U32 R20, RZ, RZ, R47 ;  /* 0x000000ffff145224 */ /* 0x001fc400078e002f */
[----:B------:R-:W-:-:S05]  /*68050*/  @P5 IMAD.MOV.U32 R21, RZ, RZ, R38 ;  /* 0x000000ffff155224 */ /* 0x000fca00078e0026 */
[----:B------:R-:W2:Y:S04]  /*68060*/  @P5 LDG.E.U8 R17, desc[UR8][R20.64] ;  /* 0x0000000814115981 */ /* 0x000ea8000c1e1100 */
[----:B------:R0:W-:Y:S04]  /*68070*/  STL [R1+0x3240], R38 ;  /* 0x0032402601007387 */ /* 0x0001e80000100800 */
[----:B----4-:R1:W-:Y:S04]  /*68080*/  @P4 STL [R1+0xe68], R34 ;  /* 0x000e682201004387 */ /* 0x0103e80000100800 */
[----:B0-----:R-:W4:Y:S04]  /*68090*/  LDL.LU R38, [R1+0x40f8] ;  /* 0x0040f80001267983 */ /* 0x001f280000300800 */
[----:B------:R-:W4:Y:S01]  /*680a0*/  LDL.LU R47, [R1+0x40f4] ;  /* 0x0040f400012f7983 */ /* 0x000f220000300800 */
[----:B-1----:R-:W0:Y:S03]  /*680b0*/  LDC R34, c[0x0][0x3a8] ;  /* 0x0000ea00ff227b82 */ /* 0x002e260000000800 */
[----:B--2---:R1:W-:Y:S04]  /*680c0*/  STL [R1+0xe64], R17 ;  /* 0x000e641101007387 */ /* 0x0043e80000100800 */
[----:B------:R-:W2:Y:S04]  /*680d0*/  LDL R20, [R1+0x3244] ;  /* 0x0032440001147983 */ /* 0x000ea80000100800 */
[----:B------:R-:W2:Y:S01]  /*680e0*/  LDL R21, [R1+0x3248] ;  /* 0x0032480001157983 */ /* 0x000ea20000100800 */
[----:B-1----:R-:W1:Y:S01]  /*680f0*/  LDC R17, c[0x0][0x3a8] ;  /* 0x0000ea00ff117b82 */ /* 0x002e620000000800 */
[----:B------:R-:W-:Y:S01]  /*68100*/  PRMT R41, RZ, 0x7610, R41 ;  /* 0x00007610ff297816 */ /* 0x000fe20000000029 */
[----:B0-----:R-:W-:-:S05]  /*68110*/  IMAD.SHL.U32 R34, R34, 0x100, RZ ;  /* 0x0000010022227824 */ /* 0x001fca00078e00ff */
[----:B------:R-:W-:Y:S01]  /*68120*/  SHF.R.S32.HI R34, RZ, 0x1f, R34 ;  /* 0x0000001fff227819 */ /* 0x000fe20000011422 */
[----:B-1----:R-:W-:-:S05]  /*68130*/  IMAD.SHL.U32 R17, R17, 0x100, RZ ;  /* 0x0000010011117824 */ /* 0x002fca00078e00ff */
[----:B---3--:R-:W-:-:S05]  /*68140*/  IADD3 R32, P6, PT, R17, R32, RZ ;  /* 0x0000002011207210 */ /* 0x008fca0007fde0ff */
        /* <DEDUP_REMOVED lines=9> */
[----:B------:R-:W3:Y:S01]  /*681e0*/  @P5 LDG.E.U8 R17, desc[UR8][R20.64] ;  /* 0x0000000814115981 */ /* 0x000ee2000c1e1100 */
[----:B------:R-:W-:-:S03]  /*681f0*/  IMAD.X R46, R34, 0x1, R46, P6 ;  /* 0x00000001222e7824 */ /* 0x000fc600030e062e */
[----:B------:R-:W-:Y:S04]  /*68200*/  STL [R1+0x324c], R32 ;  /* 0x00324c2001007387 */ /* 0x000fe80000100800 */
[----:B--2---:R0:W-:Y:S04]  /*68210*/  STL [R1+0xe60], R41 ;  /* 0x000e602901007387 */ /* 0x0041e80000100800 */
[----:B0-----:R-:W2:Y:S04]  /*68220*/  LDL.LU R41, [R1+0x322c] ;  /* 0x00322c0001297983 */ /* 0x001ea80000300800 */
[----:B------:R0:W-:Y:S04]  /*68230*/  STL [R1+0x323c], R40 ;  /* 0x00323c2801007387 */ /* 0x0001e80000100800 */
[----:B------:R-:W-:Y:S04]  /*68240*/  STL [R1+0x3234], R14 ;  /* 0x0032340e01007387 */ /* 0x000fe80000100800 */
[----:B0-----:R-:W2:Y:S04]  /*68250*/  LDL.LU R40, [R1+0x321c] ;  /* 0x00321c0001287983 */ /* 0x001ea80000300800 */
[----:B------:R-:W2:Y:S04]  /*68260*/  LDL.LU R32, [R1+0x3214] ;  /* 0x0032140001207983 */ /* 0x000ea80000300800 */
[----:B------:R-:W-:Y:S04]  /*68270*/  STL [R1+0x3220], R46 ;  /* 0x0032202e01007387 */ /* 0x000fe80000100800 */
[----:B---3--:R0:W-:Y:S04]  /*68280*/  STL [R1+0xe5c], R17 ;  /* 0x000e5c1101007387 */ /* 0x0081e80000100800 */
[----:B------:R-:W3:Y:S04]  /*68290*/  LDL R20, [R1+0x3230] ;  /* 0x0032300001147983 */ /* 0x000ee80000100800 */
[----:B------:R-:W3:Y:S01]  /*682a0*/  LDL R21, [R1+0x3238] ;  /* 0x0032380001157983 */ /* 0x000ee20000100800 */
[----:B------:R-:W-:Y:S01]  /*682b0*/  ISETP.GT.AND P4, PT, R19, 0xb, PT ;  /* 0x0000000b1300780c */ /* 0x000fe20003f84270 */
[----:B0-----:R-:W0:Y:S01]  /*682c0*/  LDC R17, c[0x0][0x3a8] ;  /* 0x0000ea00ff117b82 */ /* 0x001e220000000800 */
[----:B----4-:R-:W-:-:S02]  /*682d0*/  PRMT R47, RZ, 0x7610, R47 ;  /* 0x00007610ff2f7816 */ /* 0x010fc4000000002f */
[----:B------:R-:W-:Y:S02]  /*682e0*/  PRMT R0, RZ, 0x7610, R0 ;  /* 0x00007610ff007816 */ /* 0x000fe40000000000 */
[----:B---3--:R-:W-:-:S04]  /*682f0*/  @P5 LOP3.LUT R21, R21, R20, RZ, 0x3c, !PT ;  /* 0x0000001415155212 */ /* 0x008fc800078e3cff */
        /* <DEDUP_REMOVED lines=110> */
[----:B-1----:R-:W-:Y:S01]  /*689e0*/  @P4 IMAD.MOV.U32 R20, RZ, RZ, R47 ;  /* 0x000000ffff144224 */ /* 0x002fe200078e002f */
[----:B------:R-:W4:Y:S02]  /*689f0*/  LDL.LU R38, [R1+0x31c0] ;  /* 0x0031c00001267983 */ /* 0x000f240000300800 */
        /* <DEDUP_REMOVED lines=9> */
[----:B------:R-:W-:Y:S01]  /*68a90*/  PRMT R14, RZ, 0x7610, R14 ;  /* 0x00007610ff0e7816 */ /* 0x000fe2000000000e */
[----:B0-----:R-:W3:Y:S04]  /*68aa0*/  LDL.LU R32, [R1+0x31cc] ;  /* 0x0031cc0001207983 */ /* 0x001ee80000300800 */
[----:B------:R-:W-:Y:S04]  /*68ab0*/  STL [R1+0x31ec], R41 ;  /* 0x0031ec2901007387 */ /* 0x000fe80000100800 */
[----:B------:R-:W4:Y:S01]  /*68ac0*/  LDL R47, [R1+0x31c8] ;  /* 0x0031c800012f7983 */ /* 0x000f220000100800 */
        /* <DEDUP_REMOVED lines=24> */
[----:B0-----:R-:W-:Y:S02]  /*68c50*/  IMAD.MOV.U32 R20, RZ, RZ, R38 ;  /* 0x000000ffff147224 */ /* 0x001fe400078e0026 */
[----:B------:R-:W-:-:S05]  /*68c60*/  IMAD.MOV.U32 R21, RZ, RZ, R46 ;  /* 0x000000ffff157224 */ /* 0x000fca00078e002e */
[----:B------:R-:W-:-:S04]  /*68c70*/  @P5 LOP3.LUT R21, R21, R20, RZ, 0x3c, !PT ;  /* 0x0000001415155212 */ /* 0x000fc800078e3cff */
[----:B------:R-:W-:-:S04]  /*68c80*/  @P5 LOP3.LUT R20, R21, R20, RZ, 0x3c, !PT ;  /* 0x0000001415145212 */ /* 0x000fc800078e3cff */
[----:B------:R-:W-:-:S05]  /*68c90*/  @P5 LOP3.LUT R21, R21, R20, RZ, 0x3c, !PT ;  /* 0x0000001415155212 */ /* 0x000fca00078e3cff */
[----:B------:R4:W3:Y:S04]  /*68ca0*/  @P5 LDG.E.U8 R17, desc[UR8][R20.64] ;  /* 0x0000000814115981 */ /* 0x0008e8000c1e1100 */
[----:B--2---:R0:W-:Y:S04]  /*68cb0*/  @P4 STL [R1+0xe28], R34 ;  /* 0x000e282201004387 */ /* 0x0041e80000100800 */
[----:B------:R1:W-:Y:S01]  /*68cc0*/  STL [R1+0x31c0], R38 ;  /* 0x0031c02601007387 */ /* 0x0003e20000100800 */
[----:B------:R-:W-:Y:S01]  /*68cd0*/  PRMT R41, RZ, 0x7610, R41 ;  /* 0x00007610ff297816 */ /* 0x000fe20000000029 */
[----:B----4-:R-:W-:Y:S01]  /*68ce0*/  @P5 IMAD.MOV.U32 R20, RZ, RZ, R47 ;  /* 0x000000ffff145224 */ /* 0x010fe200078e002f */
[----:B0-----:R-:W0:Y:S01]  /*68cf0*/  LDC R34, c[0x0][0x3a8] ;  /* 0x0000ea00ff227b82 */ /* 0x001e220000000800 */
[----:B-1----:R-:W2:Y:S04]  /*68d00*/  LDL.LU R38, [R1+0x40d4] ;  /* 0x0040d40001267983 */ /* 0x002ea80000300800 */
[----:B------:R-:W4:Y:S04]  /*68d10*/  LDL.LU R46, [R1+0x319c] ;  /* 0x00319c00012e7983 */ /* 0x000f280000300800 */
[----:B---3--:R1:W-:Y:S04]  /*68d20*/  STL [R1+0xe24], R17 ;  /* 0x000e241101007387 */ /* 0x0083e80000100800 */
[----:B------:R-:W3:Y:S01]  /*68d30*/  LDL R21, [R1+0x31c4] ;  /* 0x0031c40001157983 */ /* 0x000ee20000100800 */
[----:B-1----:R-:W1:Y:S02]  /*68d40*/  LDC R17, c[0x0][0x3a8] ;  /* 0x0000ea00ff117b82 */ /* 0x002e640000000800 */
[----:B-1----:R-:W-:-:S05]  /*68d50*/  IMAD.SHL.U32 R17, R17, 0x100, RZ ;  /* 0x0000010011117824 */ /* 0x002fca00078e00ff */
[----:B------:R-:W-:-:S05]  /*68d60*/  IADD3 R32, P6, PT, R17, R32, RZ ;  /* 0x0000002011207210 */ /* 0x000fca0007fde0ff */
[----:B------:R-:W-:Y:S04]  /*68d70*/  STL [R1+0x31cc], R32 ;  /* 0x0031cc2001007387 */ /* 0x000fe80000100800 */
[----:B---3--:R1:W3:Y:S04]  /*68d80*/  @P5 LDG.E.U8 R41, desc[UR8][R20.64] ;  /* 0x0000000814295981 */ /* 0x0082e8000c1e1100 */
[----:B------:R-:W4:Y:S01]  /*68d90*/  LDL.LU R20, [R1+0x31bc] ;  /* 0x0031bc0001147983 */ /* 0x000f220000300800 */
[----:B0-----:R-:W-:-:S05]  /*68da0*/  IMAD.SHL.U32 R34, R34, 0x100, RZ ;  /* 0x0000010022227824 */ /* 0x001fca00078e00ff */
[----:B------:R-:W-:Y:S01]  /*68db0*/  SHF.R.S32.HI R34, RZ, 0x1f, R34 ;  /* 0x0000001fff227819 */ /* 0x000fe20000011422 */
[----:B-1----:R-:W-:Y:S01]  /*68dc0*/  IMAD.MOV.U32 R21, RZ, RZ, R32 ;  /* 0x000000ffff157224 */ /* 0x002fe200078e0020 */
[----:B--2---:R-:W-:Y:S01]  /*68dd0*/  PRMT R38, RZ, 0x7610, R38 ;  /* 0x00007610ff267816 */ /* 0x004fe20000000026 */
[----:B---3--:R0:W-:Y:S02]  /*68de0*/  STL [R1+0xe20], R41 ;  /* 0x000e202901007387 */ /* 0x0081e40000100800 */
[----:B----4-:R-:W-:Y:S02]  /*68df0*/  IMAD.X R20, R34, 0x1, R20, P6 ;  /* 0x0000000122147824 */ /* 0x010fe400030e0614 */
        /* <DEDUP_REMOVED lines=414> */
[----:B0-----:R-:W-:-:S05]  /*6a7e0*/  IMAD.SHL.U32 R17, R17, 0x100, RZ ;  /* 0x0000010011117824 */ /* 0x001fca00078e00ff */
[----:B--2---:R-:W-:Y:S02]  /*6a7f0*/  IADD3 R41, P6, PT, R17, R41, RZ ;  /* 0x0000002911297210 */ /* 0x004fe40007fde0ff */
[----:B------:R-:W-:Y:S02]  /*6a800*/  PRMT R17, RZ, 0x7610, R17 ;  /* 0x00007610ff117816 */ /* 0x000fe40000000011 */
[----:B-1----:R-:W-:-:S04]  /*6a810*/  @P4 LOP3.LUT R21, R21, R20, RZ, 0x3c, !PT ;  /* 0x0000001415154212 */ /* 0x002fc800078e3cff */
[----:B------:R-:W-:-:S04]  /*6a820*/  @P4 LOP3.LUT R20, R21, R20, RZ, 0x3c, !PT ;  /* 0x0000001415144212 */ /* 0x000fc800078e3cff */
[----:B------:R-:W-:-:S05]  /*6a830*/  @P4 LOP3.LUT R21, R21, R20, RZ, 0x3c, !PT ;  /* 0x0000001415154212 */ /* 0x000fca00078e3cff */
[----:B------:R0:W2:Y:S01]  /*6a840*/  @P4 LDG.E.U8 R17, desc[UR8][R20.64] ;  /* 0x0000000814114981 */ /* 0x0000a2000c1e1100 */
[----:B------:R-:W-:-:S03]  /*6a850*/  IMAD.X R40, R34, 0x1, R40, P6 ;  /* 0x0000000122287824 */ /* 0x000fc600030e0628 */
[----:B----4-:R1:W-:Y:S01]  /*6a860*/  STL [R1+0xd94], R0 ;  /* 0x000d940001007387 */ /* 0x0103e20000100800 */
[----:B------:R-:W-:Y:S02]  /*6a870*/  PRMT R38, RZ, 0x7610, R38 ;  /* 0x00007610ff267816 */ /* 0x000fe40000000026 */
[----:B0-----:R-:W-:Y:S01]  /*6a880*/  PRMT R21, RZ, 0x7610, R21 ;  /* 0x00007610ff157816 */ /* 0x001fe20000000015 */
[----:B-1----:R-:W4:Y:S04]  /*6a890*/  LDL.LU R0, [R1+0x307c] ;  /* 0x00307c0001007983 */ /* 0x002f280000300800 */
[----:B---3--:R0:W-:Y:S04]  /*6a8a0*/  STL [R1+0xd98], R47 ;  /* 0x000d982f01007387 */ /* 0x0081e80000100800 */
[----:B------:R-:W3:Y:S04]  /*6a8b0*/  LDL R46, [R1+0x3084] ;  /* 0x00308400012e7983 */ /* 0x000ee80000100800 */
[----:B0-----:R-:W3:Y:S04]  /*6a8c0*/  LDL R47, [R1+0x3080] ;  /* 0x00308000012f7983 */ /* 0x001ee80000100800 */
[----:B------:R-:W3:Y:S04]  /*6a8d0*/  LDL.LU R14, [R1+0x3088] ;  /* 0x00308800010e7983 */ /* 0x000ee80000300800 */
[----:B------:R-:W-:Y:S01]  /*6a8e0*/  STL [R1+0x30a8], R41 ;  /* 0x0030a82901007387 */ /* 0x000fe20000100800 */
        /* <DEDUP_REMOVED lines=18> */
[----:B---3--:R-:W-:Y:S02]  /*6aa10*/  @P4 LOP3.LUT R21, R21, R20, RZ, 0x3c, !PT ;  /* 0x0000001415154212 */ /* 0x008fe400078e3cff */
[----:B------:R-:W-:-:S02]  /*6aa20*/  ISETP.GT.AND P5, PT, R19, 0x18, PT ;  /* 0x000000181300780c */ /* 0x000fc40003fa4270 */
[----:B------:R-:W-:-:S04]  /*6aa30*/  @P4 LOP3.LUT R20, R21, R20, RZ, 0x3c, !PT ;  /* 0x0000001415144212 */ /* 0x000fc800078e3cff */
[----:B------:R-:W-:Y:S02]  /*6aa40*/  @P4 LOP3.LUT R21, R21, R20, RZ, 0x3c, !PT ;  /* 0x0000001415154212 */ /* 0x000fe400078e3cff */
[----:B------:R-:W-:-:S03]  /*6aa50*/  PRMT R17, RZ, 0x7610, R17 ;  /* 0x00007610ff117816 */ /* 0x000fc60000000011 */
[----:B----4-:R0:W3:Y:S02]  /*6aa60*/  @P4 LDG.E.U8 R34, desc[UR8][R20.64] ;  /* 0x0000000814224981 */ /* 0x0100e4000c1e1100 */
[----:B0-----:R-:W-:Y:S02]  /*6aa70*/  @P5 IMAD.MOV.U32 R20, RZ, RZ, R32 ;  /* 0x000000ffff145224 */ /* 0x001fe400078e0020 */
[----:B------:R-:W-:-:S05]  /*6aa80*/  @P5 IMAD.MOV.U32 R21, RZ, RZ, R0 ;  /* 0x000000ffff155224 */ /* 0x000fca00078e0000 */
[----:B------:R0:W4:Y:S01]  /*6aa90*/  @P5 LDG.E.U8 R17, desc[UR8][R20.64] ;  /* 0x0000000814115981 */ /* 0x000122000c1e1100 */
[----:B------:R-:W-:Y:S01]  /*6aaa0*/  PRMT R41, RZ, 0x7610, R41 ;  /* 0x00007610ff297816 */ /* 0x000fe20000000029 */
[----:B0-----:R-:W-:Y:S02]  /*6aab0*/  @P5 IMAD.MOV.U32 R20, RZ, RZ, R46 ;  /* 0x000000ffff145224 */ /* 0x001fe400078e002e */
[----:B------:R-:W-:-:S05]  /*6aac0*/  @P5 IMAD.MOV.U32 R21, RZ, RZ, R47 ;  /* 0x000000ffff155224 */ /* 0x000fca00078e002f */
[----:B------:R0:W2:Y:S04]  /*6aad0*/  @P5 LDG.E.U8 R41, desc[UR8][R20.64] ;  /* 0x0000000814295981 */ /* 0x0000a8000c1e1100 */
[----:B---3--:R1:W-:Y:S04]  /*6aae0*/  @P4 STL [R1+0xd88], R34 ;  /* 0x000d882201004387 */ /* 0x0083e80000100800 */
[----:B------:R3:W-:Y:S01]  /*6aaf0*/  STL [R1+0x307c], R0 ;  /* 0x00307c0001007387 */ /* 0x0007e20000100800 */
[----:B-1----:R-:W1:Y:S03]  /*6ab00*/  LDC R34, c[0x0][0x3a8] ;  /* 0x0000ea00ff227b82 */ /* 0x002e660000000800 */
[----:B---3--:R-:W3:Y:S04]  /*6ab10*/  LDL.LU R0, [R1+0x4088] ;  /* 0x0040880001007983 */ /* 0x008ee80000300800 */
[----:B------:R-:W3:Y:S04]  /*6ab20*/  LDL.LU R32, [R1+0x4084] ;  /* 0x0040840001207983 */ /* 0x000ee80000300800 */
[----:B----4-:R4:W-:Y:S02]  /*6ab30*/  STL [R1+0xd84], R17 ;  /* 0x000d841101007387 */ /* 0x0109e40000100800 */
[----:B----4-:R-:W4:Y:S02]  /*6ab40*/  LDC R17, c[0x0][0x3a8] ;  /* 0x0000ea00ff117b82 */ /* 0x010f240000000800 */
[----:B----4-:R-:W-:-:S05]  /*6ab50*/  IMAD.SHL.U32 R17, R17, 0x100, RZ ;  /* 0x0000010011117824 */ /* 0x010fca00078e00ff */
[----:B------:R-:W-:-:S05]  /*6ab60*/  IADD3 R14, P6, PT, R17, R14, RZ ;  /* 0x0000000e110e7210 */ /* 0x000fca0007fde0ff */
[----:B------:R4:W-:Y:S04]  /*6ab70*/  STL [R1+0x3088], R14 ;  /* 0x0030880e01007387 */ /* 0x0009e80000100800 */
[----:B------:R-:W3:Y:S01]  /*6ab80*/  LDL.LU R20, [R1+0x3078] ;  /* 0x0030780001147983 */ /* 0x000ee20000300800 */
[----:B-1----:R-:W-:Y:S02]  /*6ab90*/  IMAD.SHL.U32 R34, R34, 0x100, RZ ;  /* 0x0000010022227824 */ /* 0x002fe400078e00ff */
[----:B0-----:R-:W-:Y:S01]  /*6aba0*/  IMAD.MOV.U32 R21, RZ, RZ, R14 ;  /* 0x000000ffff157224 */ /* 0x001fe200078e000e */
[----:B------:R-:W3:Y:S02]  /*6abb0*/  LDL R47, [R1+0x3064] ;  /* 0x00306400012f7983 */ /* 0x000ee40000100800 */
[----:B------:R-:W-:-:S02]  /*6abc0*/  SHF.R.S32.HI R34, RZ, 0x1f, R34 ;  /* 0x0000001fff227819 */ /* 0x000fc40000011422 */
[----:B----4-:R-:W4:Y:S04]  /*6abd0*/  LDL.LU R14, [R1+0x3058] ;  /* 0x00305800010e7983 */ /* 0x010f280000300800 */
[----:B------:R-:W4:Y:S04]  /*6abe0*/  LDL.LU R46, [R1+0x3068] ;  /* 0x00306800012e7983 */ /* 0x000f280000300800 */
[----:B--2---:R0:W-:Y:S04]  /*6abf0*/  STL [R1+0xd80], R41 ;  /* 0x000d802901007387 */ /* 0x0041e80000100800 */
[----:B0-----:R-:W2:Y:S01]  /*6ac00*/  LDL.LU R41, [R1+0x3050] ;  /* 0x0030500001297983 */ /* 0x001ea20000300800 */
[----:B---3--:R-:W-:Y:S01]  /*6ac10*/  PRMT R0, RZ, 0x7610, R0 ;  /* 0x00007610ff007816 */ /* 0x008fe20000000000 */
[----:B------:R-:W-:Y:S01]  /*6ac20*/  IMAD.X R20, R34, 0x1, R20, P6 ;  /* 0x0000000122147824 */ /* 0x000fe200030e0614 */
[----:B------:R-:W-:-:S02]  /*6ac30*/  IADD3 R38, P6, PT, R17, R38, RZ ;  /* 0x0000002611267210 */ /* 0x000fc40007fde0ff */
[----:B------:R-:W3:Y:S02]  /*6ac40*/  LDL.LU R17, [R1+0x305c] ;  /* 0x00305c0001117983 */ /* 0x000ee40000300800 */
[-C--:B------:R-:W-:Y:S02]  /*6ac50*/  @P5 LOP3.LUT R21, R21, R20.reuse, RZ, 0x3c, !PT ;  /* 0x0000001415155212 */ /* 0x080fe400078e3cff */
[----:B------:R0:W-:Y:S02]  /*6ac60*/  STL [R1+0x3078], R20 ;  /* 0x0030781401007387 */ /* 0x0001e40000100800 */
[----:B0-----:R-:W-:-:S04]  /*6ac70*/  @P5 LOP3.LUT R20, R21, R20, RZ, 0x3c, !PT ;  /* 0x0000001415145212 */ /* 0x001fc800078e3cff */
[----:B------:R-:W-:-:S05]  /*6ac80*/  @P5 LOP3.LUT R21, R21, R20, RZ, 0x3c, !PT ;  /* 0x0000001415155212 */ /* 0x000fca00078e3cff */
[----:B------:R-:W2:Y:S01]  /*6ac90*/  @P5 LDG.E.U8 R0, desc[UR8][R20.64] ;  /* 0x0000000814005981 */ /* 0x000ea2000c1e1100 */
[----:B------:R-:W-:-:S05]  /*6aca0*/  PRMT R34, RZ, 0x7610, R34 ;  /* 0x00007610ff227816 */ /* 0x000fca0000000022 */
[----:B------:R0:W-:Y:S02]  /*6acb0*/  STL.S16 [R1+0xd78], R34 ;  /* 0x000d782201007387 */ /* 0x0001e40000100600 */
[----:B0-----:R-:W0:Y:S02]  /*6acc0*/  LDC R34, c[0x0][0x3a8] ;  /* 0x0000ea00ff227b82 */ /* 0x001e240000000800 */
[----:B------:R-:W-:Y:S01]  /*6acd0*/  STL [R1+0x3070], R38 ;  /* 0x0030702601007387 */ /* 0x000fe20000100800 */
[----:B0-----:R-:W-:-:S05]  /*6ace0*/  IMAD.SHL.U32 R34, R34, 0x100, RZ ;  /* 0x0000010022227824 */ /* 0x001fca00078e00ff */
[----:B------:R-:W-:-:S05]  /*6acf0*/  SHF.R.S32.HI R34, RZ, 0x1f, R34 ;  /* 0x0000001fff227819 */ /* 0x000fca0000011422 */
[----:B---3--:R-:W-:Y:S02]  /*6ad00*/  IMAD.X R17, R34, 0x1, R17, P6 ;  /* 0x0000000122117824 */ /* 0x008fe400030e0611 */
[----:B------:R-:W3:Y:S04]  /*6ad10*/  LDL R34, [R1+0xd78] ;  /* 0x000d780001227983 */ /* 0x000ee80000100800 */
[----:B--2---:R0:W-:Y:S04]  /*6ad20*/  STL [R1+0xd7c], R0 ;  /* 0x000d7c0001007387 */ /* 0x0041e80000100800 */
[----:B0-----:R-:W2:Y:S04]  /*6ad30*/  LDL.LU R0, [R1+0x4080] ;  /* 0x0040800001007983 */ /* 0x001ea80000300800 */
[----:B------:R-:W2:Y:S04]  /*6ad40*/  LDL R20, [R1+0x306c] ;  /* 0x00306c0001147983 */ /* 0x000ea80000100800 */
[----:B------:R-:W2:Y:S01]  /*6ad50*/  LDL R21, [R1+0x3074] ;  /* 0x0030740001157983 */ /* 0x000ea20000100800 */
[----:B------:R-:W-:-:S02]  /*6ad60*/  ISETP.GT.AND P4, PT, R19, 0x19, PT ;  /* 0x000000191300780c */ /* 0x000fc40003f84270 */
[----:B--2---:R-:W-:-:S04]  /*6ad70*/  @P5 LOP3.LUT R21, R21, R20, RZ, 0x3c, !PT ;  /* 0x0000001415155212 */ /* 0x004fc800078e3cff */
[----:B------:R-:W-:-:S04]  /*6ad80*/  @P5 LOP3.LUT R20, R21, R20, RZ, 0x3c, !PT ;  /* 0x0000001415145212 */ /* 0x000fc800078e3cff */
[----:B------:R-:W-:-:S05]  /*6ad90*/  @P5 LOP3.LUT R21, R21, R20, RZ, 0x3c, !PT ;  /* 0x0000001415155212 */ /* 0x000fca00078e3cff */
[----:B---3--:R0:W2:Y:S01]  /*6ada0*/  @P5 LDG.E.U8 R34, desc[UR8][R20.64] ;  /* 0x0000000814225981 */ /* 0x0080a2000c1e1100 */
[----:B------:R-:W-:-:S03]  /*6adb0*/  PRMT R32, RZ, 0x7610, R32 ;  /* 0x00007610ff207816 */ /* 0x000fc60000000020 */
[----:B------:R1:W-:Y:S01]  /*6adc0*/  STL [R1+0x305c], R17 ;  /* 0x00305c1101007387 */ /* 0x0003e20000100800 */
[----:B0-----:R-:W-:Y:S02]  /*6add0*/  @P4 IMAD.MOV.U32 R20, RZ, RZ, R38 ;  /* 0x000000ffff144224 */ /* 0x001fe400078e0026 */
[----:B------:R-:W-:Y:S02]  /*6ade0*/  @P4 IMAD.MOV.U32 R21, RZ, RZ, R17 ;  /* 0x000000ffff154224 */ /* 0x000fe400078e0011 */
[----:B-1----:R-:W0:Y:S03]  /*6adf0*/  LDC R17, c[0x0][0x3a8] ;  /* 0x0000ea00ff117b82 */ /* 0x002e260000000800 */
[----:B------:R1:W3:Y:S04]  /*6ae00*/  @P4 LDG.E.U8 R32, desc[UR8][R20.64] ;  /* 0x0000000814204981 */ /* 0x0002e8000c1e1100 */
[----:B--2---:R2:W-:Y:S04]  /*6ae10*/  @P5 STL [R1+0xd78], R34 ;  /* 0x000d782201005387 */ /* 0x0045e80000100800 */
[----:B------:R-:W3:Y:S01]  /*6ae20*/  LDL R21, [R1+0x3060] ;  /* 0x0030600001157983 */ /* 0x000ee20000100800 */
[----:B0-----:R-:W-:-:S02]  /*6ae30*/  IMAD.SHL.U32 R17, R17, 0x100, RZ ;  /* 0x0000010011117824 */ /* 0x001fc400078e00ff */
[----:B-1----:R-:W-:Y:S01]  /*6ae40*/  @P4 IMAD.MOV.U32 R20, RZ, RZ, R47 ;  /* 0x000000ffff144224 */ /* 0x002fe200078e002f */
[----:B------:R-:W3:Y:S02]  /*6ae50*/  LDL.LU R38, [R1+0x303c] ;  /* 0x00303c0001267983 */ /* 0x000ee40000300800 */
[----:B----4-:R-:W-:Y:S01]  /*6ae60*/  IADD3 R46, P6, PT, R17, R46, RZ ;  /* 0x0000002e112e7210 */ /* 0x010fe20007fde0ff */
[----:B--2---:R-:W0:Y:S01]  /*6ae70*/  LDC R34, c[0x0][0x3a8] ;  /* 0x0000ea00ff227b82 */ /* 0x004e220000000800 */
[----:B------:R-:W-:-:S06]  /*6ae80*/  PRMT R17, RZ, 0x7610, R17 ;  /* 0x00007610ff117816 */ /* 0x000fcc0000000011 */
[----:B---3--:R1:W2:Y:S01]  /*6ae90*/  @P4 LDG.E.U8 R17, desc[UR8][R20.64] ;  /* 0x0000000814114981 */ /* 0x0082a2000c1e1100 */
        /* <DEDUP_REMOVED lines=51> */
[----:B------:R1:W-:Y:S04]  /*6b1d0*/  STL [R1+0x3048], R32 ;  /* 0x0030482001007387 */ /* 0x0003e80000100800 */
[----:B---3--:R3:W2:Y:S04]  /*6b1e0*/  @P5 LDG.E.U8 R46, desc[UR8][R20.64] ;  /* 0x00000008142e5981 */ /* 0x0086a8000c1e1100 */
[----:B------:R-:W4:Y:S01]  /*6b1f0*/  LDL.LU R20, [R1+0x3038] ;  /* 0x0030380001147983 */ /* 0x000f220000300800 */
[----:B0-----:R-:W-:-:S05]  /*6b200*/  IMAD.SHL.U32 R34, R34, 0x100, RZ ;  /* 0x0000010022227824 */ /* 0x001fca00078e00ff */
[----:B------:R-:W-:Y:S01]  /*6b210*/  SHF.R.S32.HI R34, RZ, 0x1f, R34 ;  /* 0x0000001fff227819 */ /* 0x000fe20000011422 */
[----:B---3--:R-:W-:Y:S02]  /*6b220*/  IMAD.MOV.U32 R21, RZ, RZ, R32 ;  /* 0x000000ffff157224 */ /* 0x008fe400078e0020 */
[----:B-1----:R-:W3:Y:S01]  /*6b230*/  LDL.LU R32, [R1+0x3018] ;  /* 0x0030180001207983 */ /* 0x002ee20000300800 */
[----:B------:R-:W-:-:S03]  /*6b240*/  PRMT R14, RZ, 0x7610, R14 ;  /* 0x00007610ff0e7816 */ /* 0x000fc6000000000e */
[----:B--2---:R0:W-:Y:S01]  /*6b250*/  STL [R1+0xd60], R46 ;  /* 0x000d602e01007387 */ /* 0x0041e20000100800 */
[----:B----4-:R-:W-:-:S03]  /*6b260*/  IMAD.X R20, R34, 0x1, R20, P6 ;  /* 0x0000000122147824 */ /* 0x010fc600030e0614 */
[----:B0-----:R-:W2:Y:S02]  /*6b270*/  LDL.LU R46, [R1+0x3028] ;  /* 0x00302800012e7983 */ /* 0x001ea40000300800 */
[-C--:B------:R-:W-:Y:S02]  /*6b280*/  @P5 LOP3.LUT R21, R21, R20.reuse, RZ, 0x3c, !PT ;  /* 0x0000001415155212 */ /* 0x080fe400078e3cff */
        /* <DEDUP_REMOVED lines=30> */
[----:B---3--:R1:W-:Y:S04]  /*6b470*/  STL [R1+0xd54], R38 ;  /* 0x000d542601007387 */ /* 0x0083e80000100800 */
[----:B-1----:R-:W3:Y:S04]  /*6b480*/  LDL.LU R38, [R1+0x2ffc] ;  /* 0x002ffc0001267983 */ /* 0x002ee80000300800 */
[----:B------:R-:W3:Y:S01]  /*6b490*/  LDL.LU R40, [R1+0x3008] ;  /* 0x0030080001287983 */ /* 0x000ee20000300800 */
        /* <DEDUP_REMOVED lines=151> */
[----:B--2---:R0:W-:Y:S04]  /*6be10*/  STL [R1+0xd20], R32 ;  /* 0x000d202001007387 */ /* 0x0041e80000100800 */
[----:B0-----:R-:W2:Y:S04]  /*6be20*/  LDL.LU R32, [R1+0xfe0] ;  /* 0x000fe00001207983 */ /* 0x001ea80000300800 */
[----:B------:R-:W2:Y:S01]  /*6be30*/  LDL.LU R47, [R1+0xff0] ;  /* 0x000ff000012f7983 */ /* 0x000ea20000300800 */
        /* <DEDUP_REMOVED lines=36> */
[----:B------:R-:W4:Y:S02]  /*6c080*/  LDL.LU R38, [R1+0xfec] ;  /* 0x000fec0001267983 */ /* 0x000f240000300800 */
[----:B------:R-:W-:Y:S01]  /*6c090*/  IADD3 R32, P6, PT, R17, R32, RZ ;  /* 0x0000002011207210 */ /* 0x000fe20007fde0ff */
[----:B--2---:R-:W0:Y:S01]  /*6c0a0*/  LDC R34, c[0x0][0x3a8] ;  /* 0x0000ea00ff227b82 */ /* 0x004e220000000800 */
[----:B------:R-:W-:-:S06]  /*6c0b0*/  PRMT R17, RZ, 0x7610, R17 ;  /* 0x00007610ff117816 */ /* 0x000fcc0000000011 */
[----:B---3--:R1:W2:Y:S01]  /*6c0c0*/  @P4 LDG.E.U8 R17, desc[UR8][R20.64] ;  /* 0x0000000814114981 */ /* 0x0082a2000c1e1100 */
[----:B0-----:R-:W-:-:S05]  /*6c0d0*/  IMAD.SHL.U32 R34, R34, 0x100, RZ ;  /* 0x0000010022227824 */ /* 0x001fca00078e00ff */
[----:B------:R-:W-:Y:S01]  /*6c0e0*/  SHF.R.S32.HI R34, RZ, 0x1f, R34 ;  /* 0x0000001fff227819 */ /* 0x000fe20000011422 */
[----:B------:R0:W-:Y:S01]  /*6c0f0*/  STL [R1+0xd14], R0 ;  /* 0x000d140001007387 */ /* 0x0001e20000100800 */
[----:B-1----:R-:W-:-:S03]  /*6c100*/  PRMT R21, RZ, 0x7610, R21 ;  /* 0x00007610ff157816 */ /* 0x002fc60000000015 */
[----:B----4-:R-:W-:Y:S01]  /*6c110*/  IMAD.X R14, R34, 0x1, R14, P6 ;  /* 0x00000001220e7824 */ /* 0x010fe200030e060e */
        /* <DEDUP_REMOVED lines=69> */
[----:B------:R-:W-:-:S02]  /*6c570*/  ISETP.GT.AND P4, PT, R19, 0x21, PT ;  /* 0x000000211300780c */ /* 0x000fc40003f84270 */
[----:B------:R-:W-:Y:S01]  /*6c580*/  PRMT R17, RZ, 0x7610, R17 ;  /* 0x00007610ff117816 */ /* 0x000fe20000000011 */
[----:B------:R-:W-:Y:S01]  /*6c590*/  IMAD.X R47, R34, 0x1, R47, P6 ;  /* 0x00000001222f7824 */ /* 0x000fe200030e062f */
[----:B------:R-:W-:Y:S02]  /*6c5a0*/  PRMT R38, RZ, 0x7610, R38 ;  /* 0x00007610ff267816 */ /* 0x000fe40000000026 */
[----:B--2---:R-:W-:-:S04]  /*6c5b0*/  @P5 LOP3.LUT R21, R21, R20, RZ, 0x3c, !PT ;  /* 0x0000001415155212 */ /* 0x004fc800078e3cff */
[----:B------:R-:W-:-:S04]  /*6c5c0*/  @P5 LOP3.LUT R20, R21, R20, RZ, 0x3c, !PT ;  /* 0x0000001415145212 */ /* 0x000fc800078e3cff */
[----:B------:R-:W-:-:S05]  /*6c5d0*/  @P5 LOP3.LUT R21, R21, R20, RZ, 0x3c, !PT ;  /* 0x0000001415155212 */ /* 0x000fca00078e3cff */
[----:B------:R0:W2:Y:S02]  /*6c5e0*/  @P5 LDG.E.U8 R17, desc[UR8][R20.64] ;  /* 0x0000000814115981 */ /* 0x0000a4000c1e1100 */
[----:B0-----:R-:W-:Y:S02]  /*6c5f0*/  @P4 IMAD.MOV.U32 R20, RZ, RZ, R46 ;  /* 0x000000ffff144224 */ /* 0x001fe400078e002e */
[----:B------:R-:W-:-:S05]  /*6c600*/  @P4 IMAD.MOV.U32 R21, RZ, RZ, R47 ;  /* 0x000000ffff154224 */ /* 0x000fca00078e002f */
[----:B------:R-:W3:Y:S04]  /*6c610*/  @P4 LDG.E.U8 R38, desc[UR8][R20.64] ;  /* 0x0000000814264981 */ /* 0x000ee8000c1e1100 */
[----:B------:R-:W-:Y:S01]  /*6c620*/  STL [R1+0x102c], R47 ;  /* 0x00102c2f01007387 */ /* 0x000fe20000100800 */
[----:B------:R-:W-:-:S03]  /*6c630*/  PRMT R34, RZ, 0x7610, R34 ;  /* 0x00007610ff227816 */ /* 0x000fc60000000022 */
[----:B--2---:R0:W-:Y:S04]  /*6c640*/  STL [R1+0xcf8], R17 ;  /* 0x000cf81101007387 */ /* 0x0041e80000100800 */
[----:B------:R-:W2:Y:S04]  /*6c650*/  LDL R20, [R1+0x1034] ;  /* 0x0010340001147983 */ /* 0x000ea80000100800 */
[----:B------:R-:W2:Y:S01]  /*6c660*/  LDL R21, [R1+0x1038] ;  /* 0x0010380001157983 */ /* 0x000ea20000100800 */
[----:B0-----:R-:W0:Y:S03]  /*6c670*/  LDC R17, c[0x0][0x3a8] ;  /* 0x0000ea00ff117b82 */ /* 0x001e260000000800 */
[----:B---3--:R1:W-:Y:S04]  /*6c680*/  STL [R1+0xcf4], R38 ;  /* 0x000cf42601007387 */ /* 0x0083e80000100800 */
[----:B-1----:R-:W3:Y:S04]  /*6c690*/  LDL.LU R38, [R1+0x14cc] ;  /* 0x0014cc0001267983 */ /* 0x002ee80000300800 */
[----:B------:R-:W3:Y:S04]  /*6c6a0*/  LDL R46, [R1+0x14d8] ;  /* 0x0014d800012e7983 */ /* 0x000ee80000100800 */
[----:B------:R-:W3:Y:S04]  /*6c6b0*/  LDL.LU R47, [R1+0x14e0] ;  /* 0x0014e000012f7983 */ /* 0x000ee80000300800 */
[----:B------:R1:W-:Y:S02]  /*6c6c0*/  STL.S16 [R1+0xce4], R34 ;  /* 0x000ce42201007387 */ /* 0x0003e40000100600 */
[----:B-1----:R-:W1:Y:S01]  /*6c6d0*/  LDC R34, c[0x0][0x3a8] ;  /* 0x0000ea00ff227b82 */ /* 0x002e620000000800 */
[----:B0-----:R-:W-:-:S05]  /*6c6e0*/  IMAD.SHL.U32 R17, R17, 0x100, RZ ;  /* 0x0000010011117824 */ /* 0x001fca00078e00ff */
[----:B------:R-:W-:-:S05]  /*6c6f0*/  IADD3 R32, P6, PT, R17, R32, RZ ;  /* 0x0000002011207210 */ /* 0x000fca0007fde0ff */
[----:B------:R-:W-:Y:S01]  /*6c700*/  STL [R1+0x1040], R32 ;  /* 0x0010402001007387 */ /* 0x000fe20000100800 */
[----:B-1----:R-:W-:-:S05]  /*6c710*/  IMAD.SHL.U32 R34, R34, 0x100, RZ ;  /* 0x0000010022227824 */ /* 0x002fca00078e00ff */
[----:B------:R-:W-:-:S05]  /*6c720*/  SHF.R.S32.HI R34, RZ, 0x1f, R34 ;  /* 0x0000001fff227819 */ /* 0x000fca0000011422 */
[----:B------:R-:W-:Y:S02]  /*6c730*/  IMAD.X R0, R34, 0x1, R0, P6 ;  /* 0x0000000122007824 */ /* 0x000fe400030e0600 */
[----:B------:R-:W3:Y:S01]  /*6c740*/  LDL R34, [R1+0xce4] ;  /* 0x000ce40001227983 */ /* 0x000ee20000100800 */
[----:B------:R-:W-:Y:S02]  /*6c750*/  PRMT R17, RZ, 0x7610, R17 ;  /* 0x00007610ff117816 */ /* 0x000fe40000000011 */
[----:B--2---:R-:W-:-:S04]  /*6c760*/  @P4 LOP3.LUT R21, R21, R20, RZ, 0x3c, !PT ;  /* 0x0000001415154212 */ /* 0x004fc800078e3cff */
[----:B------:R-:W-:-:S04]  /*6c770*/  @P4 LOP3.LUT R20, R21, R20, RZ, 0x3c, !PT ;  /* 0x0000001415144212 */ /* 0x000fc800078e3cff */
[----:B------:R-:W-:-:S05]  /*6c780*/  @P4 LOP3.LUT R21, R21, R20, RZ, 0x3c, !PT ;  /* 0x0000001415154212 */ /* 0x000fca00078e3cff */
[----:B------:R0:W2:Y:S02]  /*6c790*/  @P4 LDG.E.U8 R17, desc[UR8][R20.64] ;  /* 0x0000000814114981 */ /* 0x0000a4000c1e1100 */
[----:B0-----:R-:W-:Y:S02]  /*6c7a0*/  @P4 IMAD.MOV.U32 R20, RZ, RZ, R32 ;  /* 0x000000ffff144224 */ /* 0x001fe400078e0020 */
[----:B------:R-:W-:-:S05]  /*6c7b0*/  @P4 IMAD.MOV.U32 R21, RZ, RZ, R0 ;  /* 0x000000ffff154224 */ /* 0x000fca00078e0000 */
[----:B---3--:R-:W3:Y:S04]  /*6c7c0*/  @P4 LDG.E.U8 R34, desc[UR8][R20.64] ;  /* 0x0000000814224981 */ /* 0x008ee8000c1e1100 */
[----:B--2---:R0:W-:Y:S02]  /*6c7d0*/  STL [R1+0xcec], R17 ;  /* 0x000cec1101007387 */ /* 0x0041e40000100800 */
[----:B0-----:R-:W0:Y:S02]  /*6c7e0*/  LDC R17, c[0x0][0x3a8] ;  /* 0x0000ea00ff117b82 */ /* 0x001e240000000800 */
[----:B------:R1:W-:Y:S04]  /*6c7f0*/  STL [R1+0x103c], R0 ;  /* 0x00103c0001007387 */ /* 0x0003e80000100800 */
[----:B-1----:R-:W2:Y:S04]  /*6c800*/  LDL.LU R0, [R1+0x403c] ;  /* 0x00403c0001007983 */ /* 0x002ea80000300800 */
[----:B------:R-:W2:Y:S01]  /*6c810*/  LDL.LU R32, [R1+0x14f0] ;  /* 0x0014f00001207983 */ /* 0x000ea20000300800 */
[----:B0-----:R-:W-:-:S05]  /*6c820*/  IMAD.SHL.U32 R17, R17, 0x100, RZ ;  /* 0x0000010011117824 */ /* 0x001fca00078e00ff */
[----:B----4-:R-:W-:-:S05]  /*6c830*/  IADD3 R41, P6, PT, R17, R41, RZ ;  /* 0x0000002911297210 */ /* 0x010fca0007fde0ff */
[----:B------:R-:W-:Y:S04]  /*6c840*/  STL [R1+0x14d0], R41 ;  /* 0x0014d02901007387 */ /* 0x000fe80000100800 */
[----:B---3--:R0:W-:Y:S04]  /*6c850*/  @P4 STL [R1+0xce4], R34 ;  /* 0x000ce42201004387 */ /* 0x0081e80000100800 */
[----:B------:R-:W3:Y:S04]  /*6c860*/  LDL R20, [R1+0x1044] ;  /* 0x0010440001147983 */ /* 0x000ee80000100800 */
[----:B------:R-:W3:Y:S01]  /*6c870*/  LDL R21, [R1+0x14c8] ;  /* 0x0014c80001157983 */ /* 0x000ee20000100800 */
[----:B0-----:R-:W0:Y:S01]  /*6c880*/  LDC R34, c[0x0][0x3a8] ;  /* 0x0000ea00ff227b82 */ /* 0x001e220000000800 */
[----:B------:R-:W-:-:S02]  /*6c890*/  ISETP.GT.AND P5, PT, R19, 0x22, PT ;  /* 0x000000221300780c */ /* 0x000fc40003fa4270 */
[----:B------:R-:W-:Y:S02]  /*6c8a0*/  PRMT R14, RZ, 0x7610, R14 ;  /* 0x00007610ff0e7816 */ /* 0x000fe4000000000e */
[----:B------:R-:W-:Y:S01]  /*6c8b0*/  PRMT R17, RZ, 0x7610, R17 ;  /* 0x00007610ff117816 */ /* 0x000fe20000000011 */
[----:B0-----:R-:W-:-:S05]  /*6c8c0*/  IMAD.SHL.U32 R34, R34, 0x100, RZ ;  /* 0x0000010022227824 */ /* 0x001fca00078e00ff */
[----:B------:R-:W-:-:S05]  /*6c8d0*/  SHF.R.S32.HI R34, RZ, 0x1f, R34 ;  /* 0x0000001fff227819 */ /* 0x000fca0000011422 */
[----:B------:R-:W-:Y:S01]  /*6c8e0*/  IMAD.X R38, R34, 0x1, R38, P6 ;  /* 0x0000000122267824 */ /* 0x000fe200030e0626 */
[----:B---3--:R-:W-:-:S04]  /*6c8f0*/  @P4 LOP3.LUT R21, R21, R20, RZ, 0x3c, !PT ;  /* 0x0000001415154212 */ /* 0x008fc800078e3cff */
[----:B------:R-:W-:-:S04]  /*6c900*/  @P4 LOP3.LUT R20, R21, R20, RZ, 0x3c, !PT ;  /* 0x0000001415144212 */ /* 0x000fc800078e3cff */
[----:B------:R-:W-:-:S05]  /*6c910*/  @P4 LOP3.LUT R21, R21, R20, RZ, 0x3c, !PT ;  /* 0x0000001415154212 */ /* 0x000fca00078e3cff */
[----:B------:R0:W3:Y:S02]  /*6c920*/  @P4 LDG.E.U8 R14, desc[UR8][R20.64] ;  /* 0x00000008140e4981 */ /* 0x0000e4000c1e1100 */
[----:B0-----:R-:W-:Y:S02]  /*6c930*/  @P5 IMAD.MOV.U32 R20, RZ, RZ, R41 ;  /* 0x000000ffff145224 */ /* 0x001fe400078e0029 */
[----:B------:R-:W-:-:S05]  /*6c940*/  @P5 IMAD.MOV.U32 R21, RZ, RZ, R38 ;  /* 0x000000ffff155224 */ /* 0x000fca00078e0026 */
[----:B------:R-:W4:Y:S04]  /*6c950*/  @P5 LDG.E.U8 R17, desc[UR8][R20.64] ;  /* 0x0000000814115981 */ /* 0x000f28000c1e1100 */
[----:B---3--:R0:W-:Y:S04]  /*6c960*/  STL [R1+0xce0], R14 ;  /* 0x000ce00e01007387 */ /* 0x0081e80000100800 */
[----:B0-----:R-:W3:Y:S04]  /*6c970*/  LDL.LU R14, [R1+0x4038] ;  /* 0x00403800010e7983 */ /* 0x001ee80000300800 */
[----:B------:R0:W-:Y:S04]  /*6c980*/  STL [R1+0x14cc], R38 ;  /* 0x0014cc2601007387 */ /* 0x0001e80000100800 */
[----:B0-----:R-:W2:Y:S04]  /*6c990*/  LDL.LU R38, [R1+0x4034] ;  /* 0x0040340001267983 */ /* 0x001ea80000300800 */
[----:B------:R-:W2:Y:S04]  /*6c9a0*/  LDL.LU R41, [R1+0x4030] ;  /* 0x0040300001297983 */ /* 0x000ea80000300800 */
[----:B----4-:R0:W-:Y:S04]  /*6c9b0*/  STL [R1+0xcdc], R17 ;  /* 0x000cdc1101007387 */ /* 0x0101e80000100800 */
[----:B------:R-:W4:Y:S01]  /*6c9c0*/  LDL R21, [R1+0x14d4] ;  /* 0x0014d40001157983 */ /* 0x000f220000100800 */
[----:B------:R-:W-:Y:S01]  /*6c9d0*/  PRMT R34, RZ, 0x7610, R34 ;  /* 0x00007610ff227816 */ /* 0x000fe20000000022 */
[----:B------:R-:W-:-:S02]  /*6c9e0*/  @P5 IMAD.MOV.U32 R20, RZ, RZ, R46 ;  /* 0x000000ffff145224 */ /* 0x000fc400078e002e */
[----:B------:R-:W2:Y:S01]  /*6c9f0*/  LDL.LU R46, [R1+0x1500] ;  /* 0x00150000012e7983 */ /* 0x000ea20000300800 */
[----:B0-----:R-:W0:Y:S03]  /*6ca00*/  LDC R17, c[0x0][0x3a8] ;  /* 0x0000ea00ff117b82 */ /* 0x001e260000000800 */
[----:B----4-:R-:W4:Y:S01]  /*6ca10*/  @P5 LDG.E.U8 R34, desc[UR8][R20.64] ;  /* 0x0000000814225981 */ /* 0x010f22000c1e1100 */
[----:B0-----:R-:W-:-:S05]  /*6ca20*/  IMAD.SHL.U32 R17, R17, 0x100, RZ ;  /* 0x0000010011117824 */ /* 0x001fca00078e00ff */
[----:B------:R-:W-:-:S05]  /*6ca30*/  IADD3 R47, P6, PT, R17, R47, RZ ;  /* 0x0000002f112f7210 */ /* 0x000fca0007fde0ff */
[----:B------:R0:W-:Y:S04]  /*6ca40*/  STL [R1+0x14e0], R47 ;  /* 0x0014e02f01007387 */ /* 0x0001e80000100800 */
[----:B----4-:R1:W-:Y:S04]  /*6ca50*/  STL [R1+0xcd8], R34 ;  /* 0x000cd82201007387 */ /* 0x0103e80000100800 */
[----:B------:R-:W4:Y:S01]  /*6ca60*/  LDL.LU R20, [R1+0x14dc] ;  /* 0x0014dc0001147983 */ /* 0x000f220000300800 */
[----:B------:R-:W-:-:S03]  /*6ca70*/  IMAD.MOV.U32 R21, RZ, RZ, R47 ;  /* 0x000000ffff157224 */ /* 0x000fc600078e002f */
[----:B0-----:R-:W2:Y:S01]  /*6ca80*/  LDL.LU R47, [R1+0x1510] ;  /* 0x00151000012f7983 */ /* 0x001ea20000300800 */
[----:B-1----:R-:W-:Y:S02]  /*6ca90*/  SHF.R.S32.HI R34, RZ, 0x1f, R17 ;  /* 0x0000001fff227819 */ /* 0x002fe40000011411 */
[----:B---3--:R-:W-:-:S03]  /*6caa0*/  PRMT R14, RZ, 0x7610, R14 ;  /* 0x00007610ff0e7816 */ /* 0x008fc6000000000e */
[----:B----4-:R-:W-:Y:S01]  /*6cab0*/  IMAD.X R20, R34, 0x1, R20, P6 ;  /* 0x0000000122147824 */ /* 0x010fe200030e0614 */
[----:B--2---:R-:W-:Y:S02]  /*6cac0*/  IADD3 R32, P6, PT, R17, R32, RZ ;  /* 0x0000002011207210 */ /* 0x004fe40007fde0ff */
[----:B------:R-:W2:Y:S02]  /*6cad0*/  LDL.LU R17, [R1+0x14ec] ;  /* 0x0014ec0001117983 */ /* 0x000ea40000300800 */
[-C--:B------:R-:W-:Y:S02]  /*6cae0*/  @P5 LOP3.LUT R21, R21, R20.reuse, RZ, 0x3c, !PT ;  /* 0x0000001415155212 */ /* 0x080fe400078e3cff */
[----:B------:R0:W-:Y:S02]  /*6caf0*/  STL [R1+0x14dc], R20 ;  /* 0x0014dc1401007387 */ /* 0x0001e40000100800 */
[----:B0-----:R-:W-:-:S04]  /*6cb00*/  @P5 LOP3.LUT R20, R21, R20, RZ, 0x3c, !PT ;  /* 0x0000001415145212 */ /* 0x001fc800078e3cff */
[----:B------:R-:W-:-:S05]  /*6cb10*/  @P5 LOP3.LUT R21, R21, R20, RZ, 0x3c, !PT ;  /* 0x0000001415155212 */ /* 0x000fca00078e3cff */
[----:B------:R-:W3:Y:S04]  /*6cb20*/  @P5 LDG.E.U8 R14, desc[UR8][R20.64] ;  /* 0x00000008140e5981 */ /* 0x000ee8000c1e1100 */
[----:B------:R-:W-:Y:S04]  /*6cb30*/  STL [R1+0x14f0], R32 ;  /* 0x0014f02001007387 */ /* 0x000fe80000100800 */
[----:B---3--:R0:W-:Y:S04]  /*6cb40*/  STL [R1+0xcd4], R14 ;  /* 0x000cd40e01007387 */ /* 0x0081e80000100800 */
[----:B0-----:R-:W3:Y:S04]  /*6cb50*/  LDL.LU R14, [R1+0x402c] ;  /* 0x00402c00010e7983 */ /* 0x001ee80000300800 */
[----:B------:R-:W4:Y:S04]  /*6cb60*/  LDL R20, [R1+0x14e4] ;  /* 0x0014e40001147983 */ /* 0x000f280000100800 */
[----:B------:R-:W4:Y:S01]  /*6cb70*/  LDL R21, [R1+0x14e8] ;  /* 0x0014e80001157983 */ /* 0x000f220000100800 */
[----:B------:R-:W-:-:S02]  /*6cb80*/  ISETP.GT.AND P4, PT, R19, 0x23, PT ;  /* 0x000000231300780c */ /* 0x000fc40003f84270 */
[----:B------:R-:W-:Y:S01]  /*6cb90*/  PRMT R38, RZ, 0x7610, R38 ;  /* 0x00007610ff267816 */ /* 0x000fe20000000026 */
[----:B--2---:R-:W-:Y:S01]  /*6cba0*/  IMAD.X R17, R34, 0x1, R17, P6 ;  /* 0x0000000122117824 */ /* 0x004fe200030e0611 */
[----:B------:R-:W-:-:S04]  /*6cbb0*/  PRMT R41, RZ, 0x7610, R41 ;  /* 0x00007610ff297816 */ /* 0x000fc80000000029 */
[----:B------:R0:W-:Y:S01]  /*6cbc0*/  STL [R1+0x14ec], R17 ;  /* 0x0014ec1101007387 */ /* 0x0001e20000100800 */
[----:B----4-:R-:W-:-:S04]  /*6cbd0*/  @P5 LOP3.LUT R21, R21, R20, RZ, 0x3c, !PT ;  /* 0x0000001415155212 */ /* 0x010fc800078e3cff */
[----:B------:R-:W-:-:S04]  /*6cbe0*/  @P5 LOP3.LUT R20, R21, R20, RZ, 0x3c, !PT ;  /* 0x0000001415145212 */ /* 0x000fc800078e3cff */
[----:B------:R-:W-:-:S05]  /*6cbf0*/  @P5 LOP3.LUT R21, R21, R20, RZ, 0x3c, !PT ;  /* 0x0000001415155212 */ /* 0x000fca00078e3cff */
[----:B------:R1:W2:Y:S02]  /*6cc00*/  @P5 LDG.E.U8 R38, desc[UR8][R20.64] ;  /* 0x0000000814265981 */ /* 0x0002a4000c1e1100 */
[----:B-1----:R-:W-:Y:S02]  /*6cc10*/  @P4 IMAD.MOV.U32 R20, RZ, RZ, R32 ;  /* 0x000000ffff144224 */ /* 0x002fe400078e0020 */
[----:B------:R-:W-:Y:S02]  /*6cc20*/  @P4 IMAD.MOV.U32 R21, RZ, RZ, R17 ;  /* 0x000000ffff154224 */ /* 0x000fe400078e0011 */
[----:B0-----:R-:W0:Y:S03]  /*6cc30*/  LDC R17, c[0x0][0x3a8] ;  /* 0x0000ea00ff117b82 */ /* 0x001e260000000800 */
[----:B------:R-:W4:Y:S01]  /*6cc40*/  @P4 LDG.E.U8 R41, desc[UR8][R20.64] ;  /* 0x0000000814294981 */ /* 0x000f22000c1e1100 */
[----:B0-----:R-:W-:-:S05]  /*6cc50*/  IMAD.SHL.U32 R17, R17, 0x100, RZ ;  /* 0x0000010011117824 */ /* 0x001fca00078e00ff */
[----:B------:R-:W-:Y:S01]  /*6cc60*/  IADD3 R46, P6, PT, R17, R46, RZ ;  /* 0x0000002e112e7210 */ /* 0x000fe20007fde0ff */
[----:B--2---:R0:W-:Y:S04]  /*6cc70*/  STL [R1+0xcd0], R38 ;  /* 0x000cd02601007387 */ /* 0x0041e80000100800 */
[----:B0-----:R-:W2:Y:S04]  /*6cc80*/  LDL.LU R38, [R1+0x4028] ;  /* 0x0040280001267983 */ /* 0x001ea80000300800 */
[----:B------:R-:W2:Y:S04]  /*6cc90*/  LDL.LU R32, [R1+0x4024] ;  /* 0x0040240001207983 */ /* 0x000ea80000300800 */
[----:B------:R-:W2:Y:S04]  /*6cca0*/  LDL R20, [R1+0x14f4] ;  /* 0x0014f40001147983 */ /* 0x000ea80000100800 */
[----:B------:R-:W2:Y:S04]  /*6ccb0*/  LDL R21, [R1+0x14f8] ;  /* 0x0014f80001157983 */ /* 0x000ea80000100800 */
[----:B----4-:R0:W-:Y:S04]  /*6ccc0*/  STL [R1+0xccc], R41 ;  /* 0x000ccc2901007387 */ /* 0x0101e80000100800 */
[----:B0-----:R-:W4:Y:S04]  /*6ccd0*/  LDL.LU R41, [R1+0x1520] ;  /* 0x0015200001297983 */ /* 0x001f280000300800 */
[----:B------:R-:W2:Y:S01]  /*6cce0*/  LDL.LU R17, [R1+0x14fc] ;  /* 0x0014fc0001117983 */ /* 0x000ea20000300800 */
[----:B------:R-:W-:-:S05]  /*6ccf0*/  PRMT R34, RZ, 0x7610, R34 ;  /* 0x00007610ff227816 */ /* 0x000fca0000000022 */
[----:B------:R0:W-:Y:S02]  /*6cd00*/  STL.S16 [R1+0xcc8], R34 ;  /* 0x000cc82201007387 */ /* 0x0001e40000100600 */
[----:B0-----:R-:W0:Y:S02]  /*6cd10*/  LDC R34, c[0x0][0x3a8] ;  /* 0x0000ea00ff227b82 */ /* 0x001e240000000800 */
[----:B------:R1:W-:Y:S01]  /*6cd20*/  STL [R1+0x1500], R46 ;  /* 0x0015002e01007387 */ /* 0x0003e20000100800 */
[----:B0-----:R-:W-:-:S05]  /*6cd30*/  IMAD.SHL.U32 R34, R34, 0x100, RZ ;  /* 0x0000010022227824 */ /* 0x001fca00078e00ff */
[----:B------:R-:W-:-:S05]  /*6cd40*/  SHF.R.S32.HI R34, RZ, 0x1f, R34 ;  /* 0x0000001fff227819 */ /* 0x000fca0000011422 */
[----:B--2---:R-:W-:Y:S02]  /*6cd50*/  IMAD.X R17, R34, 0x1, R17, P6 ;  /* 0x0000000122117824 */ /* 0x004fe400030e0611 */
[----:B------:R-:W2:Y:S01]  /*6cd60*/  LDL R34, [R1+0xcc8] ;  /* 0x000cc80001227983 */ /* 0x000ea20000100800 */
[----:B------:R-:W-:-:S04]  /*6cd70*/  @P4 LOP3.LUT R21, R21, R20, RZ, 0x3c, !PT ;  /* 0x0000001415154212 */ /* 0x000fc800078e3cff */
[----:B------:R-:W-:-:S04]  /*6cd80*/  @P4 LOP3.LUT R20, R21, R20, RZ, 0x3c, !PT ;  /* 0x0000001415144212 */ /* 0x000fc800078e3cff */
[----:B------:R-:W-:-:S05]  /*6cd90*/  @P4 LOP3.LUT R21, R21, R20, RZ, 0x3c, !PT ;  /* 0x0000001415154212 */ /* 0x000fca00078e3cff */
[----:B--2---:R0:W2:Y:S02]  /*6cda0*/  @P4 LDG.E.U8 R34, desc[UR8][R20.64] ;  /* 0x0000000814224981 */ /* 0x0040a4000c1e1100 */
[----:B0-----:R-:W-:Y:S02]  /*6cdb0*/  IMAD.MOV.U32 R20, RZ, RZ, R17 ;  /* 0x000000ffff147224 */ /* 0x001fe400078e0011 */
[----:B------:R-:W-:-:S05]  /*6cdc0*/  IMAD.MOV.U32 R21, RZ, RZ, R46 ;  /* 0x000000ffff157224 */ /* 0x000fca00078e002e */
[----:B------:R-:W-:-:S04]  /*6cdd0*/  @P4 LOP3.LUT R21, R21, R20, RZ, 0x3c, !PT ;  /* 0x0000001415154212 */ /* 0x000fc800078e3cff */
[C---:B------:R-:W-:Y:S02]  /*6cde0*/  @P4 LOP3.LUT R20, R21.reuse, R20, RZ, 0x3c, !PT ;  /* 0x0000001415144212 */ /* 0x040fe400078e3cff */
[----:B------:R-:W-:Y:S02]  /*6cdf0*/  PRMT R32, RZ, 0x7610, R32 ;  /* 0x00007610ff207816 */ /* 0x000fe40000000020 */
[----:B------:R-:W-:-:S05]  /*6ce00*/  @P4 LOP3.LUT R21, R21, R20, RZ, 0x3c, !PT ;  /* 0x0000001415154212 */ /* 0x000fca00078e3cff */
[----:B------:R0:W3:Y:S04]  /*6ce10*/  @P4 LDG.E.U8 R32, desc[UR8][R20.64] ;  /* 0x0000000814204981 */ /* 0x0000e8000c1e1100 */
[----:B--2---:R2:W-:Y:S04]  /*6ce20*/  @P4 STL [R1+0xcc8], R34 ;  /* 0x000cc82201004387 */ /* 0x0045e80000100800 */
[----:B------:R0:W-:Y:S04]  /*6ce30*/  STL [R1+0x14fc], R17 ;  /* 0x0014fc1101007387 */ /* 0x0001e80000100800 */
[----:B-1----:R-:W3:Y:S01]  /*6ce40*/  LDL.LU R46, [R1+0x4020] ;  /* 0x00402000012e7983 */ /* 0x002ee20000300800 */
[----:B------:R-:W-:Y:S01]  /*6ce50*/  PRMT R38, RZ, 0x7610, R38 ;  /* 0x00007610ff267816 */ /* 0x000fe20000000026 */
[----:B--2---:R-:W1:Y:S08]  /*6ce60*/  LDC R34, c[0x0][0x3a8] ;  /* 0x0000ea00ff227b82 */ /* 0x004e700000000800 */
[----:B0-----:R-:W0:Y:S02]  /*6ce70*/  LDC R17, c[0x0][0x3a8] ;  /* 0x0000ea00ff117b82 */ /* 0x001e240000000800 */
[----:B0-----:R-:W-:-:S05]  /*6ce80*/  IMAD.SHL.U32 R17, R17, 0x100, RZ ;  /* 0x0000010011117824 */ /* 0x001fca00078e00ff */
[----:B------:R-:W-:Y:S02]  /*6ce90*/  IADD3 R47, P6, PT, R17, R47, RZ ;  /* 0x0000002f112f7210 */ /* 0x000fe40007fde0ff */
[----:B------:R-:W2:Y:S04]  /*6cea0*/  LDL.LU R17, [R1+0x150c] ;  /* 0x00150c0001117983 */ /* 0x000ea80000300800 */
[----:B------:R-:W2:Y:S04]  /*6ceb0*/  LDL R20, [R1+0x1504] ;  /* 0x0015040001147983 */ /* 0x000ea80000100800 */
[----:B------:R-:W2:Y:S02]  /*6cec0*/  LDL R21, [R1+0x1508] ;  /* 0x0015080001157983 */ /* 0x000ea40000100800 */
[----:B--2---:R-:W-:-:S04]  /*6ced0*/  @P4 LOP3.LUT R21, R21, R20, RZ, 0x3c, !PT ;  /* 0x0000001415154212 */ /* 0x004fc800078e3cff */
[----:B------:R-:W-:-:S04]  /*6cee0*/  @P4 LOP3.LUT R20, R21, R20, RZ, 0x3c, !PT ;  /* 0x0000001415144212 */ /* 0x000fc800078e3cff */
[----:B------:R-:W-:-:S05]  /*6cef0*/  @P4 LOP3.LUT R21, R21, R20, RZ, 0x3c, !PT ;  /* 0x0000001415154212 */ /* 0x000fca00078e3cff */
[----:B------:R0:W2:Y:S01]  /*6cf00*/  @P4 LDG.E.U8 R38, desc[UR8][R20.64] ;  /* 0x0000000814264981 */ /* 0x0000a2000c1e1100 */
[----:B-1----:R-:W-:-:S05]  /*6cf10*/  IMAD.SHL.U32 R34, R34, 0x100, RZ ;  /* 0x0000010022227824 */ /* 0x002fca00078e00ff */
[----:B------:R-:W-:Y:S01]  /*6cf20*/  SHF.R.S32.HI R34, RZ, 0x1f, R34 ;  /* 0x0000001fff227819 */ /* 0x000fe20000011422 */
[----:B------:R-:W-:Y:S01]  /*6cf30*/  STL [R1+0x1510], R47 ;  /* 0x0015102f01007387 */ /* 0x000fe20000100800 */
[----:B------:R-:W-:-:S03]  /*6cf40*/  ISETP.GT.AND P5, PT, R19, 0x24, PT ;  /* 0x000000241300780c */ /* 0x000fc60003fa4270 */
[----:B------:R-:W-:Y:S01]  /*6cf50*/  IMAD.X R17, R34, 0x1, R17, P6 ;  /* 0x0000000122117824 */ /* 0x000fe200030e0611 */
[----:B---3--:R1:W-:Y:S03]  /*6cf60*/  STL [R1+0xcc4], R32 ;  /* 0x000cc42001007387 */ /* 0x0083e60000100800 */
[----:B0-----:R-:W-:Y:S01]  /*6cf70*/  IMAD.MOV.U32 R21, RZ, RZ, R17 ;  /* 0x000000ffff157224 */ /* 0x001fe200078e0011 */
[----:B-1----:R-:W3:Y:S01]  /*6cf80*/  LDL.LU R32, [R1+0x1530] ;  /* 0x0015300001207983 */ /* 0x002ee20000300800 */
[----:B------:R-:W-:-:S04]  /*6cf90*/  PRMT R46, RZ, 0x7610, R46 ;  /* 0x00007610ff2e7816 */ /* 0x000fc8000000002e */
[----:B------:R-:W-:-:S05]  /*6cfa0*/  @P5 IMAD.MOV.U32 R20, RZ, RZ, R47 ;  /* 0x000000ffff145224 */ /* 0x000fca00078e002f */
[----:B------:R-:W3:Y:S04]  /*6cfb0*/  @P5 LDG.E.U8 R46, desc[UR8][R20.64] ;  /* 0x00000008142e5981 */ /* 0x000ee8000c1e1100 */
[----:B--2---:R0:W-:Y:S04]  /*6cfc0*/  STL [R1+0xcc0], R38 ;  /* 0x000cc02601007387 */ /* 0x0041e80000100800 */
[----:B0-----:R-:W2:Y:S04]  /*6cfd0*/  LDL.LU R38, [R1+0x401c] ;  /* 0x00401c0001267983 */ /* 0x001ea80000300800 */
[----:B------:R0:W-:Y:S02]  /*6cfe0*/  STL [R1+0x150c], R17 ;  /* 0x00150c1101007387 */ /* 0x0001e40000100800 */
[----:B0-----:R-:W0:Y:S02]  /*6cff0*/  LDC R17, c[0x0][0x3a8] ;  /* 0x0000ea00ff117b82 */ /* 0x001e240000000800 */
[----:B0-----:R-:W-:-:S05]  /*6d000*/  IMAD.SHL.U32 R17, R17, 0x100, RZ ;  /* 0x0000010011117824 */ /* 0x001fca00078e00ff */
[----:B----4-:R-:W-:Y:S02]  /*6d010*/  IADD3 R41, P4, PT, R17, R41, RZ ;  /* 0x0000002911297210 */ /* 0x010fe40007f9e0ff */
[----:B------:R-:W4:Y:S04]  /*6d020*/  LDL.LU R17, [R1+0x151c] ;  /* 0x00151c0001117983 */ /* 0x000f280000300800 */
[----:B------:R-:W4:Y:S04]  /*6d030*/  LDL R20, [R1+0x1514] ;  /* 0x0015140001147983 */ /* 0x000f280000100800 */
[----:B------:R-:W4:Y:S01]  /*6d040*/  LDL R21, [R1+0x1518] ;  /* 0x0015180001157983 */ /* 0x000f220000100800 */
[----:B------:R-:W-:-:S03]  /*6d050*/  PRMT R34, RZ, 0x7610, R34 ;  /* 0x00007610ff227816 */ /* 0x000fc60000000022 */
[----:B---3--:R0:W-:Y:S04]  /*6d060*/  STL [R1+0xcbc], R46 ;  /* 0x000cbc2e01007387 */ /* 0x0081e80000100800 */
[----:B0-----:R-:W3:Y:S04]  /*6d070*/  LDL R46, [R1+0x1528] ;  /* 0x00152800012e7983 */ /* 0x001ee80000100800 */
[----:B------:R-:W-:Y:S04]  /*6d080*/  STL [R1+0x1520], R41 ;  /* 0x0015202901007387 */ /* 0x000fe80000100800 */
[----:B------:R-:W3:Y:S04]  /*6d090*/  LDL.LU R47, [R1+0x1540] ;  /* 0x00154000012f7983 */ /* 0x000ee80000300800 */
[----:B------:R0:W-:Y:S02]  /*6d0a0*/  STL.S16 [R1+0xcb4], R34 ;  /* 0x000cb42201007387 */ /* 0x0001e40000100600 */
[----:B0-----:R-:W0:Y:S02]  /*6d0b0*/  LDC R34, c[0x0][0x3a8] ;  /* 0x0000ea00ff227b82 */ /* 0x001e240000000800 */
[----:B0-----:R-:W-:-:S05]  /*6d0c0*/  IMAD.SHL.U32 R34, R34, 0x100, RZ ;  /* 0x0000010022227824 */ /* 0x001fca00078e00ff */
[----:B------:R-:W-:Y:S02]  /*6d0d0*/  SHF.R.S32.HI R34, RZ, 0x1f, R34 ;  /* 0x0000001fff227819 */ /* 0x000fe40000011422 */
[----:B--2---:R-:W-:Y:S02]  /*6d0e0*/  PRMT R38, RZ, 0x7610, R38 ;  /* 0x00007610ff267816 */ /* 0x004fe40000000026 */
[----:B----4-:R-:W-:-:S04]  /*6d0f0*/  @P5 LOP3.LUT R21, R21, R20, RZ, 0x3c, !PT ;  /* 0x0000001415155212 */ /* 0x010fc800078e3cff */
[----:B------:R-:W-:-:S04]  /*6d100*/  @P5 LOP3.LUT R20, R21, R20, RZ, 0x3c, !PT ;  /* 0x0000001415145212 */ /* 0x000fc800078e3cff */
[----:B------:R-:W-:-:S05]  /*6d110*/  @P5 LOP3.LUT R21, R21, R20, RZ, 0x3c, !PT ;  /* 0x0000001415155212 */ /* 0x000fca00078e3cff */
[----:B------:R0:W2:Y:S01]  /*6d120*/  @P5 LDG.E.U8 R38, desc[UR8][R20.64] ;  /* 0x0000000814265981 */ /* 0x0000a2000c1e1100 */
[----:B------:R-:W-:-:S03]  /*6d130*/  IMAD.X R17, R34, 0x1, R17, P4 ;  /* 0x0000000122117824 */ /* 0x000fc600020e0611 */
[----:B------:R-:W4:Y:S01]  /*6d140*/  LDL R34, [R1+0xcb4] ;  /* 0x000cb40001227983 */ /* 0x000f220000100800 */
[----:B0-----:R-:W-:Y:S02]  /*6d150*/  IMAD.MOV.U32 R20, RZ, RZ, R17 ;  /* 0x000000ffff147224 */ /* 0x001fe400078e0011 */
[----:B------:R-:W-:Y:S01]  /*6d160*/  IMAD.MOV.U32 R21, RZ, RZ, R41 ;  /* 0x000000ffff157224 */ /* 0x000fe200078e0029 */
[----:B------:R0:W-:Y:S04]  /*6d170*/  STL [R1+0x151c], R17 ;  /* 0x00151c1101007387 */ /* 0x0001e80000100800 */
[----:B------:R-:W-:-:S04]  /*6d180*/  @P5 LOP3.LUT R21, R21, R20, RZ, 0x3c, !PT ;  /* 0x0000001415155212 */ /* 0x000fc800078e3cff */
[C---:B------:R-:W-:Y:S01]  /*6d190*/  @P5 LOP3.LUT R20, R21.reuse, R20, RZ, 0x3c, !PT ;  /* 0x0000001415145212 */ /* 0x040fe200078e3cff */
[----:B0-----:R-:W0:Y:S03]  /*6d1a0*/  LDC R17, c[0x0][0x3a8] ;  /* 0x0000ea00ff117b82 */ /* 0x001e260000000800 */
[----:B------:R-:W-:Y:S01]  /*6d1b0*/  @P5 LOP3.LUT R21, R21, R20, RZ, 0x3c, !PT ;  /* 0x0000001415155212 */ /* 0x000fe200078e3cff */
[----:B0-----:R-:W-:-:S05]  /*6d1c0*/  IMAD.SHL.U32 R17, R17, 0x100, RZ ;  /* 0x0000010011117824 */ /* 0x001fca00078e00ff */
[----:B------:R-:W-:Y:S01]  /*6d1d0*/  IADD3 R32, P6, PT, R17, R32, RZ ;  /* 0x0000002011207210 */ /* 0x000fe20007fde0ff */
[----:B--2---:R0:W-:Y:S04]  /*6d1e0*/  STL [R1+0xcb8], R38 ;  /* 0x000cb82601007387 */ /* 0x0041e80000100800 */
[----:B----4-:R-:W2:Y:S04]  /*6d1f0*/  @P5 LDG.E.U8 R34, desc[UR8][R20.64] ;  /* 0x0000000814225981 */ /* 0x010ea8000c1e1100 */
[----:B0-----:R-:W4:Y:S04]  /*6d200*/  LDL.LU R38, [R1+0x4018] ;  /* 0x0040180001267983 */ /* 0x001f280000300800 */
[----:B------:R-:W2:Y:S04]  /*6d210*/  LDL.LU R41, [R1+0x153c] ;  /* 0x00153c0001297983 */ /* 0x000ea80000300800 */
[----:B------:R-:W2:Y:S01]  /*6d220*/  LDL.LU R17, [R1+0x152c] ;  /* 0x00152c0001117983 */ /* 0x000ea20000300800 */
[----:B----4-:R-:W-:-:S05]  /*6d230*/  PRMT R38, RZ, 0x7610, R38 ;  /* 0x00007610ff267816 */ /* 0x010fca0000000026 */
[----:B------:R0:W-:Y:S04]  /*6d240*/  STL.S16 [R1+0xcb0], R38 ;  /* 0x000cb02601007387 */ /* 0x0001e80000100600 */
[----:B0-----:R-:W4:Y:S04]  /*6d250*/  LDL.LU R38, [R1+0x4014] ;  /* 0x0040140001267983 */ /* 0x001f280000300800 */
[----:B--2---:R0:W-:Y:S04]  /*6d260*/  @P5 STL [R1+0xcb4], R34 ;  /* 0x000cb42201005387 */ /* 0x0041e80000100800 */
[----:B------:R-:W2:Y:S01]  /*6d270*/  LDL R21, [R1+0x1524] ;  /* 0x0015240001157983 */ /* 0x000ea20000100800 */
[----:B0-----:R-:W0:Y:S03]  /*6d280*/  LDC R34, c[0x0][0x3a8] ;  /* 0x0000ea00ff227b82 */ /* 0x001e260000000800 */
[----:B------:R1:W-:Y:S01]  /*6d290*/  STL [R1+0x1530], R32 ;  /* 0x0015302001007387 */ /* 0x0003e20000100800 */
[----:B0-----:R-:W-:-:S05]  /*6d2a0*/  IMAD.SHL.U32 R34, R34, 0x100, RZ ;  /* 0x0000010022227824 */ /* 0x001fca00078e00ff */
[----:B------:R-:W-:-:S05]  /*6d2b0*/  SHF.R.S32.HI R34, RZ, 0x1f, R34 ;  /* 0x0000001fff227819 */ /* 0x000fca0000011422 */
[----:B------:R-:W-:Y:S02]  /*6d2c0*/  IMAD.X R17, R34, 0x1, R17, P6 ;  /* 0x0000000122117824 */ /* 0x000fe400030e0611 */
[----:B------:R-:W2:Y:S01]  /*6d2d0*/  LDL R34, [R1+0xcb0] ;  /* 0x000cb00001227983 */ /* 0x000ea20000100800 */
[----:B---3--:R-:W-:Y:S01]  /*6d2e0*/  @P5 IMAD.MOV.U32 R20, RZ, RZ, R46 ;  /* 0x000000ffff145224 */ /* 0x008fe200078e002e */
[----:B------:R-:W-:Y:S02]  /*6d2f0*/  ISETP.GT.AND P4, PT, R19, 0x25, PT ;  /* 0x000000251300780c */ /* 0x000fe40003f84270 */
[----:B------:R-:W3:Y:S04]  /*6d300*/  LDL.LU R46, [R1+0x1550] ;  /* 0x00155000012e7983 */ /* 0x000ee80000300800 */
[----:B--2---:R0:W2:Y:S02]  /*6d310*/  @P5 LDG.E.U8 R34, desc[UR8][R20.64] ;  /* 0x0000000814225981 */ /* 0x0040a4000c1e1100 */
[----:B0-----:R-:W-:-:S02]  /*6d320*/  IMAD.MOV.U32 R20, RZ, RZ, R17 ;  /* 0x000000ffff147224 */ /* 0x001fc400078e0011 */
[----:B------:R-:W-:-:S05]  /*6d330*/  IMAD.MOV.U32 R21, RZ, RZ, R32 ;  /* 0x000000ffff157224 */ /* 0x000fca00078e0020 */
[----:B------:R-:W-:-:S04]  /*6d340*/  @P4 LOP3.LUT R21, R21, R20, RZ, 0x3c, !PT ;  /* 0x0000001415154212 */ /* 0x000fc800078e3cff */
[C---:B------:R-:W-:Y:S02]  /*6d350*/  @P4 LOP3.LUT R20, R21.reuse, R20, RZ, 0x3c, !PT ;  /* 0x0000001415144212 */ /* 0x040fe400078e3cff */
[----:B----4-:R-:W-:Y:S02]  /*6d360*/  PRMT R38, RZ, 0x7610, R38 ;  /* 0x00007610ff267816 */ /* 0x010fe40000000026 */
[----:B------:R-:W-:-:S05]  /*6d370*/  @P4 LOP3.LUT R21, R21, R20, RZ, 0x3c, !PT ;  /* 0x0000001415154212 */ /* 0x000fca00078e3cff */
[----:B------:R0:W4:Y:S04]  /*6d380*/  @P4 LDG.E.U8 R38, desc[UR8][R20.64] ;  /* 0x0000000814264981 */ /* 0x000128000c1e1100 */
[----:B--2---:R2:W-:Y:S04]  /*6d390*/  @P5 STL [R1+0xcb0], R34 ;  /* 0x000cb02201005387 */ /* 0x0045e80000100800 */
[----:B------:R0:W-:Y:S04]  /*6d3a0*/  STL [R1+0x152c], R17 ;  /* 0x00152c1101007387 */ /* 0x0001e80000100800 */
[----:B-1----:R-:W3:Y:S01]  /*6d3b0*/  LDL.LU R32, [R1+0x1558] ;  /* 0x0015580001207983 */ /* 0x002ee20000300800 */
[----:B--2---:R-:W1:Y:S03]  /*6d3c0*/  LDC R34, c[0x0][0x3a8] ;  /* 0x0000ea00ff227b82 */ /* 0x004e660000000800 */
[----:B------:R-:W2:Y:S04]  /*6d3d0*/  LDL R20, [R1+0x1534] ;  /* 0x0015340001147983 */ /* 0x000ea80000100800 */
[----:B------:R-:W2:Y:S01]  /*6d3e0*/  LDL R21, [R1+0x1538] ;  /* 0x0015380001157983 */ /* 0x000ea20000100800 */
[----:B0-----:R-:W0:Y:S01]  /*6d3f0*/  LDC R17, c[0x0][0x3a8] ;  /* 0x0000ea00ff117b82 */ /* 0x001e220000000800 */
[----:B------:R-:W-:Y:S01]  /*6d400*/  PRMT R14, RZ, 0x7610, R14 ;  /* 0x00007610ff0e7816 */ /* 0x000fe2000000000e */
[----:B-1----:R-:W-:-:S02]  /*6d410*/  IMAD.SHL.U32 R34, R34, 0x100, RZ ;  /* 0x0000010022227824 */ /* 0x002fc400078e00ff */
[----:B0-----:R-:W-:-:S03]  /*6d420*/  IMAD.SHL.U32 R17, R17, 0x100, RZ ;  /* 0x0000010011117824 */ /* 0x001fc600078e00ff */
[----:B------:R-:W-:Y:S02]  /*6d430*/  SHF.R.S32.HI R34, RZ, 0x1f, R34 ;  /* 0x0000001fff227819 */ /* 0x000fe40000011422 */
[----:B------:R-:W-:Y:S02]  /*6d440*/  IADD3 R47, P5, PT, R17, R47, RZ ;  /* 0x0000002f112f7210 */ /* 0x000fe40007fbe0ff */
[----:B------:R-:W-:-:S03]  /*6d450*/  PRMT R17, RZ, 0x7610, R17 ;  /* 0x00007610ff117816 */ /* 0x000fc60000000011 */
[----:B------:R-:W-:Y:S01]  /*6d460*/  IMAD.X R41, R34, 0x1, R41, P5 ;  /* 0x0000000122297824 */ /* 0x000fe200028e0629 */
[----:B--2---:R-:W-:-:S04]  /*6d470*/  @P4 LOP3.LUT R21, R21, R20, RZ, 0x3c, !PT ;  /* 0x0000001415154212 */ /* 0x004fc800078e3cff */
[----:B------:R-:W-:-:S04]  /*6d480*/  @P4 LOP3.LUT R20, R21, R20, RZ, 0x3c, !PT ;  /* 0x0000001415144212 */ /* 0x000fc800078e3cff */
[----:B------:R-:W-:-:S05]  /*6d490*/  @P4 LOP3.LUT R21, R21, R20, RZ, 0x3c, !PT ;  /* 0x0000001415154212 */ /* 0x000fca00078e3cff */
[----:B------:R0:W2:Y:S02]  /*6d4a0*/  @P4 LDG.E.U8 R14, desc[UR8][R20.64] ;  /* 0x00000008140e4981 */ /* 0x0000a4000c1e1100 */
[----:B0-----:R-:W-:Y:S02]  /*6d4b0*/  @P4 IMAD.MOV.U32 R20, RZ, RZ, R47 ;  /* 0x000000ffff144224 */ /* 0x001fe400078e002f */
[----:B------:R-:W-:-:S05]  /*6d4c0*/  @P4 IMAD.MOV.U32 R21, RZ, RZ, R41 ;  /* 0x000000ffff154224 */ /* 0x000fca00078e0029 */
[----:B------:R-:W3:Y:S04]  /*6d4d0*/  @P4 LDG.E.U8 R17, desc[UR8][R20.64] ;  /* 0x0000000814114981 */ /* 0x000ee8000c1e1100 */
[----:B------:R-:W-:Y:S04]  /*6d4e0*/  STL [R1+0x1540], R47 ;  /* 0x0015402f01007387 */ /* 0x000fe80000100800 */
[----:B----4-:R0:W-:Y:S04]  /*6d4f0*/  STL [R1+0xcac], R38 ;  /* 0x000cac2601007387 */ /* 0x0101e80000100800 */
[----:B0-----:R-:W4:Y:S04]  /*6d500*/  LDL.LU R38, [R1+0x1554] ;  /* 0x0015540001267983 */ /* 0x001f280000300800 */
[----:B--2---:R0:W-:Y:S04]  /*6d510*/  STL [R1+0xca8], R14 ;  /* 0x000ca80e01007387 */ /* 0x0041e80000100800 */
[----:B0-----:R-:W2:Y:S04]  /*6d520*/  LDL.LU R14, [R1+0x4010] ;  /* 0x00401000010e7983 */ /* 0x001ea80000300800 */
[----:B------:R0:W-:Y:S04]  /*6d530*/  STL [R1+0x153c], R41 ;  /* 0x00153c2901007387 */ /* 0x0001e80000100800 */
[----:B0-----:R-:W2:Y:S04]  /*6d540*/  LDL.LU R41, [R1+0x400c] ;  /* 0x00400c0001297983 */ /* 0x001ea80000300800 */
[----:B------:R-:W2:Y:S04]  /*6d550*/  LDL.LU R47, [R1+0x4008] ;  /* 0x00400800012f7983 */ /* 0x000ea80000300800 */
[----:B---3--:R0:W-:Y:S04]  /*6d560*/  STL [R1+0xca4], R17 ;  /* 0x000ca41101007387 */ /* 0x0081e80000100800 */
[----:B------:R-:W3:Y:S04]  /*6d570*/  LDL R20, [R1+0x1544] ;  /* 0x0015440001147983 */ /* 0x000ee80000100800 */
[----:B------:R-:W3:Y:S01]  /*6d580*/  LDL R21, [R1+0x1548] ;  /* 0x0015480001157983 */ /* 0x000ee20000100800 */
[----:B------:R-:W-:Y:S01]  /*6d590*/  PRMT R34, RZ, 0x7610, R34 ;  /* 0x00007610ff227816 */ /* 0x000fe20000000022 */
[----:B0-----:R-:W0:Y:S01]  /*6d5a0*/  LDC R17, c[0x0][0x3a8] ;  /* 0x0000ea00ff117b82 */ /* 0x001e220000000800 */
[----:B---3--:R-:W-:-:S04]  /*6d5b0*/  @P4 LOP3.LUT R21, R21, R20, RZ, 0x3c, !PT ;  /* 0x0000001415154212 */ /* 0x008fc800078e3cff */
[----:B------:R-:W-:-:S04]  /*6d5c0*/  @P4 LOP3.LUT R20, R21, R20, RZ, 0x3c, !PT ;  /* 0x0000001415144212 */ /* 0x000fc800078e3cff */
[----:B------:R-:W-:-:S05]  /*6d5d0*/  @P4 LOP3.LUT R21, R21, R20, RZ, 0x3c, !PT ;  /* 0x0000001415154212 */ /* 0x000fca00078e3cff */
[----:B------:R-:W3:Y:S01]  /*6d5e0*/  @P4 LDG.E.U8 R34, desc[UR8][R20.64] ;  /* 0x0000000814224981 */ /* 0x000ee2000c1e1100 */
[----:B------:R-:W-:Y:S01]  /*6d5f0*/  ISETP.GT.AND P5, PT, R19, 0x26, PT ;  /* 0x000000261300780c */ /* 0x000fe20003fa4270 */
[----:B0-----:R-:W-:Y:S02]  /*6d600*/  IMAD.SHL.U32 R17, R17, 0x100, RZ ;  /* 0x0000010011117824 */ /* 0x001fe400078e00ff */
[----:B---3--:R0:W-:Y:S04]  /*6d610*/  STL [R1+0xca0], R34 ;  /* 0x000ca02201007387 */ /* 0x0081e80000100800 */
[----:B------:R-:W3:Y:S01]  /*6d620*/  LDL.LU R21, [R1+0x154c] ;  /* 0x00154c0001157983 */ /* 0x000ee20000300800 */
[C---:B------:R-:W-:Y:S02]  /*6d630*/  IADD3 R46, P6, PT, R17.reuse, R46, RZ ;  /* 0x0000002e112e7210 */ /* 0x040fe40007fde0ff */
[----:B------:R-:W-:-:S02]  /*6d640*/  IADD3 R32, P4, PT, R17, R32, RZ ;  /* 0x0000002011207210 */ /* 0x000fc40007f9e0ff */
[----:B0-----:R-:W-:Y:S01]  /*6d650*/  SHF.R.S32.HI R34, RZ, 0x1f, R17 ;  /* 0x0000001fff227819 */ /* 0x001fe20000011411 */
[----:B------:R-:W-:Y:S01]  /*6d660*/  @P5 IMAD.MOV.U32 R20, RZ, RZ, R46 ;  /* 0x000000ffff145224 */ /* 0x000fe200078e002e */
[----:B--2---:R-:W-:Y:S01]  /*6d670*/  PRMT R41, RZ, 0x7610, R41 ;  /* 0x00007610ff297816 */ /* 0x004fe20000000029 */
[----:B------:R0:W-:Y:S02]  /*6d680*/  STL [R1+0x1550], R46 ;  /* 0x0015502e01007387 */ /* 0x0001e40000100800 */
[C---:B----4-:R-:W-:Y:S01]  /*6d690*/  IMAD.X R38, R34.reuse, 0x1, R38, P4 ;  /* 0x0000000122267824 */ /* 0x050fe200020e0626 */
[----:B------:R-:W-:Y:S01]  /*6d6a0*/  PRMT R47, RZ, 0x7610, R47 ;  /* 0x00007610ff2f7816 */ /* 0x000fe2000000002f */
[----:B------:R-:W-:Y:S01]  /*6d6b0*/  STL [R1+0x1558], R32 ;  /* 0x0015582001007387 */ /* 0x000fe20000100800 */
[----:B---3--:R-:W-:-:S05]  /*6d6c0*/  IMAD.X R21, R34, 0x1, R21, P6 ;  /* 0x0000000122157824 */ /* 0x008fca00030e0615 */
[----:B------:R1:W-:Y:S04]  /*6d6d0*/  STL [R1+0x154c], R21 ;  /* 0x00154c1501007387 */ /* 0x0003e80000100800 */
[----:B------:R2:W3:Y:S04]  /*6d6e0*/  @P5 LDG.E.U8 R41, desc[UR8][R20.64] ;  /* 0x0000000814295981 */ /* 0x0004e8000c1e1100 */
[----:B0-----:R-:W4:Y:S01]  /*6d6f0*/  LDL.LU R46, [R1+0x4004] ;  /* 0x00400400012e7983 */ /* 0x001f220000300800 */
[----:B--2---:R-:W-:Y:S02]  /*6d700*/  @P5 IMAD.MOV.U32 R20, RZ, RZ, R32 ;  /* 0x000000ffff145224 */ /* 0x004fe400078e0020 */
[----:B-1----:R-:W-:-:S05]  /*6d710*/  @P5 IMAD.MOV.U32 R21, RZ, RZ, R38 ;  /* 0x000000ffff155224 */ /* 0x002fca00078e0026 */
[----:B------:R-:W2:Y:S04]  /*6d720*/  @P5 LDG.E.U8 R47, desc[UR8][R20.64] ;  /* 0x00000008142f5981 */ /* 0x000ea8000c1e1100 */
[----:B---3--:R0:W-:Y:S04]  /*6d730*/  STL [R1+0xc9c], R41 ;  /* 0x000c9c2901007387 */ /* 0x0081e80000100800 */
[----:B0-----:R-:W3:Y:S04]  /*6d740*/  LDL.LU R41, [R1+0x4000] ;  /* 0x0040000001297983 */ /* 0x001ee80000300800 */
[----:B------:R0:W-:Y:S04]  /*6d750*/  STL [R1+0x1554], R38 ;  /* 0x0015542601007387 */ /* 0x0001e80000100800 */
[----:B0-----:R-:W4:Y:S04]  /*6d760*/  LDL.LU R38, [R1+0x3ffc] ;  /* 0x003ffc0001267983 */ /* 0x001f280000300800 */
[----:B------:R-:W4:Y:S04]  /*6d770*/  LDL.LU R32, [R1+0x3ff8] ;  /* 0x003ff80001207983 */ /* 0x000f280000300800 */
        /* <DEDUP_REMOVED lines=8> */
[----:B------:R-:W2:Y:S04]  /*6d800*/  @P5 LDG.E.U8 R41, desc[UR8][R20.64] ;  /* 0x0000000814295981 */ /* 0x000ea8000c1e1100 */
[----:B--2---:R0:W-:Y:S04]  /*6d810*/  STL [R1+0xc94], R41 ;  /* 0x000c942901007387 */ /* 0x0041e80000100800 */
[----:B0-----:R-:W2:Y:S04]  /*6d820*/  LDL.LU R41, [R1+0x3ff0] ;  /* 0x003ff00001297983 */ /* 0x001ea80000300800 */
[----:B------:R-:W3:Y:S04]  /*6d830*/  LDL R20, [R1+0x1564] ;  /* 0x0015640001147983 */ /* 0x000ee80000100800 */
[----:B------:R-:W3:Y:S01]  /*6d840*/  LDL R21, [R1+0x1568] ;  /* 0x0015680001157983 */ /* 0x000ee20000100800 */
[----:B------:R-:W-:-:S02]  /*6d850*/  PRMT R47, RZ, 0x7610, R47 ;  /* 0x00007610ff2f7816 */ /* 0x000fc4000000002f */
[----:B---3--:R-:W-:-:S04]  /*6d860*/  @P5 LOP3.LUT R21, R21, R20, RZ, 0x3c, !PT ;  /* 0x0000001415155212 */ /* 0x008fc800078e3cff */
[----:B------:R-:W-:-:S04]  /*6d870*/  @P5 LOP3.LUT R20, R21, R20, RZ, 0x3c, !PT ;  /* 0x0000001415145212 */ /* 0x000fc800078e3cff */
[----:B------:R-:W-:-:S05]  /*6d880*/  @P5 LOP3.LUT R21, R21, R20, RZ, 0x3c, !PT ;  /* 0x0000001415155212 */ /* 0x000fca00078e3cff */
[----:B------:R-:W3:Y:S01]  /*6d890*/  @P5 LDG.E.U8 R47, desc[UR8][R20.64] ;  /* 0x00000008142f5981 */ /* 0x000ee2000c1e1100 */
[----:B------:R-:W-:-:S03]  /*6d8a0*/  ISETP.GT.AND P4, PT, R19, 0x27, PT ;  /* 0x000000271300780c */ /* 0x000fc60003f84270 */
[----:B---3--:R0:W-:Y:S04]  /*6d8b0*/  STL [R1+0xc90], R47 ;  /* 0x000c902f01007387 */ /* 0x0081e80000100800 */
[----:B0-----:R-:W3:Y:S04]  /*6d8c0*/  LDL.LU R47, [R1+0x3fec] ;  /* 0x003fec00012f7983 */ /* 0x001ee80000300800 */
        /* <DEDUP_REMOVED lines=15> */
[----:B------:R-:W3:Y:S04]  /*6d9c0*/  @P4 LDG.E.U8 R47, desc[UR8][R20.64] ;  /* 0x00000008142f4981 */ /* 0x000ee8000c1e1100 */
        /* <DEDUP_REMOVED lines=6118> */
[----:B----4-:R-:W-:-:S02]  /*85830*/  PRMT R32, RZ, 0x7610, R32 ;  /* 0x00007610ff207816 */ /* 0x010fc40000000020 */
[----:B---3--:R-:W-:-:S04]  /*85840*/  @P5 LOP3.LUT R21, R21, R20, RZ, 0x3c, !PT ;  /* 0x0000001415155212 */ /* 0x008fc800078e3cff */
[----:B------:R-:W-:-:S04]  /*85850*/  @P5 LOP3.LUT R20, R21, R20, RZ, 0x3c, !PT ;  /* 0x0000001415145212 */ /* 0x000fc800078e3cff */
[----:B------:R-:W-:-:S05]  /*85860*/  @P5 LOP3.LUT R21, R21, R20, RZ, 0x3c, !PT ;  /* 0x0000001415155212 */ /* 0x000fca00078e3cff */
[----:B------:R-:W3:Y:S01]  /*85870*/  @P5 LDG.E.U8 R32, desc[UR8][R20.64] ;  /* 0x0000000814205981 */ /* 0x000ee2000c1e1100 */
[----:B------:R-:W-:-:S03]  /*85880*/  ISETP.GT.AND P4, PT, R19, 0xcd, PT ;  /* 0x000000cd1300780c */ /* 0x000fc60003f84270 */
[----:B---3--:R0:W-:Y:S04]  /*85890*/  STL [R1+0x1e0], R32 ;  /* 0x0001e02001007387 */ /* 0x0081e80000100800 */
[----:B0-----:R-:W3:Y:S04]  /*858a0*/  LDL.LU R32, [R1+0x358c] ;  /* 0x00358c0001207983 */ /* 0x001ee80000300800 */
        /* <DEDUP_REMOVED lines=9> */
[----:B------:R-:W2:Y:S04]  /*85940*/  LDL R20, [R1+0x2b34] ;  /* 0x002b340001147983 */ /* 0x000ea80000100800 */
[----:B------:R-:W2:Y:S01]  /*85950*/  LDL R21, [R1+0x2b38] ;  /* 0x002b380001157983 */ /* 0x000ea20000100800 */
[----:B------:R-:W-:-:S02]  /*85960*/  PRMT R46, RZ, 0x7610, R46 ;  /* 0x00007610ff2e7816 */ /* 0x000fc4000000002e */
[----:B--2---:R-:W-:-:S04]  /*85970*/  @P4 LOP3.LUT R21, R21, R20, RZ, 0x3c, !PT ;  /* 0x0000001415154212 */ /* 0x004fc800078e3cff */
[----:B------:R-:W-:-:S04]  /*85980*/  @P4 LOP3.LUT R20, R21, R20, RZ, 0x3c, !PT ;  /* 0x0000001415144212 */ /* 0x000fc800078e3cff */
[----:B------:R-:W-:-:S05]  /*85990*/  @P4 LOP3.LUT R21, R21, R20, RZ, 0x3c, !PT ;  /* 0x0000001415154212 */ /* 0x000fca00078e3cff */
[----:B------:R-:W2:Y:S04]  /*859a0*/  @P4 LDG.E.U8 R46, desc[UR8][R20.64] ;  /* 0x00000008142e4981 */ /* 0x000ea8000c1e1100 */
[----:B--2---:R0:W-:Y:S04]  /*859b0*/  STL [R1+0x1d8], R46 ;  /* 0x0001d82e01007387 */ /* 0x0041e80000100800 */
[----:B0-----:R-:W2:Y:S04]  /*859c0*/  LDL.LU R46, [R1+0x3584] ;  /* 0x00358400012e7983 */ /* 0x001ea80000300800 */
        /* <DEDUP_REMOVED lines=15> */
[----:B------:R-:W2:Y:S01]  /*85ac0*/  @P4 LDG.E.U8 R0, desc[UR8][R20.64] ;  /* 0x0000000814004981 */ /* 0x000ea2000c1e1100 */
[----:B------:R-:W-:-:S03]  /*85ad0*/  ISETP.GT.AND P5, PT, R19, 0xce, PT ;  /* 0x000000ce1300780c */ /* 0x000fc60003fa4270 */
        /* <DEDUP_REMOVED lines=368> */
[----:B------:R0:W2:Y:S04]  /*871e0*/  @P4 LDG.E.U8 R18, desc[UR8][R20.64] ;  /* 0x0000000814124981 */ /* 0x0000a8000c1e1100 */
[----:B------:R-:W0:Y:S04]  /*871f0*/  LDL R20, [R1+0x2cbc] ;  /* 0x002cbc0001147983 */ /* 0x000e280000100800 */
[----:B------:R-:W0:Y:S01]  /*87200*/  LDL R21, [R1+0x2cc0] ;  /* 0x002cc00001157983 */ /* 0x000e220000100800 */
[----:B------:R-:W-:Y:S02]  /*87210*/  ISETP.GT.AND P5, PT, R19, 0xd8, PT ;  /* 0x000000d81300780c */ /* 0x000fe40003fa4270 */
[----:B------:R-:W-:-:S11]  /*87220*/  PRMT R66, RZ, 0x7610, R66 ;  /* 0x00007610ff427816 */ /* 0x000fd60000000042 */
[----:B0-----:R-:W-:-:S04]  /*87230*/  @P5 LOP3.LUT R21, R21, R20, RZ, 0x3c, !PT ;  /* 0x0000001415155212 */ /* 0x001fc800078e3cff */
[----:B------:R-:W-:-:S04]  /*87240*/  @P5 LOP3.LUT R20, R21, R20, RZ, 0x3c, !PT ;  /* 0x0000001415145212 */ /* 0x000fc800078e3cff */
[----:B------:R-:W-:-:S05]  /*87250*/  @P5 LOP3.LUT R21, R21, R20, RZ, 0x3c, !PT ;  /* 0x0000001415155212 */ /* 0x000fca00078e3cff */
[----:B------:R-:W3:Y:S04]  /*87260*/  @P5 LDG.E.U8 R66, desc[UR8][R20.64] ;  /* 0x0000000814425981 */ /* 0x000ee8000c1e1100 */
[----:B--2---:R-:W-:Y:S04]  /*87270*/  STL [R1+0x33a4], R18 ;  /* 0x0033a41201007387 */ /* 0x004fe80000100800 */
[----:B---3--:R0:W-:Y:S04]  /*87280*/  STL [R1+0x11c], R66 ;  /* 0x00011c4201007387 */ /* 0x0081e80000100800 */
        /* <DEDUP_REMOVED lines=278> */
[----:B------:R-:W-:Y:S02]  /*883f0*/  PRMT R65, RZ, 0x7610, R65 ;  /* 0x00007610ff417816 */ /* 0x000fe40000000041 */
[----:B0-----:R-:W-:-:S04]  /*88400*/  @P4 LOP3.LUT R21, R21, R20, RZ, 0x3c, !PT ;  /* 0x0000001415154212 */ /* 0x001fc800078e3cff */
[----:B------:R-:W-:-:S04]  /*88410*/  @P4 LOP3.LUT R20, R21, R20, RZ, 0x3c, !PT ;  /* 0x0000001415144212 */ /* 0x000fc800078e3cff */
[----:B------:R-:W-:-:S05]  /*88420*/  @P4 LOP3.LUT R21, R21, R20, RZ, 0x3c, !PT ;  /* 0x0000001415154212 */ /* 0x000fca00078e3cff */
[----:B------:R-:W3:Y:S04]  /*88430*/  @P4 LDG.E.U8 R65, desc[UR8][R20.64] ;  /* 0x0000000814414981 */ /* 0x000ee8000c1e1100 */
[----:B--2---:R0:W-:Y:S04]  /*88440*/  STL [R1+0x430], R47 ;  /* 0x0004302f01007387 */ /* 0x0041e80000100800 */
[----:B0-----:R-:W2:Y:S04]  /*88450*/  LDL R47, [R1+0x2da0] ;  /* 0x002da000012f7983 */ /* 0x001ea80000100800 */
[----:B---3--:R0:W-:Y:S04]  /*88460*/  STL [R1+0x424], R65 ;  /* 0x0004244101007387 */ /* 0x0081e80000100800 */
[----:B0-----:R-:W3:Y:S04]  /*88470*/  LDL.LU R65, [R1+0x3464] ;  /* 0x0034640001417983 */ /* 0x001ee80000300800 */
[----:B------:R-:W2:Y:S04]  /*88480*/  LDL R20, [R1+0x2d7c] ;  /* 0x002d7c0001147983 */ /* 0x000ea80000100800 */
[----:B------:R-:W2:Y:S01]  /*88490*/  LDL R21, [R1+0x2d80] ;  /* 0x002d800001157983 */ /* 0x000ea20000100800 */
[----:B------:R-:W-:-:S02]  /*884a0*/  ISETP.GT.AND P5, PT, R19, 0xe0, PT ;  /* 0x000000e01300780c */ /* 0x000fc40003fa4270 */
[----:B------:R-:W-:-:S11]  /*884b0*/  PRMT R67, RZ, 0x7610, R67 ;  /* 0x00007610ff437816 */ /* 0x000fd60000000043 */
        /* <DEDUP_REMOVED lines=31> */
[----:B------:R-:W-:Y:S02]  /*886b0*/  ISETP.GT.AND P4, PT, R19, 0xe1, PT ;  /* 0x000000e11300780c */ /* 0x000fe40003f84270 */
[----:B------:R-:W-:Y:S01]  /*886c0*/  PRMT R75, RZ, 0x7610, R75 ;  /* 0x00007610ff4b7816 */ /* 0x000fe2000000004b */
[----:B--2---:R0:W-:Y:S04]  /*886d0*/  STL [R1+0xa0], R73 ;  /* 0x0000a04901007387 */ /* 0x0041e80000100800 */
[----:B0-----:R-:W2:Y:S04]  /*886e0*/  LDL.LU R73, [R1+0x3454] ;  /* 0x0034540001497983 */ /* 0x001ea80000300800 */
[----:B------:R-:W2:Y:S02]  /*886f0*/  LDL R21, [R1+0x2d9c] ;  /* 0x002d9c0001157983 */ /* 0x000ea40000100800 */
[----:B------:R-:W-:-:S02]  /*88700*/  @P4 IMAD.MOV.U32 R20, RZ, RZ, R47 ;  /* 0x000000ffff144224 */ /* 0x000fc400078e002f */
[----:B------:R-:W3:Y:S04]  /*88710*/  LDL R47, [R1+0x2db8] ;  /* 0x002db800012f7983 */ /* 0x000ee80000100800 */
[----:B--2---:R-:W2:Y:S04]  /*88720*/  @P4 LDG.E.U8 R75, desc[UR8][R20.64] ;  /* 0x00000008144b4981 */ /* 0x004ea8000c1e1100 */
        /* <DEDUP_REMOVED lines=36> */
[----:B------:R-:W2:Y:S01]  /*88970*/  @P5 LDG.E.U8 R81, desc[UR8][R20.64] ;  /* 0x0000000814515981 */ /* 0x000ea2000c1e1100 */
[----:B------:R-:W-:-:S03]  /*88980*/  PRMT R32, RZ, 0x7610, R32 ;  /* 0x00007610ff207816 */ /* 0x000fc60000000020 */
[----:B--2---:R0:W-:Y:S04]  /*88990*/  STL [R1+0x8c], R81 ;  /* 0x00008c5101007387 */ /* 0x0041e80000100800 */
[----:B0-----:R-:W2:Y:S04]  /*889a0*/  LDL.LU R81, [R1+0x3444] ;  /* 0x0034440001517983 */ /* 0x001ea80000300800 */
[----:B------:R-:W2:Y:S01]  /*889b0*/  LDL R21, [R1+0x2db4] ;  /* 0x002db40001157983 */ /* 0x000ea20000100800 */
[----:B------:R-:W-:Y:S01]  /*889c0*/  @P5 IMAD.MOV.U32 R20, RZ, RZ, R47 ;  /* 0x000000ffff145224 */ /* 0x000fe200078e002f */
[----:B------:R-:W-:-:S02]  /*889d0*/  PRMT R83, RZ, 0x7610, R83 ;  /* 0x00007610ff537816 */ /* 0x000fc40000000053 */
[----:B------:R-:W3:Y:S04]  /*889e0*/  LDL R47, [R1+0x2af4] ;  /* 0x002af400012f7983 */ /* 0x000ee80000100800 */
[----:B--2---:R0:W2:Y:S04]  /*889f0*/  @P5 LDG.E.U8 R32, desc[UR8][R20.64] ;  /* 0x0000000814205981 */ /* 0x0040a8000c1e1100 */
[----:B------:R-:W0:Y:S04]  /*88a00*/  LDL R20, [R1+0x2dbc] ;  /* 0x002dbc0001147983 */ /* 0x000e280000100800 */
[----:B------:R-:W0:Y:S02]  /*88a10*/  LDL R21, [R1+0x2dc0] ;  /* 0x002dc00001157983 */ /* 0x000e240000100800 */
        /* <DEDUP_REMOVED lines=8> */
[----:B------:R-:W2:Y:S01]  /*88aa0*/  LDL R21, [R1+0x2dc4] ;  /* 0x002dc40001157983 */ /* 0x000ea20000100800 */
[----:B----4-:R-:W-:Y:S01]  /*88ab0*/  PRMT R38, RZ, 0x7610, R38 ;  /* 0x00007610ff267816 */ /* 0x010fe20000000026 */
[----:B------:R-:W-:Y:S01]  /*88ac0*/  @P5 IMAD.MOV.U32 R20, RZ, RZ, R41 ;  /* 0x000000ffff145224 */ /* 0x000fe200078e0029 */
[----:B------:R-:W-:-:S02]  /*88ad0*/  ISETP.GT.AND P4, PT, R19, 0xe3, PT ;  /* 0x000000e31300780c */ /* 0x000fc40003f84270 */
[----:B------:R-:W-:Y:S01]  /*88ae0*/  PRMT R85, RZ, 0x7610, R85 ;  /* 0x00007610ff557816 */ /* 0x000fe20000000055 */
[----:B------:R-:W4:Y:S04]  /*88af0*/  LDL R41, [R1+0x2ddc] ;  /* 0x002ddc0001297983 */ /* 0x000f280000100800 */
        /* <DEDUP_REMOVED lines=13> */
[----:B------:R-:W-:-:S02]  /*88bd0*/  PRMT R34, RZ, 0x7610, R34 ;  /* 0x00007610ff227816 */ /* 0x000fc40000000022 */
        /* <DEDUP_REMOVED lines=8> */
[----:B--2---:R0:W-:Y:S04]  /*88c60*/  STL [R1+0x78], R34 ;  /* 0x0000782201007387 */ /* 0x0041e80000100800 */
[----:B------:R-:W2:Y:S04]  /*88c70*/  LDL R47, [R1+0x2dec] ;  /* 0x002dec00012f7983 */ /* 0x000ea80000100800 */
[----:B------:R-:W2:Y:S01]  /*88c80*/  LDL R32, [R1+0x2df0] ;  /* 0x002df00001207983 */ /* 0x000ea20000100800 */
[----:B------:R-:W-:-:S02]  /*88c90*/  PRMT R46, RZ, 0x7610, R46 ;  /* 0x00007610ff2e7816 */ /* 0x000fc4000000002e */
[----:B------:R-:W-:Y:S02]  /*88ca0*/  ISETP.GT.AND P5, PT, R19, 0xe4, PT ;  /* 0x000000e41300780c */ /* 0x000fe40003fa4270 */
[----:B------:R-:W-:Y:S02]  /*88cb0*/  PRMT R14, RZ, 0x7610, R14 ;  /* 0x00007610ff0e7816 */ /* 0x000fe4000000000e */
[----:B------:R-:W-:Y:S02]  /*88cc0*/  PRMT R0, RZ, 0x7610, R0 ;  /* 0x00007610ff007816 */ /* 0x000fe40000000000 */
[----:B------:R-:W-:Y:S02]  /*88cd0*/  PRMT R40, RZ, 0x7610, R40 ;  /* 0x00007610ff287816 */ /* 0x000fe40000000028 */
[----:B------:R-:W-:Y:S02]  /*88ce0*/  PRMT R45, RZ, 0x7610, R45 ;  /* 0x00007610ff2d7816 */ /* 0x000fe4000000002d */
[----:B------:R-:W-:-:S02]  /*88cf0*/  PRMT R15, RZ, 0x7610, R15 ;  /* 0x00007610ff0f7816 */ /* 0x000fc4000000000f */
[----:B------:R-:W-:Y:S02]  /*88d00*/  PRMT R27, RZ, 0x7610, R27 ;  /* 0x00007610ff1b7816 */ /* 0x000fe4000000001b */
[----:B------:R-:W-:Y:S02]  /*88d10*/  PRMT R26, RZ, 0x7610, R26 ;  /* 0x00007610ff1a7816 */ /* 0x000fe4000000001a */
[----:B------:R-:W-:Y:S02]  /*88d20*/  PRMT R43, RZ, 0x7610, R43 ;  /* 0x00007610ff2b7816 */ /* 0x000fe4000000002b */
[----:B------:R-:W-:Y:S02]  /*88d30*/  PRMT R18, RZ, 0x7610, R18 ;  /* 0x00007610ff127816 */ /* 0x000fe40000000012 */
[----:B------:R-:W-:Y:S02]  /*88d40*/  PRMT R23, RZ, 0x7610, R23 ;  /* 0x00007610ff177816 */ /* 0x000fe40000000017 */
[----:B------:R-:W-:Y:S01]  /*88d50*/  PRMT R16, RZ, 0x7610, R16 ;  /* 0x00007610ff107816 */ /* 0x000fe20000000010 */
[----:B---3--:R1:W-:Y:S04]  /*88d60*/  STL [R1+0x74], R17 ;  /* 0x0000741101007387 */ /* 0x0083e80000100800 */
[----:B------:R-:W3:Y:S04]  /*88d70*/  LDL R20, [R1+0x2aec] ;  /* 0x002aec0001147983 */ /* 0x000ee80000100800 */
[----:B------:R-:W3:Y:S01]  /*88d80*/  LDL R21, [R1+0x2af0] ;  /* 0x002af00001157983 */ /* 0x000ee20000100800 */
[----:B------:R-:W-:-:S02]  /*88d90*/  PRMT R44, RZ, 0x7610, R44 ;  /* 0x00007610ff2c7816 */ /* 0x000fc4000000002c */
[----:B------:R-:W-:Y:S02]  /*88da0*/  PRMT R29, RZ, 0x7610, R29 ;  /* 0x00007610ff1d7816 */ /* 0x000fe4000000001d */
        /* <DEDUP_REMOVED lines=38> */
[----:B------:R-:W-:Y:S01]  /*89010*/  PRMT R48, RZ, 0x7610, R48 ;  /* 0x00007610ff307816 */ /* 0x000fe20000000030 */
[----:B0-----:R-:W0:Y:S08]  /*89020*/  LDC R34, c[0x0][0x3a8] ;  /* 0x0000ea00ff227b82 */ /* 0x001e300000000800 */
[----:B-1----:R-:W1:Y:S01]  /*89030*/  LDC R17, c[0x0][0x3a8] ;  /* 0x0000ea00ff117b82 */ /* 0x002e620000000800 */
[----:B---3--:R-:W-:-:S04]  /*89040*/  @P4 LOP3.LUT R21, R21, R20, RZ, 0x3c, !PT ;  /* 0x0000001415154212 */ /* 0x008fc800078e3cff */
[----:B------:R-:W-:-:S04]  /*89050*/  @P4 LOP3.LUT R20, R21, R20, RZ, 0x3c, !PT ;  /* 0x0000001415144212 */ /* 0x000fc800078e3cff */
[----:B------:R-:W-:-:S05]  /*89060*/  @P4 LOP3.LUT R21, R21, R20, RZ, 0x3c, !PT ;  /* 0x0000001415154212 */ /* 0x000fca00078e3cff */
[----:B------:R3:W2:Y:S02]  /*89070*/  @P4 LDG.E.U8 R46, desc[UR8][R20.64] ;  /* 0x00000008142e4981 */ /* 0x0006a4000c1e1100 */
[----:B---3--:R-:W-:Y:S02]  /*89080*/  @P5 IMAD.MOV.U32 R20, RZ, RZ, R38 ;  /* 0x000000ffff145224 */ /* 0x008fe400078e0026 */
[----:B----4-:R-:W-:-:S05]  /*89090*/  @P5 IMAD.MOV.U32 R21, RZ, RZ, R41 ;  /* 0x000000ffff155224 */ /* 0x010fca00078e0029 */
[----:B------:R3:W4:Y:S04]  /*890a0*/  @P5 LDG.E.U8 R14, desc[UR8][R20.64] ;  /* 0x00000008140e5981 */ /* 0x000728000c1e1100 */
[----:B--2---:R2:W-:Y:S04]  /*890b0*/  STL [R1+0x70], R46 ;  /* 0x0000702e01007387 */ /* 0x0045e80000100800 */
[----:B------:R-:W3:Y:S04]  /*890c0*/  LDL R20, [R1+0x2de4] ;  /* 0x002de40001147983 */ /* 0x000ee80000100800 */
[----:B------:R-:W3:Y:S04]  /*890d0*/  LDL R21, [R1+0x2de8] ;  /* 0x002de80001157983 */ /* 0x000ee80000100800 */
[----:B------:R-:W4:Y:S04]  /*890e0*/  LDL R41, [R1+0x2dfc] ;  /* 0x002dfc0001297983 */ /* 0x000f280000100800 */
[----:B------:R-:W4:Y:S04]  /*890f0*/  LDL R38, [R1+0x2e00] ;  /* 0x002e000001267983 */ /* 0x000f280000100800 */
[----:B--2---:R-:W2:Y:S01]  /*89100*/  LDL R46, [R1+0x2df8] ;  /* 0x002df800012e7983 */ /* 0x004ea20000100800 */
[----:B---3--:R-:W-:-:S04]  /*89110*/  @P5 LOP3.LUT R21, R21, R20, RZ, 0x3c, !PT ;  /* 0x0000001415155212 */ /* 0x008fc800078e3cff */
[----:B------:R-:W-:-:S04]  /*89120*/  @P5 LOP3.LUT R20, R21, R20, RZ, 0x3c, !PT ;  /* 0x0000001415145212 */ /* 0x000fc800078e3cff */
[----:B------:R-:W-:-:S05]  /*89130*/  @P5 LOP3.LUT R21, R21, R20, RZ, 0x3c, !PT ;  /* 0x0000001415155212 */ /* 0x000fca00078e3cff */
[----:B------:R3:W2:Y:S04]  /*89140*/  @P5 LDG.E.U8 R0, desc[UR8][R20.64] ;  /* 0x0000000814005981 */ /* 0x0006a8000c1e1100 */
[----:B----4-:R-:W-:Y:S01]  /*89150*/  STL [R1+0x340c], R14 ;  /* 0x00340c0e01007387 */ /* 0x010fe20000100800 */
[----:B---3--:R-:W-:Y:S02]  /*89160*/  @P5 IMAD.MOV.U32 R20, RZ, RZ, R32 ;  /* 0x000000ffff145224 */ /* 0x008fe400078e0020 */
[----:B------:R-:W-:-:S05]  /*89170*/  @P5 IMAD.MOV.U32 R21, RZ, RZ, R47 ;  /* 0x000000ffff155224 */ /* 0x000fca00078e002f */
[----:B------:R3:W4:Y:S04]  /*89180*/  @P5 LDG.E.U8 R40, desc[UR8][R20.64] ;  /* 0x0000000814285981 */ /* 0x000728000c1e1100 */
[----:B--2---:R-:W-:Y:S04]  /*89190*/  STL [R1+0x68], R0 ;  /* 0x0000680001007387 */ /* 0x004fe80000100800 */
[----:B------:R-:W2:Y:S01]  /*891a0*/  LDL R21, [R1+0x2df4] ;  /* 0x002df40001157983 */ /* 0x000ea20000100800 */
[----:B---3--:R-:W-:Y:S01]  /*891b0*/  @P5 IMAD.MOV.U32 R20, RZ, RZ, R46 ;  /* 0x000000ffff145224 */ /* 0x008fe200078e002e */
[----:B------:R-:W-:-:S02]  /*891c0*/  ISETP.GT.AND P4, PT, R19, 0xe5, PT ;  /* 0x000000e51300780c */ /* 0x000fc40003f84270 */
[----:B------:R-:W3:Y:S04]  /*891d0*/  LDL R32, [R1+0x2e08] ;  /* 0x002e080001207983 */ /* 0x000ee80000100800 */
[----:B------:R-:W3:Y:S04]  /*891e0*/  LDL R47, [R1+0x2adc] ;  /* 0x002adc00012f7983 */ /* 0x000ee80000100800 */
[----:B--2---:R2:W3:Y:S04]  /*891f0*/  @P5 LDG.E.U8 R45, desc[UR8][R20.64] ;  /* 0x00000008142d5981 */ /* 0x0044e8000c1e1100 */
[----:B----4-:R4:W-:Y:S04]  /*89200*/  STL [R1+0x64], R40 ;  /* 0x0000642801007387 */ /* 0x0109e80000100800 */
[----:B------:R-:W3:Y:S01]  /*89210*/  LDL R46, [R1+0x2ad4] ;  /* 0x002ad400012e7983 */ /* 0x000ee20000100800 */
[----:B--2---:R-:W-:-:S02]  /*89220*/  @P4 IMAD.MOV.U32 R20, RZ, RZ, R38 ;  /* 0x000000ffff144224 */ /* 0x004fc400078e0026 */
[----:B------:R-:W-:Y:S01]  /*89230*/  @P4 IMAD.MOV.U32 R21, RZ, RZ, R41 ;  /* 0x000000ffff154224 */ /* 0x000fe200078e0029 */
[----:B----4-:R-:W2:Y:S04]  /*89240*/  LDL R40, [R1+0x2ae0] ;  /* 0x002ae00001287983 */ /* 0x010ea80000100800 */
[----:B------:R4:W2:Y:S04]  /*89250*/  @P4 LDG.E.U8 R15, desc[UR8][R20.64] ;  /* 0x00000008140f4981 */ /* 0x0008a8000c1e1100 */
[----:B---3--:R3:W-:Y:S04]  /*89260*/  STL [R1+0x60], R45 ;  /* 0x0000602d01007387 */ /* 0x0087e80000100800 */
[----:B------:R-:W2:Y:S04]  /*89270*/  LDL R21, [R1+0x2e04] ;  /* 0x002e040001157983 */ /* 0x000ea80000100800 */
[----:B------:R-:W2:Y:S04]  /*89280*/  LDL R41, [R1+0x2e0c] ;  /* 0x002e0c0001297983 */ /* 0x000ea80000100800 */
[----:B------:R-:W2:Y:S04]  /*89290*/  LDL R38, [R1+0x2e10] ;  /* 0x002e100001267983 */ /* 0x000ea80000100800 */
[----:B---3--:R-:W3:Y:S01]  /*892a0*/  LDL R45, [R1+0x2ad8] ;  /* 0x002ad800012d7983 */ /* 0x008ee20000100800 */
[----:B----4-:R-:W-:Y:S01]  /*892b0*/  @P4 IMAD.MOV.U32 R20, RZ, RZ, R32 ;  /* 0x000000ffff144224 */ /* 0x010fe200078e0020 */
[----:B------:R-:W-:-:S04]  /*892c0*/  ISETP.GT.AND P5, PT, R19, 0xe6, PT ;  /* 0x000000e61300780c */ /* 0x000fc80003fa4270 */
[----:B--2---:R2:W4:Y:S02]  /*892d0*/  @P4 LDG.E.U8 R27, desc[UR8][R20.64] ;  /* 0x00000008141b4981 */ /* 0x004524000c1e1100 */
[----:B--2---:R-:W-:Y:S02]  /*892e0*/  @P4 IMAD.MOV.U32 R20, RZ, RZ, R40 ;  /* 0x000000ffff144224 */ /* 0x004fe400078e0028 */
[----:B------:R-:W-:-:S05]  /*892f0*/  @P4 IMAD.MOV.U32 R21, RZ, RZ, R47 ;  /* 0x000000ffff154224 */ /* 0x000fca00078e002f */
[----:B------:R3:W2:Y:S02]  /*89300*/  @P4 LDG.E.U8 R26, desc[UR8][R20.64] ;  /* 0x00000008141a4981 */ /* 0x0006a4000c1e1100 */
[----:B---3--:R-:W-:Y:S02]  /*89310*/  @P4 IMAD.MOV.U32 R20, RZ, RZ, R45 ;  /* 0x000000ffff144224 */ /* 0x008fe400078e002d */
[----:B------:R-:W-:-:S05]  /*89320*/  @P4 IMAD.MOV.U32 R21, RZ, RZ, R46 ;  /* 0x000000ffff154224 */ /* 0x000fca00078e002e */
[----:B------:R3:W2:Y:S04]  /*89330*/  @P4 LDG.E.U8 R43, desc[UR8][R20.64] ;  /* 0x00000008142b4981 */ /* 0x0006a8000c1e1100 */
[----:B------:R-:W-:Y:S04]  /*89340*/  STL [R1+0x3400], R15 ;  /* 0x0034000f01007387 */ /* 0x000fe80000100800 */
[----:B------:R-:W2:Y:S01]  /*89350*/  LDL R32, [R1+0x2e14] ;  /* 0x002e140001207983 */ /* 0x000ea20000100800 */
[----:B---3--:R-:W-:Y:S02]  /*89360*/  @P5 IMAD.MOV.U32 R20, RZ, RZ, R38 ;  /* 0x000000ffff145224 */ /* 0x008fe400078e0026 */
[----:B------:R-:W-:-:S05]  /*89370*/  @P5 IMAD.MOV.U32 R21, RZ, RZ, R41 ;  /* 0x000000ffff155224 */ /* 0x000fca00078e0029 */
[----:B------:R3:W2:Y:S04]  /*89380*/  @P5 LDG.E.U8 R18, desc[UR8][R20.64] ;  /* 0x0000000814125981 */ /* 0x0006a8000c1e1100 */
[----:B----4-:R4:W-:Y:S04]  /*89390*/  STL [R1+0x58], R27 ;  /* 0x0000581b01007387 */ /* 0x0109e80000100800 */
[----:B------:R-:W2:Y:S04]  /*893a0*/  LDL R40, [R1+0x2e1c] ;  /* 0x002e1c0001287983 */ /* 0x000ea80000100800 */
[----:B----4-:R-:W4:Y:S04]  /*893b0*/  LDL R27, [R1+0x2e18] ;  /* 0x002e1800011b7983 */ /* 0x010f280000100800 */
[----:B--2---:R2:W-:Y:S04]  /*893c0*/  STL [R1+0x54], R26 ;  /* 0x0000541a01007387 */ /* 0x0045e80000100800 */
[----:B------:R-:W4:Y:S04]  /*893d0*/  LDL R41, [R1+0x2e24] ;  /* 0x002e240001297983 */ /* 0x000f280000100800 */
[----:B------:R-:W4:Y:S04]  /*893e0*/  LDL R38, [R1+0x2e28] ;  /* 0x002e280001267983 */ /* 0x000f280000100800 */
[----:B--2---:R-:W2:Y:S01]  /*893f0*/  LDL R26, [R1+0x2e20] ;  /* 0x002e2000011a7983 */ /* 0x004ea20000100800 */
[----:B---3--:R-:W-:-:S03]  /*89400*/  @P5 IMAD.MOV.U32 R21, RZ, RZ, R32 ;  /* 0x000000ffff155224 */ /* 0x008fc600078e0020 */
[----:B------:R3:W-:Y:S04]  /*89410*/  STL [R1+0x33ec], R18 ;  /* 0x0033ec1201007387 */ /* 0x0007e80000100800 */
[----:B------:R-:W2:Y:S01]  /*89420*/  LDL R32, [R1+0x2e2c] ;  /* 0x002e2c0001207983 */ /* 0x000ea20000100800 */
[----:B---3--:R-:W-:Y:S01]  /*89430*/  PRMT R18, RZ, 0x7610, R18 ;  /* 0x00007610ff127816 */ /* 0x008fe20000000012 */
[----:B----4-:R-:W-:Y:S02]  /*89440*/  @P5 IMAD.MOV.U32 R20, RZ, RZ, R27 ;  /* 0x000000ffff145224 */ /* 0x010fe400078e001b */
[----:B------:R-:W3:Y:S04]  /*89450*/  LDL R27, [R1+0x2e30] ;  /* 0x002e3000011b7983 */ /* 0x000ee80000100800 */
[----:B------:R4:W3:Y:S02]  /*89460*/  @P5 LDG.E.U8 R18, desc[UR8][R20.64] ;  /* 0x0000000814125981 */ /* 0x0008e4000c1e1100 */
[----:B----4-:R-:W-:-:S02]  /*89470*/  @P5 IMAD.MOV.U32 R21, RZ, RZ, R40 ;  /* 0x000000ffff155224 */ /* 0x010fc400078e0028 */
[----:B--2---:R-:W-:-:S05]  /*89480*/  @P5 IMAD.MOV.U32 R20, RZ, RZ, R26 ;  /* 0x000000ffff145224 */ /* 0x004fca00078e001a */
[----:B------:R2:W4:Y:S02]  /*89490*/  @P5 LDG.E.U8 R23, desc[UR8][R20.64] ;  /* 0x0000000814175981 */ /* 0x000524000c1e1100 */
[----:B--2---:R-:W-:Y:S02]  /*894a0*/  @P5 IMAD.MOV.U32 R20, RZ, RZ, R38 ;  /* 0x000000ffff145224 */ /* 0x004fe400078e0026 */
[----:B------:R-:W-:-:S05]  /*894b0*/  @P5 IMAD.MOV.U32 R21, RZ, RZ, R41 ;  /* 0x000000ffff155224 */ /* 0x000fca00078e0029 */
[----:B------:R2:W2:Y:S04]  /*894c0*/  @P5 LDG.E.U8 R16, desc[UR8][R20.64] ;  /* 0x0000000814105981 */ /* 0x0004a8000c1e1100 */
[----:B---3--:R-:W-:Y:S04]  /*894d0*/  STL [R1+0x33f0], R18 ;  /* 0x0033f01201007387 */ /* 0x008fe80000100800 */
[----:B------:R3:W-:Y:S04]  /*894e0*/  STL [R1+0x50], R43 ;  /* 0x0000502b01007387 */ /* 0x0007e80000100800 */
[----:B------:R-:W2:Y:S04]  /*894f0*/  LDL R40, [R1+0x2e38] ;  /* 0x002e380001287983 */ /* 0x000ea80000100800 */
[----:B------:R-:W2:Y:S04]  /*89500*/  LDL R26, [R1+0x2abc] ;  /* 0x002abc00011a7983 */ /* 0x000ea80000100800 */
[----:B---3--:R-:W3:Y:S04]  /*89510*/  LDL R43, [R1+0x2e34] ;  /* 0x002e3400012b7983 */ /* 0x008ee80000100800 */
[----:B----4-:R4:W-:Y:S04]  /*89520*/  STL [R1+0x44], R23 ;  /* 0x0000441701007387 */ /* 0x0109e80000100800 */
[----:B------:R-:W3:Y:S04]  /*89530*/  LDL R41, [R1+0x2ab4] ;  /* 0x002ab40001297983 */ /* 0x000ee80000100800 */
[----:B------:R-:W3:Y:S04]  /*89540*/  LDL R38, [R1+0x2ab8] ;  /* 0x002ab80001267983 */ /* 0x000ee80000100800 */
[----:B----4-:R-:W4:Y:S01]  /*89550*/  LDL R23, [R1+0x2ac0] ;  /* 0x002ac00001177983 */ /* 0x010f220000100800 */
[----:B------:R-:W-:-:S13]  /*89560*/  ISETP.GT.AND P4, PT, R19, 0xe7, PT ;  /* 0x000000e71300780c */ /* 0x000fda0003f84270 */
[----:B--2---:R-:W-:Y:S02]  /*89570*/  @P4 IMAD.MOV.U32 R20, RZ, RZ, R27 ;  /* 0x000000ffff144224 */ /* 0x004fe400078e001b */
[----:B------:R-:W-:-:S05]  /*89580*/  @P4 IMAD.MOV.U32 R21, RZ, RZ, R32 ;  /* 0x000000ffff154224 */ /* 0x000fca00078e0020 */
[----:B------:R2:W4:Y:S04]  /*89590*/  @P4 LDG.E.U8 R44, desc[UR8][R20.64] ;  /* 0x00000008142c4981 */ /* 0x000528000c1e1100 */
[----:B------:R-:W-:Y:S04]  /*895a0*/  STL [R1+0x33f4], R16 ;  /* 0x0033f41001007387 */ /* 0x000fe80000100800 */
[----:B------:R-:W4:Y:S04]  /*895b0*/  LDL R32, [R1+0x2e3c] ;  /* 0x002e3c0001207983 */ /* 0x000f280000100800 */
[----:B------:R-:W4:Y:S01]  /*895c0*/  LDL R27, [R1+0x2e40] ;  /* 0x002e4000011b7983 */ /* 0x000f220000100800 */
[----:B--2---:R-:W-:-:S03]  /*895d0*/  @P4 IMAD.MOV.U32 R20, RZ, RZ, R40 ;  /* 0x000000ffff144224 */ /* 0x004fc600078e0028 */
[----:B------:R-:W2:Y:S01]  /*895e0*/  LDL R40, [R1+0x2e44] ;  /* 0x002e440001287983 */ /* 0x000ea20000100800 */
[----:B---3--:R-:W-:-:S05]  /*895f0*/  @P4 IMAD.MOV.U32 R21, RZ, RZ, R43 ;  /* 0x000000ffff154224 */ /* 0x008fca00078e002b */
[----:B------:R3:W2:Y:S02]  /*89600*/  @P4 LDG.E.U8 R29, desc[UR8][R20.64] ;  /* 0x00000008141d4981 */ /* 0x0006a4000c1e1100 */
[----:B---3--:R-:W-:Y:S02]  /*89610*/  @P4 IMAD.MOV.U32 R21, RZ, RZ, R26 ;  /* 0x000000ffff154224 */ /* 0x008fe400078e001a */
[----:B----4-:R-:W-:-:S05]  /*89620*/  @P4 IMAD.MOV.U32 R20, RZ, RZ, R23 ;  /* 0x000000ffff144224 */ /* 0x010fca00078e0017 */
[----:B------:R3:W4:Y:S02]  /*89630*/  @P4 LDG.E.U8 R42, desc[UR8][R20.64] ;  /* 0x00000008142a4981 */ /* 0x000724000c1e1100 */
[----:B---3--:R-:W-:Y:S02]  /*89640*/  @P4 IMAD.MOV.U32 R20, RZ, RZ, R38 ;  /* 0x000000ffff144224 */ /* 0x008fe400078e0026 */
[----:B------:R-:W-:-:S05]  /*89650*/  @P4 IMAD.MOV.U32 R21, RZ, RZ, R41 ;  /* 0x000000ffff154224 */ /* 0x000fca00078e0029 */
[----:B------:R3:W4:Y:S01]  /*89660*/  @P4 LDG.E.U8 R35, desc[UR8][R20.64] ;  /* 0x0000000814234981 */ /* 0x000722000c1e1100 */
[----:B------:R-:W-:-:S13]  /*89670*/  ISETP.GT.AND P5, PT, R19, 0xe8, PT ;  /* 0x000000e81300780c */ /* 0x000fda0003fa4270 */
[----:B---3--:R-:W-:Y:S02]  /*89680*/  @P5 IMAD.MOV.U32 R20, RZ, RZ, R27 ;  /* 0x000000ffff145224 */ /* 0x008fe400078e001b */
[----:B------:R-:W-:-:S05]  /*89690*/  @P5 IMAD.MOV.U32 R21, RZ, RZ, R32 ;  /* 0x000000ffff155224 */ /* 0x000fca00078e0020 */
[----:B------:R3:W3:Y:S04]  /*896a0*/  @P5 LDG.E.U8 R10, desc[UR8][R20.64] ;  /* 0x00000008140a5981 */ /* 0x0006e8000c1e1100 */
[----:B--2---:R2:W-:Y:S04]  /*896b0*/  STL [R1+0x398], R29 ;  /* 0x0003981d01007387 */ /* 0x0045e80000100800 */
[----:B------:R-:W3:Y:S04]  /*896c0*/  LDL R26, [R1+0x2e4c] ;  /* 0x002e4c00011a7983 */ /* 0x000ee80000100800 */
[----:B------:R-:W3:Y:S04]  /*896d0*/  LDL R23, [R1+0x2e50] ;  /* 0x002e500001177983 */ /* 0x000ee80000100800 */
[----:B------:R-:W3:Y:S04]  /*896e0*/  LDL R38, [R1+0x2e54] ;  /* 0x002e540001267983 */ /* 0x000ee80000100800 */
[----:B--2---:R-:W2:Y:S04]  /*896f0*/  LDL R29, [R1+0x2e48] ;  /* 0x002e4800011d7983 */ /* 0x004ea80000100800 */
[----:B----4-:R4:W-:Y:S01]  /*89700*/  STL [R1+0x380], R35 ;  /* 0x0003802301007387 */ /* 0x0109e20000100800 */
[----:B---3--:R-:W-:-:S03]  /*89710*/  @P5 IMAD.MOV.U32 R21, RZ, RZ, R40 ;  /* 0x000000ffff155224 */ /* 0x008fc600078e0028 */
[----:B------:R-:W3:Y:S04]  /*89720*/  LDL R32, [R1+0x2e5c] ;  /* 0x002e5c0001207983 */ /* 0x000ee80000100800 */
[----:B------:R-:W3:Y:S04]  /*89730*/  LDL R27, [R1+0x2e60] ;  /* 0x002e6000011b7983 */ /* 0x000ee80000100800 */
[----:B----4-:R-:W4:Y:S04]  /*89740*/  LDL R35, [R1+0x2e58] ;  /* 0x002e580001237983 */ /* 0x010f280000100800 */
[----:B------:R0:W-:Y:S02]  /*89750*/  STL [R1+0x3434], R10 ;  /* 0x0034340a01007387 */ /* 0x0001e40000100800 */
[----:B0-----:R-:W-:Y:S01]  /*89760*/  PRMT R10, RZ, 0x7610, R10 ;  /* 0x00007610ff0a7816 */ /* 0x001fe2000000000a */
[----:B--2---:R-:W-:-:S05]  /*89770*/  @P5 IMAD.MOV.U32 R20, RZ, RZ, R29 ;  /* 0x000000ffff145224 */ /* 0x004fca00078e001d */
[----:B------:R0:W2:Y:S02]  /*89780*/  @P5 LDG.E.U8 R28, desc[UR8][R20.64] ;  /* 0x00000008141c5981 */ /* 0x0000a4000c1e1100 */
[----:B0-----:R-:W-:Y:S02]  /*89790*/  @P5 IMAD.MOV.U32 R20, RZ, RZ, R23 ;  /* 0x000000ffff145224 */ /* 0x001fe400078e0017 */
[----:B------:R-:W-:-:S05]  /*897a0*/  @P5 IMAD.MOV.U32 R21, RZ, RZ, R26 ;  /* 0x000000ffff155224 */ /* 0x000fca00078e001a */
[----:B------:R0:W2:Y:S02]  /*897b0*/  @P5 LDG.E.U8 R39, desc[UR8][R20.64] ;  /* 0x0000000814275981 */ /* 0x0000a4000c1e1100 */
[----:B0-----:R-:W-:Y:S02]  /*897c0*/  @P5 IMAD.MOV.U32 R21, RZ, RZ, R38 ;  /* 0x000000ffff155224 */ /* 0x001fe400078e0026 */
[----:B----4-:R-:W-:-:S05]  /*897d0*/  @P5 IMAD.MOV.U32 R20, RZ, RZ, R35 ;  /* 0x000000ffff145224 */ /* 0x010fca00078e0023 */
[----:B------:R3:W4:Y:S01]  /*897e0*/  @P5 LDG.E.U8 R10, desc[UR8][R20.64] ;  /* 0x00000008140a5981 */ /* 0x000722000c1e1100 */
[----:B------:R-:W-:-:S13]  /*897f0*/  ISETP.GT.AND P4, PT, R19, 0xe9, PT ;  /* 0x000000e91300780c */ /* 0x000fda0003f84270 */
[----:B---3--:R-:W-:Y:S02]  /*89800*/  @P4 IMAD.MOV.U32 R21, RZ, RZ, R32 ;  /* 0x000000ffff154224 */ /* 0x008fe400078e0020 */
[----:B------:R-:W-:-:S05]  /*89810*/  @P4 IMAD.MOV.U32 R20, RZ, RZ, R27 ;  /* 0x000000ffff144224 */ /* 0x000fca00078e001b */
[----:B------:R0:W3:Y:S04]  /*89820*/  @P4 LDG.E.U8 R11, desc[UR8][R20.64] ;  /* 0x00000008140b4981 */ /* 0x0000e8000c1e1100 */
[----:B--2---:R2:W-:Y:S04]  /*89830*/  STL [R1+0x38], R28 ;  /* 0x0000381c01007387 */ /* 0x0045e80000100800 */
[----:B--2---:R-:W0:Y:S04]  /*89840*/  LDL R28, [R1+0x2e64] ;  /* 0x002e6400011c7983 */ /* 0x004e280000100800 */
[----:B------:R-:W-:Y:S04]  /*89850*/  STL [R1+0x3a4], R44 ;  /* 0x0003a42c01007387 */ /* 0x000fe80000100800 */
[----:B------:R-:W2:Y:S04]  /*89860*/  LDL R26, [R1+0x2e68] ;  /* 0x002e6800011a7983 */ /* 0x000ea80000100800 */
[----:B------:R-:W3:Y:S04]  /*89870*/  LDL R29, [R1+0x2aa4] ;  /* 0x002aa400011d7983 */ /* 0x000ee80000100800 */
[----:B------:R-:W3:Y:S04]  /*89880*/  LDL R23, [R1+0x2aa8] ;  /* 0x002aa80001177983 */ /* 0x000ee80000100800 */
[----:B------:R-:W3:Y:S04]  /*89890*/  LDL R35, [R1+0x2a9c] ;  /* 0x002a9c0001237983 */ /* 0x000ee80000100800 */
[----:B------:R-:W-:Y:S04]  /*898a0*/  STL [R1+0x38c], R42 ;  /* 0x00038c2a01007387 */ /* 0x000fe80000100800 */
[----:B------:R-:W3:Y:S04]  /*898b0*/  LDL R32, [R1+0x2aa0] ;  /* 0x002aa00001207983 */ /* 0x000ee80000100800 */
[----:B------:R-:W3:Y:S04]  /*898c0*/  LDL R27, [R1+0x2e6c] ;  /* 0x002e6c00011b7983 */ /* 0x000ee80000100800 */
[----:B----4-:R4:W-:Y:S04]  /*898d0*/  STL [R1+0x30], R10 ;  /* 0x0000300a01007387 */ /* 0x0109e80000100800 */
[----:B----4-:R-:W4:Y:S01]  /*898e0*/  LDL R10, [R1+0x2e70] ;  /* 0x002e7000010a7983 */ /* 0x010f220000100800 */
[----:B------:R-:W-:-:S02]  /*898f0*/  ISETP.GT.AND P5, PT, R19, 0xea, PT ;  /* 0x000000ea1300780c */ /* 0x000fc40003fa4270 */
[----:B------:R-:W-:Y:S01]  /*89900*/  PRMT R18, RZ, 0x7610, R18 ;  /* 0x00007610ff127816 */ /* 0x000fe20000000012 */
[----:B0-----:R-:W-:Y:S02]  /*89910*/  @P4 IMAD.MOV.U32 R21, RZ, RZ, R28 ;  /* 0x000000ffff154224 */ /* 0x001fe400078e001c */
[----:B--2---:R-:W-:-:S05]  /*89920*/  @P4 IMAD.MOV.U32 R20, RZ, RZ, R26 ;  /* 0x000000ffff144224 */ /* 0x004fca00078e001a */
[----:B------:R3:W2:Y:S02]  /*89930*/  @P4 LDG.E.U8 R37, desc[UR8][R20.64] ;  /* 0x0000000814254981 */ /* 0x0006a4000c1e1100 */
[----:B---3--:R-:W-:Y:S02]  /*89940*/  @P4 IMAD.MOV.U32 R20, RZ, RZ, R23 ;  /* 0x000000ffff144224 */ /* 0x008fe400078e0017 */
[----:B------:R-:W-:-:S05]  /*89950*/  @P4 IMAD.MOV.U32 R21, RZ, RZ, R29 ;  /* 0x000000ffff154224 */ /* 0x000fca00078e001d */
[----:B------:R0:W3:Y:S02]  /*89960*/  @P4 LDG.E.U8 R36, desc[UR8][R20.64] ;  /* 0x0000000814244981 */ /* 0x0000e4000c1e1100 */
[----:B0-----:R-:W-:Y:S02]  /*89970*/  @P4 IMAD.MOV.U32 R20, RZ, RZ, R32 ;  /* 0x000000ffff144224 */ /* 0x001fe400078e0020 */
[----:B------:R-:W-:-:S05]  /*89980*/  @P4 IMAD.MOV.U32 R21, RZ, RZ, R35 ;  /* 0x000000ffff154224 */ /* 0x000fca00078e0023 */
[----:B------:R4:W2:Y:S02]  /*89990*/  @P4 LDG.E.U8 R31, desc[UR8][R20.64] ;  /* 0x00000008141f4981 */ /* 0x0008a4000c1e1100 */
[----:B----4-:R-:W-:Y:S02]  /*899a0*/  @P5 IMAD.MOV.U32 R20, RZ, RZ, R10 ;  /* 0x000000ffff145224 */ /* 0x010fe400078e000a */
[----:B------:R-:W-:-:S05]  /*899b0*/  @P5 IMAD.MOV.U32 R21, RZ, RZ, R27 ;  /* 0x000000ffff155224 */ /* 0x000fca00078e001b */
[----:B------:R-:W4:Y:S04]  /*899c0*/  @P5 LDG.E.U8 R18, desc[UR8][R20.64] ;  /* 0x0000000814125981 */ /* 0x000f28000c1e1100 */
[----:B------:R-:W-:Y:S04]  /*899d0*/  STL [R1+0x3430], R11 ;  /* 0x0034300b01007387 */ /* 0x000fe80000100800 */
[----:B------:R-:W3:Y:S04]  /*899e0*/  LDL R28, [R1+0x2e74] ;  /* 0x002e7400011c7983 */ /* 0x000ee80000100800 */
[----:B------:R-:W3:Y:S04]  /*899f0*/  LDL R26, [R1+0x2e78] ;  /* 0x002e7800011a7983 */ /* 0x000ee80000100800 */
[----:B------:R-:W3:Y:S04]  /*89a00*/  LDL R29, [R1+0x2e7c] ;  /* 0x002e7c00011d7983 */ /* 0x000ee80000100800 */
[----:B------:R-:W3:Y:S04]  /*89a10*/  LDL R23, [R1+0x2e80] ;  /* 0x002e800001177983 */ /* 0x000ee80000100800 */
[----:B------:R-:W3:Y:S04]  /*89a20*/  LDL R32, [R1+0x2e84] ;  /* 0x002e840001207983 */ /* 0x000ee80000100800 */
[----:B------:R-:W3:Y:S04]  /*89a30*/  LDL R27, [R1+0x2e88] ;  /* 0x002e8800011b7983 */ /* 0x000ee80000100800 */
[----:B------:R-:W-:Y:S04]  /*89a40*/  STL [R1+0x34], R39 ;  /* 0x0000342701007387 */ /* 0x000fe80000100800 */
[----:B------:R-:W3:Y:S01]  /*89a50*/  LDL R10, [R1+0x2e90] ;  /* 0x002e9000010a7983 */ /* 0x000ee20000100800 */
[----:B------:R-:W-:-:S03]  /*89a60*/  ISETP.GT.AND P4, PT, R19, 0xeb, PT ;  /* 0x000000eb1300780c */ /* 0x000fc60003f84270 */
[----:B----4-:R-:W-:Y:S04]  /*89a70*/  STL [R1+0x3428], R18 ;  /* 0x0034281201007387 */ /* 0x010fe80000100800 */
[----:B--2---:R0:W-:Y:S04]  /*89a80*/  STL [R1+0x20], R31 ;  /* 0x0000201f01007387 */ /* 0x0041e80000100800 */
[----:B0-----:R-:W2:Y:S01]  /*89a90*/  LDL R31, [R1+0x2e8c] ;  /* 0x002e8c00011f7983 */ /* 0x001ea20000100800 */
[----:B---3--:R-:W-:Y:S02]  /*89aa0*/  @P5 IMAD.MOV.U32 R20, RZ, RZ, R26 ;  /* 0x000000ffff145224 */ /* 0x008fe400078e001a */
[----:B------:R-:W-:Y:S01]  /*89ab0*/  @P5 IMAD.MOV.U32 R21, RZ, RZ, R28 ;  /* 0x000000ffff155224 */ /* 0x000fe200078e001c */
[----:B------:R-:W-:Y:S01]  /*89ac0*/  PRMT R18, RZ, 0x7610, R18 ;  /* 0x00007610ff127816 */ /* 0x000fe20000000012 */
[----:B------:R-:W3:Y:S04]  /*89ad0*/  LDL R28, [R1+0x2e94] ;  /* 0x002e9400011c7983 */ /* 0x000ee80000100800 */
[----:B------:R0:W4:Y:S04]  /*89ae0*/  @P5 LDG.E.U8 R33, desc[UR8][R20.64] ;  /* 0x0000000814215981 */ /* 0x000128000c1e1100 */
[----:B------:R-:W3:Y:S01]  /*89af0*/  LDL R26, [R1+0x2e98] ;  /* 0x002e9800011a7983 */ /* 0x000ee20000100800 */
[----:B0-----:R-:W-:-:S02]  /*89b00*/  @P5 IMAD.MOV.U32 R20, RZ, RZ, R23 ;  /* 0x000000ffff145224 */ /* 0x001fc400078e0017 */
[----:B------:R-:W-:Y:S01]  /*89b10*/  @P5 IMAD.MOV.U32 R21, RZ, RZ, R29 ;  /* 0x000000ffff155224 */ /* 0x000fe200078e001d */
[----:B------:R-:W3:Y:S04]  /*89b20*/  LDL R23, [R1+0x2a90] ;  /* 0x002a900001177983 */ /* 0x000ee80000100800 */
[----:B------:R-:W3:Y:S04]  /*89b30*/  LDL R29, [R1+0x2a8c] ;  /* 0x002a8c00011d7983 */ /* 0x000ee80000100800 */
[----:B------:R0:W3:Y:S02]  /*89b40*/  @P5 LDG.E.U8 R18, desc[UR8][R20.64] ;  /* 0x0000000814125981 */ /* 0x0000e4000c1e1100 */
[----:B0-----:R-:W-:-:S02]  /*89b50*/  @P5 IMAD.MOV.U32 R20, RZ, RZ, R27 ;  /* 0x000000ffff145224 */ /* 0x001fc400078e001b */
[----:B------:R-:W-:-:S05]  /*89b60*/  @P5 IMAD.MOV.U32 R21, RZ, RZ, R32 ;  /* 0x000000ffff155224 */ /* 0x000fca00078e0020 */
[----:B------:R0:W4:Y:S02]  /*89b70*/  @P5 LDG.E.U8 R12, desc[UR8][R20.64] ;  /* 0x00000008140c5981 */ /* 0x000124000c1e1100 */
[----:B0-----:R-:W-:Y:S02]  /*89b80*/  @P4 IMAD.MOV.U32 R20, RZ, RZ, R10 ;  /* 0x000000ffff144224 */ /* 0x001fe400078e000a */
[----:B--2---:R-:W-:-:S05]  /*89b90*/  @P4 IMAD.MOV.U32 R21, RZ, RZ, R31 ;  /* 0x000000ffff154224 */ /* 0x004fca00078e001f */
[----:B------:R0:W2:Y:S04]  /*89ba0*/  @P4 LDG.E.U8 R13, desc[UR8][R20.64] ;  /* 0x00000008140d4981 */ /* 0x0000a8000c1e1100 */
[----:B------:R-:W-:Y:S04]  /*89bb0*/  STL [R1+0x28], R37 ;  /* 0x0000282501007387 */ /* 0x000fe80000100800 */
[----:B------:R-:W2:Y:S04]  /*89bc0*/  LDL R27, [R1+0x2a84] ;  /* 0x002a8400011b7983 */ /* 0x000ea80000100800 */
[----:B---3--:R3:W-:Y:S04]  /*89bd0*/  STL [R1+0x14], R18 ;  /* 0x0000141201007387 */ /* 0x0087e80000100800 */
[----:B---3--:R-:W3:Y:S04]  /*89be0*/  LDL R18, [R1+0x2a88] ;  /* 0x002a880001127983 */ /* 0x008ee80000100800 */
[----:B----4-:R4:W-:Y:S04]  /*89bf0*/  STL [R1+0x342c], R12 ;  /* 0x00342c0c01007387 */ /* 0x0109e80000100800 */
[----:B------:R-:W-:Y:S04]  /*89c00*/  STL [R1+0x24], R36 ;  /* 0x0000242401007387 */ /* 0x000fe80000100800 */
[----:B------:R-:W3:Y:S04]  /*89c10*/  LDL R32, [R1+0x2e9c] ;  /* 0x002e9c0001207983 */ /* 0x000ee80000100800 */
[----:B------:R-:W3:Y:S04]  /*89c20*/  LDL R31, [R1+0x2ea0] ;  /* 0x002ea000011f7983 */ /* 0x000ee80000100800 */
[----:B------:R-:W3:Y:S01]  /*89c30*/  LDL R10, [R1+0x2ea8] ;  /* 0x002ea800010a7983 */ /* 0x000ee20000100800 */
[----:B------:R-:W-:-:S03]  /*89c40*/  PRMT R16, RZ, 0x7610, R16 ;  /* 0x00007610ff107816 */ /* 0x000fc60000000010 */
[----:B----4-:R-:W4:Y:S01]  /*89c50*/  LDL R12, [R1+0x2ea4] ;  /* 0x002ea400010c7983 */ /* 0x010f220000100800 */
        /* <DEDUP_REMOVED lines=9> */
[----:B------:R-:W2:Y:S01]  /*89cf0*/  LDL R26, [R1+0x2eb0] ;  /* 0x002eb000011a7983 */ /* 0x000ea20000100800 */
[----:B------:R-:W-:-:S02]  /*89d00*/  ISETP.GT.AND P5, PT, R19, 0xec, PT ;  /* 0x000000ec1300780c */ /* 0x000fc40003fa4270 */
[----:B------:R-:W-:Y:S01]  /*89d10*/  PRMT R14, RZ, 0x7610, R14 ;  /* 0x00007610ff0e7816 */ /* 0x000fe2000000000e */
[----:B0-----:R-:W-:Y:S02]  /*89d20*/  @P4 IMAD.MOV.U32 R21, RZ, RZ, R27 ;  /* 0x000000ffff154224 */ /* 0x001fe400078e001b */
[----:B---3--:R-:W-:-:S05]  /*89d30*/  @P4 IMAD.MOV.U32 R20, RZ, RZ, R18 ;  /* 0x000000ffff144224 */ /* 0x008fca00078e0012 */
[----:B------:R0:W3:Y:S03]  /*89d40*/  @P4 LDG.E.U8 R14, desc[UR8][R20.64] ;  /* 0x00000008140e4981 */ /* 0x0000e6000c1e1100 */
[----:B0-----:R-:W-:Y:S02]  /*89d50*/  @P5 IMAD.MOV.U32 R20, RZ, RZ, R31 ;  /* 0x000000ffff145224 */ /* 0x001fe400078e001f */
[----:B------:R-:W-:-:S05]  /*89d60*/  @P5 IMAD.MOV.U32 R21, RZ, RZ, R32 ;  /* 0x000000ffff155224 */ /* 0x000fca00078e0020 */
[----:B------:R0:W3:Y:S02]  /*89d70*/  @P5 LDG.E.U8 R93, desc[UR8][R20.64] ;  /* 0x00000008145d5981 */ /* 0x0000e4000c1e1100 */
[----:B0-----:R-:W-:Y:S02]  /*89d80*/  @P5 IMAD.MOV.U32 R20, RZ, RZ, R10 ;  /* 0x000000ffff145224 */ /* 0x001fe400078e000a */
[----:B----4-:R-:W-:-:S05]  /*89d90*/  @P5 IMAD.MOV.U32 R21, RZ, RZ, R12 ;  /* 0x000000ffff155224 */ /* 0x010fca00078e000c */
[----:B------:R2:W4:Y:S04]  /*89da0*/  @P5 LDG.E.U8 R92, desc[UR8][R20.64] ;  /* 0x00000008145c5981 */ /* 0x000528000c1e1100 */
[----:B------:R-:W-:Y:S04]  /*89db0*/  STL [R1+0x3418], R16 ;  /* 0x0034181001007387 */ /* 0x000fe80000100800 */
[----:B------:R-:W4:Y:S04]  /*89dc0*/  LDL R23, [R1+0x2eb8] ;  /* 0x002eb80001177983 */ /* 0x000f280000100800 */
[----:B------:R-:W4:Y:S04]  /*89dd0*/  LDL R29, [R1+0x2eb4] ;  /* 0x002eb400011d7983 */ /* 0x000f280000100800 */
[----:B------:R-:W-:Y:S04]  /*89de0*/  STL [R1+0x18], R33 ;  /* 0x0000182101007387 */ /* 0x000fe80000100800 */
[----:B------:R-:W-:Y:S04]  /*89df0*/  STL [R1+0x341c], R15 ;  /* 0x00341c0f01007387 */ /* 0x000fe80000100800 */
[----:B------:R-:W4:Y:S04]  /*89e00*/  LDL R27, [R1+0x2ebc] ;  /* 0x002ebc00011b7983 */ /* 0x000f280000100800 */
[----:B------:R-:W4:Y:S01]  /*89e10*/  LDL R18, [R1+0x2ec0] ;  /* 0x002ec00001127983 */ /* 0x000f220000100800 */
[----:B--2---:R-:W-:-:S02]  /*89e20*/  @P5 IMAD.MOV.U32 R21, RZ, RZ, R28 ;  /* 0x000000ffff155224 */ /* 0x004fc400078e001c */
[----:B------:R-:W-:-:S05]  /*89e30*/  @P5 IMAD.MOV.U32 R20, RZ, RZ, R26 ;  /* 0x000000ffff145224 */ /* 0x000fca00078e001a */
[----:B------:R0:W2:Y:S01]  /*89e40*/  @P5 LDG.E.U8 R91, desc[UR8][R20.64] ;  /* 0x00000008145b5981 */ /* 0x0000a2000c1e1100 */
[----:B------:R-:W-:-:S03]  /*89e50*/  ISETP.GT.AND P4, PT, R19, 0xed, PT ;  /* 0x000000ed1300780c */ /* 0x000fc60003f84270 */
[----:B---3--:R3:W-:Y:S04]  /*89e60*/  STL [R1+0x3420], R14 ;  /* 0x0034200e01007387 */ /* 0x0087e80000100800 */
[----:B------:R-:W2:Y:S04]  /*89e70*/  LDL R13, [R1+0x2ec8] ;  /* 0x002ec800010d7983 */ /* 0x000ea80000100800 */
[----:B------:R-:W-:Y:S04]  /*89e80*/  STL [R1+0x3410], R93 ;  /* 0x0034105d01007387 */ /* 0x000fe80000100800 */
[----:B---3--:R-:W3:Y:S04]  /*89e90*/  LDL R14, [R1+0x2ec4] ;  /* 0x002ec400010e7983 */ /* 0x008ee80000100800 */
[----:B------:R-:W3:Y:S04]  /*89ea0*/  LDL R12, [R1+0x2a6c] ;  /* 0x002a6c00010c7983 */ /* 0x000ee80000100800 */
[----:B------:R-:W3:Y:S04]  /*89eb0*/  LDL R10, [R1+0x2a70] ;  /* 0x002a7000010a7983 */ /* 0x000ee80000100800 */
[----:B----4-:R-:W-:Y:S04]  /*89ec0*/  STL [R1+0x3424], R92 ;  /* 0x0034245c01007387 */ /* 0x010fe80000100800 */
[----:B------:R-:W4:Y:S04]  /*89ed0*/  LDL R28, [R1+0x2a64] ;  /* 0x002a6400011c7983 */ /* 0x000f280000100800 */
[----:B------:R-:W4:Y:S01]  /*89ee0*/  LDL R26, [R1+0x2a68] ;  /* 0x002a6800011a7983 */ /* 0x000f220000100800 */
[----:B0-----:R-:W-:-:S02]  /*89ef0*/  @P5 IMAD.MOV.U32 R20, RZ, RZ, R23 ;  /* 0x000000ffff145224 */ /* 0x001fc400078e0017 */
[----:B------:R-:W-:-:S05]  /*89f00*/  @P5 IMAD.MOV.U32 R21, RZ, RZ, R29 ;  /* 0x000000ffff155224 */ /* 0x000fca00078e001d */
[----:B------:R0:W4:Y:S02]  /*89f10*/  @P5 LDG.E.U8 R90, desc[UR8][R20.64] ;  /* 0x00000008145a5981 */ /* 0x000124000c1e1100 */
[----:B0-----:R-:W-:Y:S02]  /*89f20*/  @P4 IMAD.MOV.U32 R21, RZ, RZ, R27 ;  /* 0x000000ffff154224 */ /* 0x001fe400078e001b */
[----:B--2---:R-:W-:Y:S04]  /*89f30*/  STL [R1+0x3438], R91 ;  /* 0x0034385b01007387 */ /* 0x004fe80000100800 */
[----:B------:R-:W2:Y:S04]  /*89f40*/  LDL R32, [R1+0x2ecc] ;  /* 0x002ecc0001207983 */ /* 0x000ea80000100800 */
[----:B------:R-:W2:Y:S04]  /*89f50*/  LDL R23, [R1+0x2ed0] ;  /* 0x002ed00001177983 */ /* 0x000ea80000100800 */
[----:B------:R-:W2:Y:S04]  /*89f60*/  LDL R31, [R1+0x2ed4] ;  /* 0x002ed400011f7983 */ /* 0x000ea80000100800 */
[----:B------:R-:W2:Y:S01]  /*89f70*/  LDL R27, [R1+0x2ed8] ;  /* 0x002ed800011b7983 */ /* 0x000ea20000100800 */
[----:B------:R-:W-:Y:S01]  /*89f80*/  @P4 IMAD.MOV.U32 R20, RZ, RZ, R18 ;  /* 0x000000ffff144224 */ /* 0x000fe200078e0012 */
[----:B------:R-:W-:-:S02]  /*89f90*/  ISETP.GT.AND P5, PT, R19, 0xee, PT ;  /* 0x000000ee1300780c */ /* 0x000fc40003fa4270 */
[----:B------:R-:W2:Y:S04]  /*89fa0*/  LDL R29, [R1+0x2edc] ;  /* 0x002edc00011d7983 */ /* 0x000ea80000100800 */
[----:B------:R0:W2:Y:S04]  /*89fb0*/  @P4 LDG.E.U8 R89, desc[UR8][R20.64] ;  /* 0x0000000814594981 */ /* 0x0000a8000c1e1100 */
[----:B------:R-:W2:Y:S01]  /*89fc0*/  LDL R18, [R1+0x2ee0] ;  /* 0x002ee00001127983 */ /* 0x000ea20000100800 */
[----:B0-----:R-:W-:Y:S02]  /*89fd0*/  @P4 IMAD.MOV.U32 R20, RZ, RZ, R13 ;  /* 0x000000ffff144224 */ /* 0x001fe400078e000d */
[----:B---3--:R-:W-:-:S05]  /*89fe0*/  @P4 IMAD.MOV.U32 R21, RZ, RZ, R14 ;  /* 0x000000ffff154224 */ /* 0x008fca00078e000e */
[----:B------:R0:W3:Y:S02]  /*89ff0*/  @P4 LDG.E.U8 R88, desc[UR8][R20.64] ;  /* 0x0000000814584981 */ /* 0x0000e4000c1e1100 */
[----:B0-----:R-:W-:Y:S02]  /*8a000*/  @P4 IMAD.MOV.U32 R20, RZ, RZ, R10 ;  /* 0x000000ffff144224 */ /* 0x001fe400078e000a */
[----:B------:R-:W-:-:S05]  /*8a010*/  @P4 IMAD.MOV.U32 R21, RZ, RZ, R12 ;  /* 0x000000ffff154224 */ /* 0x000fca00078e000c */
[----:B------:R4:W3:Y:S02]  /*8a020*/  @P4 LDG.E.U8 R87, desc[UR8][R20.64] ;  /* 0x0000000814574981 */ /* 0x0008e4000c1e1100 */
[----:B----4-:R-:W-:Y:S02]  /*8a030*/  @P4 IMAD.MOV.U32 R20, RZ, RZ, R26 ;  /* 0x000000ffff144224 */ /* 0x010fe400078e001a */
[----:B------:R-:W-:-:S05]  /*8a040*/  @P4 IMAD.MOV.U32 R21, RZ, RZ, R28 ;  /* 0x000000ffff154224 */ /* 0x000fca00078e001c */
[----:B------:R2:W4:Y:S02]  /*8a050*/  @P4 LDG.E.U8 R86, desc[UR8][R20.64] ;  /* 0x0000000814564981 */ /* 0x000524000c1e1100 */
[----:B--2---:R-:W-:Y:S02]  /*8a060*/  @P5 IMAD.MOV.U32 R21, RZ, RZ, R32 ;  /* 0x000000ffff155224 */ /* 0x004fe400078e0020 */
[----:B------:R-:W-:-:S05]  /*8a070*/  @P5 IMAD.MOV.U32 R20, RZ, RZ, R23 ;  /* 0x000000ffff145224 */ /* 0x000fca00078e0017 */
[----:B------:R0:W2:Y:S02]  /*8a080*/  @P5 LDG.E.U8 R76, desc[UR8][R20.64] ;  /* 0x00000008144c5981 */ /* 0x0000a4000c1e1100 */
[----:B0-----:R-:W-:Y:S02]  /*8a090*/  @P5 IMAD.MOV.U32 R20, RZ, RZ, R27 ;  /* 0x000000ffff145224 */ /* 0x001fe400078e001b */
[----:B------:R-:W-:-:S05]  /*8a0a0*/  @P5 IMAD.MOV.U32 R21, RZ, RZ, R31 ;  /* 0x000000ffff155224 */ /* 0x000fca00078e001f */
[----:B------:R0:W4:Y:S04]  /*8a0b0*/  @P5 LDG.E.U8 R74, desc[UR8][R20.64] ;  /* 0x00000008144a5981 */ /* 0x000128000c1e1100 */
[----:B------:R-:W-:Y:S04]  /*8a0c0*/  STL [R1+0x3404], R89 ;  /* 0x0034045901007387 */ /* 0x000fe80000100800 */
[----:B------:R-:W4:Y:S04]  /*8a0d0*/  LDL R14, [R1+0x2ee4] ;  /* 0x002ee400010e7983 */ /* 0x000f280000100800 */
[----:B------:R-:W4:Y:S04]  /*8a0e0*/  LDL R13, [R1+0x2ee8] ;  /* 0x002ee800010d7983 */ /* 0x000f280000100800 */
[----:B---3--:R-:W-:Y:S04]  /*8a0f0*/  STL [R1+0x3408], R88 ;  /* 0x0034085801007387 */ /* 0x008fe80000100800 */
[----:B------:R-:W3:Y:S04]  /*8a100*/  LDL R12, [R1+0x2eec] ;  /* 0x002eec00010c7983 */ /* 0x000ee80000100800 */
[----:B------:R-:W3:Y:S04]  /*8a110*/  LDL R10, [R1+0x2ef0] ;  /* 0x002ef000010a7983 */ /* 0x000ee80000100800 */
[----:B------:R-:W3:Y:S04]  /*8a120*/  LDL R28, [R1+0x2ef4] ;  /* 0x002ef400011c7983 */ /* 0x000ee80000100800 */
[----:B------:R-:W3:Y:S04]  /*8a130*/  LDL R26, [R1+0x2ef8] ;  /* 0x002ef800011a7983 */ /* 0x000ee80000100800 */
[----:B------:R-:W3:Y:S01]  /*8a140*/  LDL R23, [R1+0x2a58] ;  /* 0x002a580001177983 */ /* 0x000ee20000100800 */
[----:B0-----:R-:W-:-:S02]  /*8a150*/  @P5 IMAD.MOV.U32 R20, RZ, RZ, R18 ;  /* 0x000000ffff145224 */ /* 0x001fc400078e0012 */
[----:B------:R-:W-:Y:S01]  /*8a160*/  @P5 IMAD.MOV.U32 R21, RZ, RZ, R29 ;  /* 0x000000ffff155224 */ /* 0x000fe200078e001d */
[----:B------:R-:W-:-:S04]  /*8a170*/  ISETP.GT.AND P4, PT, R19, 0xef, PT ;  /* 0x000000ef1300780c */ /* 0x000fc80003f84270 */
[----:B------:R0:W3:Y:S04]  /*8a180*/  @P5 LDG.E.U8 R72, desc[UR8][R20.64] ;  /* 0x0000000814485981 */ /* 0x0000e8000c1e1100 */
[----:B--2---:R-:W-:Y:S04]  /*8a190*/  STL [R1+0x33f8], R76 ;  /* 0x0033f84c01007387 */ /* 0x004fe80000100800 */
[----:B------:R-:W2:Y:S04]  /*8a1a0*/  LDL R27, [R1+0x2a54] ;  /* 0x002a5400011b7983 */ /* 0x000ea80000100800 */
[----:B----4-:R-:W-:Y:S04]  /*8a1b0*/  STL [R1+0x33fc], R74 ;  /* 0x0033fc4a01007387 */ /* 0x010fe80000100800 */
[----:B------:R-:W4:Y:S04]  /*8a1c0*/  LDL R29, [R1+0x2a4c] ;  /* 0x002a4c00011d7983 */ /* 0x000f280000100800 */
[----:B------:R-:W4:Y:S01]  /*8a1d0*/  LDL R18, [R1+0x2a50] ;  /* 0x002a500001127983 */ /* 0x000f220000100800 */
[----:B0-----:R-:W-:-:S02]  /*8a1e0*/  @P5 IMAD.MOV.U32 R20, RZ, RZ, R13 ;  /* 0x000000ffff145224 */ /* 0x001fc400078e000d */
        /* <DEDUP_REMOVED lines=15> */
[----:B--2---:R-:W-:-:S05]  /*8a2e0*/  @P4 IMAD.MOV.U32 R21, RZ, RZ, R27 ;  /* 0x000000ffff154224 */ /* 0x004fca00078e001b */
[----:B------:R4:W2:Y:S02]  /*8a2f0*/  @P4 LDG.E.U8 R22, desc[UR8][R20.64] ;  /* 0x0000000814164981 */ /* 0x0008a4000c1e1100 */
[----:B----4-:R-:W-:Y:S02]  /*8a300*/  @P4 IMAD.MOV.U32 R21, RZ, RZ, R29 ;  /* 0x000000ffff154224 */ /* 0x010fe400078e001d */
[----:B------:R-:W-:-:S05]  /*8a310*/  @P4 IMAD.MOV.U32 R20, RZ, RZ, R18 ;  /* 0x000000ffff144224 */ /* 0x000fca00078e0012 */
[----:B------:R0:W4:Y:S01]  /*8a320*/  @P4 LDG.E.U8 R24, desc[UR8][R20.64] ;  /* 0x0000000814184981 */ /* 0x000122000c1e1100 */
[----:B------:R-:W-:-:S03]  /*8a330*/  ISETP.GT.AND P5, PT, R19, 0xf0, PT ;  /* 0x000000f01300780c */ /* 0x000fc60003fa4270 */
[----:B---3--:R3:W-:Y:S04]  /*8a340*/  STL [R1+0x2f4], R25 ;  /* 0x0002f41901007387 */ /* 0x0087e80000100800 */
[----:B------:R-:W4:Y:S04]  /*8a350*/  LDL R27, [R1+0x2f14] ;  /* 0x002f1400011b7983 */ /* 0x000f280000100800 */
[----:B------:R-:W4:Y:S04]  /*8a360*/  LDL R23, [R1+0x2f1c] ;  /* 0x002f1c0001177983 */ /* 0x000f280000100800 */
[----:B---3--:R-:W3:Y:S01]  /*8a370*/  LDL R25, [R1+0x2f18] ;  /* 0x002f180001197983 */ /* 0x008ee20000100800 */
[----:B0-----:R-:W-:-:S02]  /*8a380*/  @P5 IMAD.MOV.U32 R20, RZ, RZ, R13 ;  /* 0x000000ffff145224 */ /* 0x001fc400078e000d */
[----:B------:R-:W-:-:S05]  /*8a390*/  @P5 IMAD.MOV.U32 R21, RZ, RZ, R14 ;  /* 0x000000ffff155224 */ /* 0x000fca00078e000e */
[----:B------:R0:W3:Y:S02]  /*8a3a0*/  @P5 LDG.E.U8 R68, desc[UR8][R20.64] ;  /* 0x0000000814445981 */ /* 0x0000e4000c1e1100 */
[----:B0-----:R-:W-:Y:S02]  /*8a3b0*/  @P5 IMAD.MOV.U32 R21, RZ, RZ, R12 ;  /* 0x000000ffff155224 */ /* 0x001fe400078e000c */
[----:B--2---:R0:W-:Y:S04]  /*8a3c0*/  STL [R1+0x2e8], R22 ;  /* 0x0002e81601007387 */ /* 0x0041e80000100800 */
[----:B0-----:R-:W2:Y:S04]  /*8a3d0*/  LDL R22, [R1+0x2f20] ;  /* 0x002f200001167983 */ /* 0x001ea80000100800 */
[----:B------:R0:W-:Y:S04]  /*8a3e0*/  STL [R1+0x304], R30 ;  /* 0x0003041e01007387 */ /* 0x0001e80000100800 */
[----:B------:R-:W2:Y:S04]  /*8a3f0*/  LDL R18, [R1+0x2f28] ;  /* 0x002f280001127983 */ /* 0x000ea80000100800 */
[----:B------:R-:W2:Y:S04]  /*8a400*/  LDL R29, [R1+0x2a3c] ;  /* 0x002a3c00011d7983 */ /* 0x000ea80000100800 */
[----:B0-----:R-:W2:Y:S04]  /*8a410*/  LDL R30, [R1+0x2f24] ;  /* 0x002f2400011e7983 */ /* 0x001ea80000100800 */
[----:B----4-:R0:W-:Y:S04]  /*8a420*/  STL [R1+0x2dc], R24 ;  /* 0x0002dc1801007387 */ /* 0x0101e80000100800 */
[----:B------:R-:W4:Y:S04]  /*8a430*/  LDL R14, [R1+0x2a34] ;  /* 0x002a3400010e7983 */ /* 0x000f280000100800 */
[----:B------:R-:W4:Y:S04]  /*8a440*/  LDL R13, [R1+0x2a38] ;  /* 0x002a3800010d7983 */ /* 0x000f280000100800 */
[----:B------:R-:W4:Y:S01]  /*8a450*/  LDL R12, [R1+0x2f2c] ;  /* 0x002f2c00010c7983 */ /* 0x000f220000100800 */
[----:B------:R-:W-:-:S03]  /*8a460*/  @P5 IMAD.MOV.U32 R20, RZ, RZ, R10 ;  /* 0x000000ffff145224 */ /* 0x000fc600078e000a */
[----:B------:R-:W4:Y:S01]  /*8a470*/  LDL R10, [R1+0x2f30] ;  /* 0x002f3000010a7983 */ /* 0x000f220000100800 */
[----:B------:R-:W-:-:S03]  /*8a480*/  ISETP.GT.AND P4, PT, R19, 0xf1, PT ;  /* 0x000000f11300780c */ /* 0x000fc60003f84270 */
[----:B------:R-:W4:Y:S04]  /*8a490*/  LDL R33, [R1+0x2f60] ;  /* 0x002f600001217983 */ /* 0x000f280000100800 */
[----:B0-----:R-:W4:Y:S04]  /*8a4a0*/  LDL R24, [R1+0x2a40] ;  /* 0x002a400001187983 */ /* 0x001f280000100800 */
[----:B------:R0:W4:Y:S04]  /*8a4b0*/  @P5 LDG.E.U8 R66, desc[UR8][R20.64] ;  /* 0x0000000814425981 */ /* 0x000128000c1e1100 */
[----:B------:R-:W4:Y:S04]  /*8a4c0*/  LDL R35, [R1+0x2f5c] ;  /* 0x002f5c0001237983 */ /* 0x000f280000100800 */
[----:B------:R-:W4:Y:S04]  /*8a4d0*/  LDL R32, [R1+0x2f6c] ;  /* 0x002f6c0001207983 */ /* 0x000f280000100800 */
[----:B------:R-:W4:Y:S04]  /*8a4e0*/  LDL R31, [R1+0x2f70] ;  /* 0x002f7000011f7983 */ /* 0x000f280000100800 */
[----:B------:R-:W4:Y:S01]  /*8a4f0*/  LDL R39, [R1+0x2a04] ;  /* 0x002a040001277983 */ /* 0x000f220000100800 */
[----:B------:R-:W-:Y:S01]  /*8a500*/  ISETP.GT.AND P6, PT, R19, RZ, PT ;  /* 0x000000ff1300720c */ /* 0x000fe20003fc4270 */
[----:B------:R-:W-:-:S02]  /*8a510*/  IMAD.SHL.U32 R34, R34, 0x100, RZ ;  /* 0x0000010022227824 */ /* 0x000fc400078e00ff */
[----:B-1----:R-:W-:Y:S01]  /*8a520*/  IMAD.SHL.U32 R17, R17, 0x100, RZ ;  /* 0x0000010011117824 */ /* 0x002fe200078e00ff */
[----:B------:R-:W4:Y:S04]  /*8a530*/  LDL R37, [R1+0x1050] ;  /* 0x0010500001257983 */ /* 0x000f280000100800 */
[----:B------:R-:W4:Y:S01]  /*8a540*/  LDL R36, [R1+0x1054] ;  /* 0x0010540001247983 */ /* 0x000f220000100800 */
[----:B0-----:R-:W-:Y:S02]  /*8a550*/  @P5 IMAD.MOV.U32 R20, RZ, RZ, R26 ;  /* 0x000000ffff145224 */ /* 0x001fe400078e001a */
[----:B------:R-:W-:Y:S01]  /*8a560*/  @P5 IMAD.MOV.U32 R21, RZ, RZ, R28 ;  /* 0x000000ffff155224 */ /* 0x000fe200078e001c */
[----:B------:R-:W4:Y:S04]  /*8a570*/  LDL R26, [R1+0x2f38] ;  /* 0x002f3800011a7983 */ /* 0x000f280000100800 */
[----:B------:R-:W4:Y:S04]  /*8a580*/  LDL R28, [R1+0x2f34] ;  /* 0x002f3400011c7983 */ /* 0x000f280000100800 */
[----:B------:R0:W4:Y:S01]  /*8a590*/  @P5 LDG.E.U8 R64, desc[UR8][R20.64] ;  /* 0x0000000814405981 */ /* 0x000122000c1e1100 */
[----:B------:R-:W-:-:S02]  /*8a5a0*/  PRMT R84, RZ, 0x7610, R84 ;  /* 0x00007610ff547816 */ /* 0x000fc40000000054 */
[----:B------:R-:W-:Y:S01]  /*8a5b0*/  PRMT R82, RZ, 0x7610, R82 ;  /* 0x00007610ff527816 */ /* 0x000fe20000000052 */
[----:B------:R-:W4:Y:S01]  /*8a5c0*/  LDL R38, [R1+0x105c] ;  /* 0x00105c0001267983 */ /* 0x000f220000100800 */
[----:B0-----:R-:W-:-:S03]  /*8a5d0*/  @P5 IMAD.MOV.U32 R21, RZ, RZ, R27 ;  /* 0x000000ffff155224 */ /* 0x001fc600078e001b */
[----:B------:R-:W4:Y:S01]  /*8a5e0*/  LDL R27, [R1+0x2f3c] ;  /* 0x002f3c00011b7983 */ /* 0x000f220000100800 */
[----:B---3--:R-:W-:-:S03]  /*8a5f0*/  @P5 IMAD.MOV.U32 R20, RZ, RZ, R25 ;  /* 0x000000ffff145224 */ /* 0x008fc600078e0019 */
[----:B------:R-:W3:Y:S04]  /*8a600*/  LDL R25, [R1+0x2f40] ;  /* 0x002f400001197983 */ /* 0x000ee80000100800 */
[----:B------:R0:W3:Y:S02]  /*8a610*/  @P5 LDG.E.U8 R62, desc[UR8][R20.64] ;  /* 0x00000008143e5981 */ /* 0x0000e4000c1e1100 */
[----:B0-----:R-:W-:Y:S01]  /*8a620*/  @P4 IMAD.MOV.U32 R21, RZ, RZ, R23 ;  /* 0x000000ffff154224 */ /* 0x001fe200078e0017 */
[----:B------:R-:W-:Y:S01]  /*8a630*/  ISETP.GT.AND P5, PT, R19, 0xf2, PT ;  /* 0x000000f21300780c */ /* 0x000fe20003fa4270 */
[----:B------:R-:W3:Y:S01]  /*8a640*/  LDL R23, [R1+0x2f44] ;  /* 0x002f440001177983 */ /* 0x000ee20000100800 */
[----:B--2---:R-:W-:-:S03]  /*8a650*/  @P4 IMAD.MOV.U32 R20, RZ, RZ, R22 ;  /* 0x000000ffff144224 */ /* 0x004fc600078e0016 */
[----:B------:R-:W2:Y:S04]  /*8a660*/  LDL R22, [R1+0x2f48] ;  /* 0x002f480001167983 */ /* 0x000ea80000100800 */
[----:B------:R0:W2:Y:S02]  /*8a670*/  @P4 LDG.E.U8 R60, desc[UR8][R20.64] ;  /* 0x00000008143c4981 */ /* 0x0000a4000c1e1100 */
[----:B0-----:R-:W-:Y:S02]  /*8a680*/  @P4 IMAD.MOV.U32 R20, RZ, RZ, R18 ;  /* 0x000000ffff144224 */ /* 0x001fe400078e0012 */
[----:B------:R-:W-:Y:S01]  /*8a690*/  @P4 IMAD.MOV.U32 R21, RZ, RZ, R30 ;  /* 0x000000ffff154224 */ /* 0x000fe200078e001e */
[----:B------:R-:W2:Y:S04]  /*8a6a0*/  LDL R18, [R1+0x2f50] ;  /* 0x002f500001127983 */ /* 0x000ea80000100800 */
[----:B------:R-:W2:Y:S04]  /*8a6b0*/  LDL R30, [R1+0x2f74] ;  /* 0x002f7400011e7983 */ /* 0x000ea80000100800 */
[----:B------:R4:W2:Y:S02]  /*8a6c0*/  @P4 LDG.E.U8 R58, desc[UR8][R20.64] ;  /* 0x00000008143a4981 */ /* 0x0008a4000c1e1100 */
[----:B----4-:R-:W-:-:S02]  /*8a6d0*/  @P4 IMAD.MOV.U32 R20, RZ, RZ, R24 ;  /* 0x000000ffff144224 */ /* 0x010fc400078e0018 */
[----:B------:R-:W-:Y:S01]  /*8a6e0*/  @P4 IMAD.MOV.U32 R21, RZ, RZ, R29 ;  /* 0x000000ffff154224 */ /* 0x000fe200078e001d */
[----:B------:R-:W4:Y:S04]  /*8a6f0*/  LDL R24, [R1+0x2f4c] ;  /* 0x002f4c0001187983 */ /* 0x000f280000100800 */
[----:B------:R-:W4:Y:S04]  /*8a700*/  LDL R29, [R1+0x2f64] ;  /* 0x002f6400011d7983 */ /* 0x000f280000100800 */
[----:B------:R0:W4:Y:S02]  /*8a710*/  @P4 LDG.E.U8 R56, desc[UR8][R20.64] ;  /* 0x0000000814384981 */ /* 0x000124000c1e1100 */
[----:B0-----:R-:W-:-:S02]  /*8a720*/  @P4 IMAD.MOV.U32 R20, RZ, RZ, R13 ;  /* 0x000000ffff144224 */ /* 0x001fc400078e000d */
[----:B------:R-:W-:Y:S01]  /*8a730*/  @P4 IMAD.MOV.U32 R21, RZ, RZ, R14 ;  /* 0x000000ffff154224 */ /* 0x000fe200078e000e */
[----:B------:R-:W4:Y:S04]  /*8a740*/  LDL R13, [R1+0x2f58] ;  /* 0x002f5800010d7983 */ /* 0x000f280000100800 */
[----:B------:R-:W4:Y:S04]  /*8a750*/  LDL R14, [R1+0x2f54] ;  /* 0x002f5400010e7983 */ /* 0x000f280000100800 */
[----:B------:R0:W4:Y:S02]  /*8a760*/  @P4 LDG.E.U8 R54, desc[UR8][R20.64] ;  /* 0x0000000814364981 */ /* 0x000124000c1e1100 */
[----:B0-----:R-:W-:-:S02]  /*8a770*/  @P5 IMAD.MOV.U32 R21, RZ, RZ, R12 ;  /* 0x000000ffff155224 */ /* 0x001fc400078e000c */
[----:B------:R-:W4:Y:S01]  /*8a780*/  LDL R12, [R1+0x2a1c] ;  /* 0x002a1c00010c7983 */ /* 0x000f220000100800 */
[----:B------:R-:W-:-:S03]  /*8a790*/  @P5 IMAD.MOV.U32 R20, RZ, RZ, R10 ;  /* 0x000000ffff145224 */ /* 0x000fc600078e000a */
[----:B------:R-:W4:Y:S04]  /*8a7a0*/  LDL R10, [R1+0x2a20] ;  /* 0x002a2000010a7983 */ /* 0x000f280000100800 */
[----:B------:R0:W4:Y:S02]  /*8a7b0*/  @P5 LDG.E.U8 R52, desc[UR8][R20.64] ;  /* 0x0000000814345981 */ /* 0x000124000c1e1100 */
[----:B0-----:R-:W-:Y:S02]  /*8a7c0*/  @P5 IMAD.MOV.U32 R20, RZ, RZ, R26 ;  /* 0x000000ffff145224 */ /* 0x001fe400078e001a */
[----:B------:R-:W-:Y:S01]  /*8a7d0*/  @P5 IMAD.MOV.U32 R21, RZ, RZ, R28 ;  /* 0x000000ffff155224 */ /* 0x000fe200078e001c */
[----:B------:R-:W4:Y:S01]  /*8a7e0*/  LDL R26, [R1+0x2a18] ;  /* 0x002a1800011a7983 */ /* 0x000f220000100800 */
[----:B------:R-:W-:-:S03]  /*8a7f0*/  ISETP.GT.AND P4, PT, R19, 0xf3, PT ;  /* 0x000000f31300780c */ /* 0x000fc60003f84270 */
[----:B------:R-:W4:Y:S04]  /*8a800*/  LDL R28, [R1+0x2f68] ;  /* 0x002f6800011c7983 */ /* 0x000f280000100800 */
[----:B------:R0:W4:Y:S02]  /*8a810*/  @P5 LDG.E.U8 R50, desc[UR8][R20.64] ;  /* 0x0000000814325981 */ /* 0x000124000c1e1100 */
[----:B0-----:R-:W-:Y:S02]  /*8a820*/  @P5 IMAD.MOV.U32 R21, RZ, RZ, R27 ;  /* 0x000000ffff155224 */ /* 0x001fe400078e001b */
[----:B------:R-:W4:Y:S01]  /*8a830*/  LDL R27, [R1+0x2a14] ;  /* 0x002a1400011b7983 */ /* 0x000f220000100800 */
[----:B---3--:R-:W-:-:S05]  /*8a840*/  @P5 IMAD.MOV.U32 R20, RZ, RZ, R25 ;  /* 0x000000ffff145224 */ /* 0x008fca00078e0019 */
[----:B------:R0:W3:Y:S02]  /*8a850*/  @P5 LDG.E.U8 R48, desc[UR8][R20.64] ;  /* 0x0000000814305981 */ /* 0x0000e4000c1e1100 */
[----:B0-----:R-:W-:Y:S02]  /*8a860*/  PRMT R20, RZ, 0x7610, R20 ;  /* 0x00007610ff147816 */ /* 0x001fe40000000014 */
[----:B------:R-:W-:-:S04]  /*8a870*/  PRMT R21, RZ, 0x7610, R21 ;  /* 0x00007610ff157816 */ /* 0x000fc80000000015 */
[----:B--2---:R0:W2:Y:S02]  /*8a880*/  @P5 LDG.E.U8 R20, desc[UR8][R22.64] ;  /* 0x0000000816145981 */ /* 0x0040a4000c1e1100 */
[----:B0-----:R-:W-:Y:S02]  /*8a890*/  @P4 IMAD.MOV.U32 R22, RZ, RZ, R18 ;  /* 0x000000ffff164224 */ /* 0x001fe400078e0012 */
[----:B------:R-:W2:Y:S01]  /*8a8a0*/  LDL R18, [R1+0x2f78] ;  /* 0x002f780001127983 */ /* 0x000ea20000100800 */
[----:B----4-:R-:W-:-:S05]  /*8a8b0*/  @P4 IMAD.MOV.U32 R23, RZ, RZ, R24 ;  /* 0x000000ffff174224 */ /* 0x010fca00078e0018 */
[----:B------:R0:W4:Y:S01]  /*8a8c0*/  @P4 LDG.E.U8 R21, desc[UR8][R22.64] ;  /* 0x0000000816154981 */ /* 0x000122000c1e1100 */
[----:B------:R-:W-:Y:S01]  /*8a8d0*/  @P4 IMAD.MOV.U32 R24, RZ, RZ, R13 ;  /* 0x000000ffff184224 */ /* 0x000fe200078e000d */
[----:B0-----:R-:W-:Y:S01]  /*8a8e0*/  PRMT R22, RZ, 0x7610, R22 ;  /* 0x00007610ff167816 */ /* 0x001fe20000000016 */
[----:B------:R-:W-:Y:S01]  /*8a8f0*/  @P4 IMAD.MOV.U32 R25, RZ, RZ, R14 ;  /* 0x000000ffff194224 */ /* 0x000fe200078e000e */
[----:B------:R-:W3:Y:S01]  /*8a900*/  LDL R13, [R1+0x2f80] ;  /* 0x002f8000010d7983 */ /* 0x000ee20000100800 */
[----:B------:R-:W-:Y:S02]  /*8a910*/  PRMT R23, RZ, 0x7610, R23 ;  /* 0x00007610ff177816 */ /* 0x000fe40000000017 */
[----:B------:R-:W-:Y:S01]  /*8a920*/  ISETP.GT.AND P5, PT, R19, 0xf4, PT ;  /* 0x000000f41300780c */ /* 0x000fe20003fa4270 */
[----:B------:R-:W3:Y:S04]  /*8a930*/  LDL R14, [R1+0x2f7c] ;  /* 0x002f7c00010e7983 */ /* 0x000ee80000100800 */
[----:B------:R0:W3:Y:S02]  /*8a940*/  @P4 LDG.E.U8 R22, desc[UR8][R24.64] ;  /* 0x0000000818164981 */ /* 0x0000e4000c1e1100 */
[----:B0-----:R-:W-:-:S02]  /*8a950*/  @P4 IMAD.MOV.U32 R25, RZ, RZ, R12 ;  /* 0x000000ffff194224 */ /* 0x001fc400078e000c */
[----:B------:R-:W3:Y:S01]  /*8a960*/  LDL R12, [R1+0x2f84] ;  /* 0x002f8400010c7983 */ /* 0x000ee20000100800 */
[----:B------:R-:W-:-:S03]  /*8a970*/  @P4 IMAD.MOV.U32 R24, RZ, RZ, R10 ;  /* 0x000000ffff184224 */ /* 0x000fc600078e000a */
[----:B------:R-:W4:Y:S04]  /*8a980*/  LDL R10, [R1+0x2f88] ;  /* 0x002f8800010a7983 */ /* 0x000f280000100800 */
[----:B------:R0:W4:Y:S02]  /*8a990*/  @P4 LDG.E.U8 R23, desc[UR8][R24.64] ;  /* 0x0000000818174981 */ /* 0x000124000c1e1100 */
[----:B0-----:R-:W-:Y:S02]  /*8a9a0*/  PRMT R24, RZ, 0x7610, R24 ;  /* 0x00007610ff187816 */ /* 0x001fe40000000018 */
[----:B------:R-:W-:-:S04]  /*8a9b0*/  PRMT R25, RZ, 0x7610, R25 ;  /* 0x00007610ff197816 */ /* 0x000fc80000000019 */
[----:B------:R0:W4:Y:S02]  /*8a9c0*/  @P4 LDG.E.U8 R24, desc[UR8][R26.64] ;  /* 0x000000081a184981 */ /* 0x000124000c1e1100 */
[----:B0-----:R-:W-:Y:S02]  /*8a9d0*/  @P5 IMAD.MOV.U32 R26, RZ, RZ, R33 ;  /* 0x000000ffff1a5224 */ /* 0x001fe400078e0021 */
[----:B------:R-:W-:Y:S01]  /*8a9e0*/  @P5 IMAD.MOV.U32 R27, RZ, RZ, R35 ;  /* 0x000000ffff1b5224 */ /* 0x000fe200078e0023 */
[----:B------:R-:W-:Y:S01]  /*8a9f0*/  ISETP.GT.AND P4, PT, R19, 0xf5, PT ;  /* 0x000000f51300780c */ /* 0x000fe20003f84270 */
[----:B------:R-:W4:Y:S04]  /*8aa00*/  LDL R35, [R1+0x29fc] ;  /* 0x0029fc0001237983 */ /* 0x000f280000100800 */
[----:B------:R0:W4:Y:S02]  /*8aa10*/  @P5 LDG.E.U8 R25, desc[UR8][R26.64] ;  /* 0x000000081a195981 */ /* 0x000124000c1e1100 */
[----:B0-----:R-:W-:-:S02]  /*8aa20*/  PRMT R26, RZ, 0x7610, R26 ;  /* 0x00007610ff1a7816 */ /* 0x001fc4000000001a */
[----:B------:R-:W-:-:S04]  /*8aa30*/  PRMT R27, RZ, 0x7610, R27 ;  /* 0x00007610ff1b7816 */ /* 0x000fc8000000001b */
[----:B------:R0:W4:Y:S02]  /*8aa40*/  @P5 LDG.E.U8 R26, desc[UR8][R28.64] ;  /* 0x000000081c1a5981 */ /* 0x000124000c1e1100 */
[----:B0-----:R-:W-:Y:S02]  /*8aa50*/  @P5 IMAD.MOV.U32 R28, RZ, RZ, R31 ;  /* 0x000000ffff1c5224 */ /* 0x001fe400078e001f */
[----:B------:R-:W-:Y:S02]  /*8aa60*/  @P5 IMAD.MOV.U32 R29, RZ, RZ, R32 ;  /* 0x000000ffff1d5224 */ /* 0x000fe400078e0020 */
[----:B------:R-:W-:-:S03]  /*8aa70*/  @P5 IMAD.MOV.U32 R31, RZ, RZ, R30 ;  /* 0x000000ffff1f5224 */ /* 0x000fc600078e001e */
[----:B------:R0:W4:Y:S02]  /*8aa80*/  @P5 LDG.E.U8 R27, desc[UR8][R28.64] ;  /* 0x000000081c1b5981 */ /* 0x000124000c1e1100 */
[----:B0-----:R-:W-:Y:S01]  /*8aa90*/  PRMT R28, RZ, 0x7610, R28 ;  /* 0x00007610ff1c7816 */ /* 0x001fe2000000001c */
[----:B--2---:R-:W-:Y:S02]  /*8aaa0*/  @P5 IMAD.MOV.U32 R30, RZ, RZ, R18 ;  /* 0x000000ffff1e5224 */ /* 0x004fe400078e0012 */
[----:B---3--:R-:W-:-:S03]  /*8aab0*/  @P4 IMAD.MOV.U32 R33, RZ, RZ, R12 ;  /* 0x000000ffff214224 */ /* 0x008fc600078e000c */
[----:B------:R0:W2:Y:S04]  /*8aac0*/  @P5 LDG.E.U8 R28, desc[UR8][R30.64] ;  /* 0x000000081e1c5981 */ /* 0x0000a8000c1e1100 */
[----:B------:R-:W3:Y:S01]  /*8aad0*/  LDL R12, [R1+0x2a00] ;  /* 0x002a0000010c7983 */ /* 0x000ee20000100800 */
[----:B------:R-:W-:Y:S01]  /*8aae0*/  PRMT R29, RZ, 0x7610, R29 ;  /* 0x00007610ff1d7816 */ /* 0x000fe2000000001d */
[----:B----4-:R-:W-:Y:S01]  /*8aaf0*/  @P4 IMAD.MOV.U32 R32, RZ, RZ, R10 ;  /* 0x000000ffff204224 */ /* 0x010fe200078e000a */
[----:B------:R-:W-:Y:S01]  /*8ab00*/  SHF.R.S32.HI R34, RZ, 0x1f, R34 ;  /* 0x0000001fff227819 */ /* 0x000fe20000011422 */
[----:B------:R-:W4:Y:S04]  /*8ab10*/  LDL R10, [R1+0x14c4] ;  /* 0x0014c400010a7983 */ /* 0x000f280000100800 */
[----:B------:R-:W2:Y:S01]  /*8ab20*/  LDL R18, [R1+0x1060] ;  /* 0x0010600001127983 */ /* 0x000ea20000100800 */
[----:B0-----:R-:W-:-:S03]  /*8ab30*/  @P4 IMAD.MOV.U32 R30, RZ, RZ, R13 ;  /* 0x000000ffff1e4224 */ /* 0x001fc600078e000d */
[----:B------:R-:W2:Y:S01]  /*8ab40*/  LDL R13, [R1+0x2a08] ;  /* 0x002a0800010d7983 */ /* 0x000ea20000100800 */
[----:B------:R-:W-:-:S03]  /*8ab50*/  @P4 IMAD.MOV.U32 R31, RZ, RZ, R14 ;  /* 0x000000ffff1f4224 */ /* 0x000fc600078e000e */
[----:B------:R-:W2:Y:S04]  /*8ab60*/  LDL R14, [R1+0x1058] ;  /* 0x00105800010e7983 */ /* 0x000ea80000100800 */
[----:B------:R0:W4:Y:S02]  /*8ab70*/  @P4 LDG.E.U8 R29, desc[UR8][R30.64] ;  /* 0x000000081e1d4981 */ /* 0x000124000c1e1100 */
[----:B0-----:R-:W-:Y:S02]  /*8ab80*/  PRMT R30, RZ, 0x7610, R30 ;  /* 0x00007610ff1e7816 */ /* 0x001fe4000000001e */
[----:B------:R-:W-:-:S04]  /*8ab90*/  IADD3 R4, P5, PT, R17, R4, RZ ;  /* 0x0000000411047210 */ /* 0x000fc80007fbe0ff */
[----:B------:R0:W4:Y:S04]  /*8aba0*/  @P4 LDG.E.U8 R30, desc[UR8][R32.64] ;  /* 0x00000008201e4981 */ /* 0x000128000c1e1100 */
[----:B------:R-:W-:Y:S01]  /*8abb0*/  STL [R1+0x32ec], R2 ;  /* 0x0032ec0201007387 */ /* 0x000fe20000100800 */
[----:B------:R-:W-:Y:S02]  /*8abc0*/  IMAD.X R8, R34, 0x1, R8, P5 ;  /* 0x0000000122087824 */ /* 0x000fe400028e0608 */
[----:B0-----:R-:W-:Y:S02]  /*8abd0*/  @P6 IMAD.MOV.U32 R32, RZ, RZ, R2 ;  /* 0x000000ffff206224 */ /* 0x001fe400078e0002 */
[----:B------:R-:W-:Y:S01]  /*8abe0*/  @P6 IMAD.MOV.U32 R33, RZ, RZ, R6 ;  /* 0x000000ffff216224 */ /* 0x000fe200078e0006 */
[----:B------:R-:W-:Y:S04]  /*8abf0*/  STL [R1+0x33a8], R2 ;  /* 0x0033a80201007387 */ /* 0x000fe80000100800 */
[----:B------:R0:W4:Y:S04]  /*8ac00*/  @P6 LDG.E.U8 R84, desc[UR8][R32.64] ;  /* 0x0000000820546981 */ /* 0x000128000c1e1100 */
[----:B------:R-:W-:Y:S04]  /*8ac10*/  STL [R1+0x32e8], R6 ;  /* 0x0032e80601007387 */ /* 0x000fe80000100800 */
[----:B------:R-:W-:Y:S01]  /*8ac20*/  STL [R1+0x33ac], R6 ;  /* 0x0033ac0601007387 */ /* 0x000fe20000100800 */
[----:B------:R-:W-:-:S03]  /*8ac30*/  PRMT R80, RZ, 0x7610, R80 ;  /* 0x00007610ff507816 */ /* 0x000fc60000000050 */
[----:B------:R-:W-:Y:S01]  /*8ac40*/  STL [R1+0x32f4], R3 ;  /* 0x0032f40301007387 */ /* 0x000fe20000100800 */
[----:B0-----:R-:W-:Y:S02]  /*8ac50*/  @P6 IMAD.MOV.U32 R32, RZ, RZ, R3 ;  /* 0x000000ffff206224 */ /* 0x001fe400078e0003 */
[----:B------:R-:W-:Y:S01]  /*8ac60*/  @P6 IMAD.MOV.U32 R33, RZ, RZ, R7 ;  /* 0x000000ffff216224 */ /* 0x000fe200078e0007 */
[----:B------:R-:W-:Y:S04]  /*8ac70*/  STL [R1+0x33b0], R3 ;  /* 0x0033b00301007387 */ /* 0x000fe80000100800 */
[----:B------:R-:W-:Y:S04]  /*8ac80*/  STL [R1+0x32f0], R7 ;  /* 0x0032f00701007387 */ /* 0x000fe80000100800 */
[----:B------:R0:W4:Y:S04]  /*8ac90*/  @P6 LDG.E.U8 R82, desc[UR8][R32.64] ;  /* 0x0000000820526981 */ /* 0x000128000c1e1100 */
[----:B------:R-:W-:Y:S04]  /*8aca0*/  STL [R1+0x33b4], R7 ;  /* 0x0033b40701007387 */ /* 0x000fe80000100800 */
[----:B------:R-:W-:Y:S04]  /*8acb0*/  STL [R1+0x33b8], R17 ;  /* 0x0033b81101007387 */ /* 0x000fe80000100800 */
[----:B------:R-:W-:Y:S01]  /*8acc0*/  STL [R1+0x32fc], R4 ;  /* 0x0032fc0401007387 */ /* 0x000fe20000100800 */
[----:B------:R-:W-:Y:S01]  /*8acd0*/  PRMT R78, RZ, 0x7610, R78 ;  /* 0x00007610ff4e7816 */ /* 0x000fe2000000004e */
[----:B0-----:R-:W-:-:S02]  /*8ace0*/  @P6 IMAD.MOV.U32 R32, RZ, RZ, R4 ;  /* 0x000000ffff206224 */ /* 0x001fc400078e0004 */
[----:B------:R-:W-:Y:S01]  /*8acf0*/  @P6 IMAD.MOV.U32 R33, RZ, RZ, R8 ;  /* 0x000000ffff216224 */ /* 0x000fe200078e0008 */
[----:B------:R-:W-:Y:S04]  /*8ad00*/  STL [R1+0x33bc], R4 ;  /* 0x0033bc0401007387 */ /* 0x000fe80000100800 */
[----:B------:R-:W-:Y:S04]  /*8ad10*/  STL [R1+0x32f8], R8 ;  /* 0x0032f80801007387 */ /* 0x000fe80000100800 */
[----:B------:R0:W4:Y:S04]  /*8ad20*/  @P6 LDG.E.U8 R80, desc[UR8][R32.64] ;  /* 0x0000000820506981 */ /* 0x000128000c1e1100 */
[----:B------:R-:W-:Y:S04]  /*8ad30*/  STL [R1+0x33c0], R8 ;  /* 0x0033c00801007387 */ /* 0x000fe80000100800 */
[----:B------:R-:W-:Y:S04]  /*8ad40*/  STL [R1+0x3304], R5 ;  /* 0x0033040501007387 */ /* 0x000fe80000100800 */
[----:B------:R1:W-:Y:S04]  /*8ad50*/  STL [R1+0x33c4], R5 ;  /* 0x0033c40501007387 */ /* 0x0003e80000100800 */
[----:B------:R-:W-:Y:S01]  /*8ad60*/  STL [R1+0x3300], R9 ;  /* 0x0033000901007387 */ /* 0x000fe20000100800 */
[----:B0-----:R-:W-:-:S02]  /*8ad70*/  @P6 IMAD.MOV.U32 R32, RZ, RZ, R5 ;  /* 0x000000ffff206224 */ /* 0x001fc400078e0005 */
[----:B------:R-:W-:Y:S01]  /*8ad80*/  @P6 IMAD.MOV.U32 R33, RZ, RZ, R9 ;  /* 0x000000ffff216224 */ /* 0x000fe200078e0009 */
[----:B------:R-:W-:Y:S04]  /*8ad90*/  STL [R1+0x33c8], R9 ;  /* 0x0033c80901007387 */ /* 0x000fe80000100800 */
[----:B-1----:R-:W4:Y:S04]  /*8ada0*/  LDL R5, [R1+0x1068] ;  /* 0x0010680001057983 */ /* 0x002f280000100800 */
[----:B------:R-:W4:Y:S01]  /*8adb0*/  LDL R6, [R1+0x2f90] ;  /* 0x002f900001067983 */ /* 0x000f220000100800 */
[----:B---3--:R-:W-:-:S03]  /*8adc0*/  @P4 IMAD.MOV.U32 R34, RZ, RZ, R12 ;  /* 0x000000ffff224224 */ /* 0x008fc600078e000c */
[----:B------:R2:W3:Y:S04]  /*8add0*/  @P6 LDG.E.U8 R78, desc[UR8][R32.64] ;  /* 0x00000008204e6981 */ /* 0x0004e8000c1e1100 */
[----:B------:R-:W3:Y:S01]  /*8ade0*/  LDL R12, [R1+0x2f8c] ;  /* 0x002f8c00010c7983 */ /* 0x000ee20000100800 */
[----:B------:R-:W-:Y:S02]  /*8adf0*/  PRMT R31, RZ, 0x7610, R31 ;  /* 0x00007610ff1f7816 */ /* 0x000fe4000000001f */
[----:B------:R-:W-:Y:S02]  /*8ae00*/  ISETP.GT.AND P5, PT, R19, 0xf6, PT ;  /* 0x000000f61300780c */ /* 0x000fe40003fa4270 */
[----:B------:R-:W-:Y:S01]  /*8ae10*/  PRMT R15, RZ, 0x7610, R15 ;  /* 0x00007610ff0f7816 */ /* 0x000fe2000000000f */
[----:B------:R-:W3:Y:S04]  /*8ae20*/  LDL R3, [R1+0x29ec] ;  /* 0x0029ec0001037983 */ /* 0x000ee80000100800 */
[----:B------:R-:W3:Y:S01]  /*8ae30*/  LDL R2, [R1+0x29f0] ;  /* 0x0029f00001027983 */ /* 0x000ee20000100800 */
[----:B--2---:R-:W-:-:S03]  /*8ae40*/  @P4 IMAD.MOV.U32 R32, RZ, RZ, R13 ;  /* 0x000000ffff204224 */ /* 0x004fc600078e000d */
[----:B------:R-:W2:Y:S01]  /*8ae50*/  LDL R13, [R1+0x1064] ;  /* 0x00106400010d7983 */ /* 0x000ea20000100800 */
[----:B------:R-:W-:-:S05]  /*8ae60*/  @P4 IMAD.MOV.U32 R33, RZ, RZ, R39 ;  /* 0x000000ffff214224 */ /* 0x000fca00078e0027 */
[----:B------:R0:W3:Y:S02]  /*8ae70*/  @P4 LDG.E.U8 R31, desc[UR8][R32.64] ;  /* 0x00000008201f4981 */ /* 0x0000e4000c1e1100 */
[----:B0-----:R-:W-:-:S06]  /*8ae80*/  PRMT R32, RZ, 0x7610, R32 ;  /* 0x00007610ff207816 */ /* 0x001fcc0000000020 */
[----:B------:R0:W3:Y:S01]  /*8ae90*/  @P4 LDG.E.U8 R32, desc[UR8][R34.64] ;  /* 0x0000000822204981 */ /* 0x0000e2000c1e1100 */
[----:B------:R-:W-:Y:S01]  /*8aea0*/  PRMT R33, RZ, 0x7610, R33 ;  /* 0x00007610ff217816 */ /* 0x000fe20000000021 */
[----:B0-----:R-:W-:Y:S02]  /*8aeb0*/  @P5 IMAD.MOV.U32 R35, RZ, RZ, R37 ;  /* 0x000000ffff235224 */ /* 0x001fe400078e0025 */
[----:B------:R-:W-:Y:S02]  /*8aec0*/  @P5 IMAD.MOV.U32 R37, RZ, RZ, R36 ;  /* 0x000000ffff255224 */ /* 0x000fe400078e0024 */
[----:B----4-:R-:W-:Y:S02]  /*8aed0*/  @P5 IMAD.MOV.U32 R34, RZ, RZ, R10 ;  /* 0x000000ffff225224 */ /* 0x010fe400078e000a */
[----:B------:R-:W-:Y:S01]  /*8aee0*/  @P5 IMAD.MOV.U32 R36, RZ, RZ, R14 ;  /* 0x000000ffff245224 */ /* 0x000fe200078e000e */
[----:B------:R-:W4:Y:S04]  /*8aef0*/  LDL R10, [R1+0x2f98] ;  /* 0x002f9800010a7983 */ /* 0x000f280000100800 */
[----:B------:R-:W4:Y:S04]  /*8af00*/  LDL R14, [R1+0x2f94] ;  /* 0x002f9400010e7983 */ /* 0x000f280000100800 */
[----:B------:R0:W4:Y:S01]  /*8af10*/  @P5 LDG.E.U8 R33, desc[UR8][R34.64] ;  /* 0x0000000822215981 */ /* 0x000122000c1e1100 */
[----:B------:R-:W-:-:S02]  /*8af20*/  ISETP.GT.AND P4, PT, R19, 0xf7, PT ;  /* 0x000000f71300780c */ /* 0x000fc40003f84270 */
[----:B0-----:R-:W-:Y:S02]  /*8af30*/  PRMT R34, RZ, 0x7610, R34 ;  /* 0x00007610ff227816 */ /* 0x001fe40000000022 */
[----:B------:R-:W-:-:S04]  /*8af40*/  PRMT R35, RZ, 0x7610, R35 ;  /* 0x00007610ff237816 */ /* 0x000fc80000000023 */
[----:B------:R0:W4:Y:S02]  /*8af50*/  @P5 LDG.E.U8 R34, desc[UR8][R36.64] ;  /* 0x0000000824225981 */ /* 0x000124000c1e1100 */
[----:B0-----:R-:W-:Y:S02]  /*8af60*/  @P5 IMAD.MOV.U32 R36, RZ, RZ, R18 ;  /* 0x000000ffff245224 */ /* 0x001fe400078e0012 */
[----:B------:R-:W-:-:S05]  /*8af70*/  @P5 IMAD.MOV.U32 R37, RZ, RZ, R38 ;  /* 0x000000ffff255224 */ /* 0x000fca00078e0026 */
[----:B------:R0:W4:Y:S02]  /*8af80*/  @P5 LDG.E.U8 R35, desc[UR8][R36.64] ;  /* 0x0000000824235981 */ /* 0x000124000c1e1100 */
[----:B0-----:R-:W-:Y:S01]  /*8af90*/  PRMT R36, RZ, 0x7610, R36 ;  /* 0x00007610ff247816 */ /* 0x001fe20000000024 */
[----:B------:R-:W-:Y:S01]  /*8afa0*/  @P5 IMAD.MOV.U32 R38, RZ, RZ, R5 ;  /* 0x000000ffff265224 */ /* 0x000fe200078e0005 */
[----:B------:R-:W-:Y:S01]  /*8afb0*/  PRMT R8, RZ, 0x7610, R8 ;  /* 0x00007610ff087816 */ /* 0x000fe20000000008 */
[----:B------:R-:W4:Y:S01]  /*8afc0*/  LDL R5, [R1+0x29e8] ;  /* 0x0029e80001057983 */ /* 0x000f220000100800 */
[----:B--2---:R-:W-:-:S03]  /*8afd0*/  @P5 IMAD.MOV.U32 R39, RZ, RZ, R13 ;  /* 0x000000ffff275224 */ /* 0x004fc600078e000d */
[----:B------:R-:W2:Y:S04]  /*8afe0*/  LDL R13, [R1+0x2f9c] ;  /* 0x002f9c00010d7983 */ /* 0x000ea80000100800 */
[----:B------:R0:W2:Y:S02]  /*8aff0*/  @P5 LDG.E.U8 R36, desc[UR8][R38.64] ;  /* 0x0000000826245981 */ /* 0x0000a4000c1e1100 */
[----:B0-----:R-:W-:Y:S02]  /*8b000*/  @P4 IMAD.MOV.U32 R38, RZ, RZ, R6 ;  /* 0x000000ffff264224 */ /* 0x001fe400078e0006 */
[----:B---3--:R-:W-:Y:S01]  /*8b010*/  @P4 IMAD.MOV.U32 R39, RZ, RZ, R12 ;  /* 0x000000ffff274224 */ /* 0x008fe200078e000c */
[----:B------:R-:W3:Y:S04]  /*8b020*/  LDL R6, [R1+0x29e4] ;  /* 0x0029e40001067983 */ /* 0x000ee80000100800 */
[----:B------:R-:W2:Y:S04]  /*8b030*/  LDL R12, [R1+0x2fa0] ;  /* 0x002fa000010c7983 */ /* 0x000ea80000100800 */
[----:B------:R4:W2:Y:S02]  /*8b040*/  @P4 LDG.E.U8 R15, desc[UR8][R38.64] ;  /* 0x00000008260f4981 */ /* 0x0008a4000c1e1100 */
[----:B----4-:R-:W-:-:S02]  /*8b050*/  @P4 IMAD.MOV.U32 R38, RZ, RZ, R10 ;  /* 0x000000ffff264224 */ /* 0x010fc400078e000a */
[----:B------:R-:W-:-:S05]  /*8b060*/  @P4 IMAD.MOV.U32 R39, RZ, RZ, R14 ;  /* 0x000000ffff274224 */ /* 0x000fca00078e000e */
[----:B------:R0:W4:Y:S02]  /*8b070*/  @P4 LDG.E.U8 R8, desc[UR8][R38.64] ;  /* 0x0000000826084981 */ /* 0x000124000c1e1100 */
[----:B0-----:R-:W-:Y:S02]  /*8b080*/  @P4 IMAD.MOV.U32 R38, RZ, RZ, R2 ;  /* 0x000000ffff264224 */ /* 0x001fe400078e0002 */
[----:B------:R-:W-:Y:S01]  /*8b090*/  @P4 IMAD.MOV.U32 R39, RZ, RZ, R3 ;  /* 0x000000ffff274224 */ /* 0x000fe200078e0003 */
[----:B--2---:R0:W-:Y:S04]  /*8b0a0*/  STL [R1+0x250], R15 ;  /* 0x0002500f01007387 */ /* 0x0041e80000100800 */
[----:B------:R-:W2:Y:S04]  /*8b0b0*/  LDL R14, [R1+0x2fa8] ;  /* 0x002fa800010e7983 */ /* 0x000ea80000100800 */
[----:B------:R-:W2:Y:S04]  /*8b0c0*/  LDL R3, [R1+0x2fac] ;  /* 0x002fac0001037983 */ /* 0x000ea80000100800 */
[----:B------:R-:W2:Y:S01]  /*8b0d0*/  LDL R2, [R1+0x2fb0] ;  /* 0x002fb00001027983 */ /* 0x000ea20000100800 */
[----:B------:R-:W-:-:S03]  /*8b0e0*/  PRMT R17, RZ, 0x7610, R17 ;  /* 0x00007610ff117816 */ /* 0x000fc60000000011 */
[----:B------:R-:W2:Y:S04]  /*8b0f0*/  LDL R10, [R1+0x2fb4] ;  /* 0x002fb400010a7983 */ /* 0x000ea80000100800 */
[----:B0-----:R-:W2:Y:S04]  /*8b100*/  LDL R15, [R1+0x2fa4] ;  /* 0x002fa400010f7983 */ /* 0x001ea80000100800 */
[----:B------:R0:W2:Y:S01]  /*8b110*/  @P4 LDG.E.U8 R17, desc[UR8][R38.64] ;  /* 0x0000000826114981 */ /* 0x0000a2000c1e1100 */
[----:B------:R-:W-:-:S03]  /*8b120*/  ISETP.GT.AND P5, PT, R19, 0xf8, PT ;  /* 0x000000f81300780c */ /* 0x000fc60003fa4270 */
[----:B----4-:R1:W-:Y:S01]  /*8b130*/  STL [R1+0x244], R8 ;  /* 0x0002440801007387 */ /* 0x0103e20000100800 */
[----:B0-----:R-:W-:-:S03]  /*8b140*/  @P4 IMAD.MOV.U32 R38, RZ, RZ, R5 ;  /* 0x000000ffff264224 */ /* 0x001fc600078e0005 */
[----:B------:R-:W4:Y:S04]  /*8b150*/  LDL R5, [R1+0x2fc0] ;  /* 0x002fc00001057983 */ /* 0x000f280000100800 */
[----:B-1----:R-:W4:Y:S01]  /*8b160*/  LDL R8, [R1+0x2fb8] ;  /* 0x002fb80001087983 */ /* 0x002f220000100800 */
[----:B---3--:R-:W-:-:S03]  /*8b170*/  @P4 IMAD.MOV.U32 R39, RZ, RZ, R6 ;  /* 0x000000ffff274224 */ /* 0x008fc600078e0006 */
[----:B------:R-:W3:Y:S01]  /*8b180*/  LDL R6, [R1+0x2fbc] ;  /* 0x002fbc0001067983 */ /* 0x000ee20000100800 */
[----:B------:R-:W-:Y:S02]  /*8b190*/  PRMT R16, RZ, 0x7610, R16 ;  /* 0x00007610ff107816 */ /* 0x000fe40000000010 */
[----:B------:R-:W-:-:S04]  /*8b1a0*/  PRMT R37, RZ, 0x7610, R37 ;  /* 0x00007610ff257816 */ /* 0x000fc80000000025 */
[----:B------:R0:W3:Y:S02]  /*8b1b0*/  @P4 LDG.E.U8 R16, desc[UR8][R38.64] ;  /* 0x0000000826104981 */ /* 0x0000e4000c1e1100 */
[----:B0-----:R-:W-:Y:S02]  /*8b1c0*/  @P5 IMAD.MOV.U32 R38, RZ, RZ, R12 ;  /* 0x000000ffff265224 */ /* 0x001fe400078e000c */
[----:B------:R-:W-:Y:S01]  /*8b1d0*/  @P5 IMAD.MOV.U32 R39, RZ, RZ, R13 ;  /* 0x000000ffff275224 */ /* 0x000fe200078e000d */
[----:B------:R-:W3:Y:S04]  /*8b1e0*/  LDL R12, [R1+0x2fc8] ;  /* 0x002fc800010c7983 */ /* 0x000ee80000100800 */
[----:B------:R-:W3:Y:S04]  /*8b1f0*/  LDL R13, [R1+0x2fc4] ;  /* 0x002fc400010d7983 */ /* 0x000ee80000100800 */
[----:B------:R0:W3:Y:S02]  /*8b200*/  @P5 LDG.E.U8 R37, desc[UR8][R38.64] ;  /* 0x0000000826255981 */ /* 0x0000e4000c1e1100 */
[----:B0-----:R-:W-:Y:S01]  /*8b210*/  PRMT R38, RZ, 0x7610, R38 ;  /* 0x00007610ff267816 */ /* 0x001fe20000000026 */
[----:B--2---:R-:W-:-:S02]  /*8b220*/  @P5 IMAD.MOV.U32 R40, RZ, RZ, R14 ;  /* 0x000000ffff285224 */ /* 0x004fc400078e000e */
[----:B------:R-:W-:-:S05]  /*8b230*/  @P5 IMAD.MOV.U32 R41, RZ, RZ, R15 ;  /* 0x000000ffff295224 */ /* 0x000fca00078e000f */
[----:B------:R0:W2:Y:S02]  /*8b240*/  @P5 LDG.E.U8 R38, desc[UR8][R40.64] ;  /* 0x0000000828265981 */ /* 0x0000a4000c1e1100 */
[----:B0-----:R-:W-:Y:S02]  /*8b250*/  @P5 IMAD.MOV.U32 R40, RZ, RZ, R2 ;  /* 0x000000ffff285224 */ /* 0x001fe400078e0002 */
[----:B------:R-:W-:Y:S01]  /*8b260*/  @P5 IMAD.MOV.U32 R41, RZ, RZ, R3 ;  /* 0x000000ffff295224 */ /* 0x000fe200078e0003 */
[----:B------:R-:W2:Y:S04]  /*8b270*/  LDL R2, [R1+0x29d0] ;  /* 0x0029d00001027983 */ /* 0x000ea80000100800 */
[----:B------:R-:W2:Y:S01]  /*8b280*/  LDL R3, [R1+0x29cc] ;  /* 0x0029cc0001037983 */ /* 0x000ea20000100800 */
[----:B------:R-:W-:-:S02]  /*8b290*/  PRMT R39, RZ, 0x7610, R39 ;  /* 0x00007610ff277816 */ /* 0x000fc40000000027 */
[----:B------:R-:W-:Y:S01]  /*8b2a0*/  ISETP.GT.AND P4, PT, R19, 0xf9, PT ;  /* 0x000000f91300780c */ /* 0x000fe20003f84270 */
[----:B------:R-:W-:Y:S02]  /*8b2b0*/  @P5 IMAD.MOV.U32 R43, RZ, RZ, R10 ;  /* 0x000000ffff2b5224 */ /* 0x000fe400078e000a */
[----:B------:R-:W2:Y:S04]  /*8b2c0*/  LDL R10, [R1+0x29c4] ;  /* 0x0029c400010a7983 */ /* 0x000ea80000100800 */
[----:B------:R0:W2:Y:S01]  /*8b2d0*/  @P5 LDG.E.U8 R39, desc[UR8][R40.64] ;  /* 0x0000000828275981 */ /* 0x0000a2000c1e1100 */
[----:B----4-:R-:W-:-:S03]  /*8b2e0*/  @P5 IMAD.MOV.U32 R42, RZ, RZ, R8 ;  /* 0x000000ffff2a5224 */ /* 0x010fc600078e0008 */
[----:B------:R-:W4:Y:S01]  /*8b2f0*/  LDL R8, [R1+0x29c8] ;  /* 0x0029c80001087983 */ /* 0x000f220000100800 */
[----:B0-----:R-:W-:-:S06]  /*8b300*/  PRMT R40, RZ, 0x7610, R40 ;  /* 0x00007610ff287816 */ /* 0x001fcc0000000028 */
[----:B------:R0:W4:Y:S02]  /*8b310*/  @P5 LDG.E.U8 R40, desc[UR8][R42.64] ;  /* 0x000000082a285981 */ /* 0x000124000c1e1100 */
[----:B0-----:R-:W-:Y:S02]  /*8b320*/  @P4 IMAD.MOV.U32 R42, RZ, RZ, R5 ;  /* 0x000000ffff2a4224 */ /* 0x001fe400078e0005 */
[----:B------:R-:W4:Y:S01]  /*8b330*/  LDL R5, [R1+0x1070] ;  /* 0x0010700001057983 */ /* 0x000f220000100800 */
[----:B---3--:R-:W-:-:S03]  /*8b340*/  @P4 IMAD.MOV.U32 R43, RZ, RZ, R6 ;  /* 0x000000ffff2b4224 */ /* 0x008fc600078e0006 */
[----:B------:R-:W3:Y:S01]  /*8b350*/  LDL R6, [R1+0x106c] ;  /* 0x00106c0001067983 */ /* 0x000ee20000100800 */
[----:B------:R-:W-:-:S03]  /*8b360*/  PRMT R41, RZ, 0x7610, R41 ;  /* 0x00007610ff297816 */ /* 0x000fc60000000029 */
[----:B------:R-:W-:Y:S01]  /*8b370*/  STL [R1+0x238], R17 ;  /* 0x0002381101007387 */ /* 0x000fe20000100800 */
[----:B------:R-:W-:Y:S02]  /*8b380*/  @P4 IMAD.MOV.U32 R44, RZ, RZ, R12 ;  /* 0x000000ffff2c4224 */ /* 0x000fe400078e000c */
[----:B------:R-:W-:Y:S01]  /*8b390*/  @P4 IMAD.MOV.U32 R45, RZ, RZ, R13 ;  /* 0x000000ffff2d4224 */ /* 0x000fe200078e000d */
[----:B------:R-:W3:Y:S04]  /*8b3a0*/  LDL R12, [R1+0x1078] ;  /* 0x00107800010c7983 */ /* 0x000ee80000100800 */
[----:B------:R-:W3:Y:S04]  /*8b3b0*/  LDL R13, [R1+0x1074] ;  /* 0x00107400010d7983 */ /* 0x000ee80000100800 */
[----:B------:R0:W3:Y:S04]  /*8b3c0*/  @P4 LDG.E.U8 R41, desc[UR8][R42.64] ;  /* 0x000000082a294981 */ /* 0x0000e8000c1e1100 */
[----:B------:R-:W-:Y:S01]  /*8b3d0*/  STL [R1+0x22c], R16 ;  /* 0x00022c1001007387 */ /* 0x000fe20000100800 */
[----:B------:R-:W-:-:S02]  /*8b3e0*/  ISETP.GT.AND P5, PT, R19, 0xfa, PT ;  /* 0x000000fa1300780c */ /* 0x000fc40003fa4270 */
[----:B------:R-:W-:Y:S02]  /*8b3f0*/  PRMT R49, RZ, 0x7610, R49 ;  /* 0x00007610ff317816 */ /* 0x000fe40000000031 */
[----:B------:R-:W-:Y:S02]  /*8b400*/  PRMT R51, RZ, 0x7610, R51 ;  /* 0x00007610ff337816 */ /* 0x000fe40000000033 */
[----:B------:R-:W-:Y:S02]  /*8b410*/  PRMT R53, RZ, 0x7610, R53 ;  /* 0x00007610ff357816 */ /* 0x000fe40000000035 */
[----:B------:R-:W-:Y:S02]  /*8b420*/  PRMT R55, RZ, 0x7610, R55 ;  /* 0x00007610ff377816 */ /* 0x000fe40000000037 */
[----:B------:R-:W-:Y:S02]  /*8b430*/  PRMT R57, RZ, 0x7610, R57 ;  /* 0x00007610ff397816 */ /* 0x000fe40000000039 */
[----:B------:R-:W-:-:S02]  /*8b440*/  PRMT R59, RZ, 0x7610, R59 ;  /* 0x00007610ff3b7816 */ /* 0x000fc4000000003b */
[----:B------:R-:W-:Y:S02]  /*8b450*/  PRMT R61, RZ, 0x7610, R61 ;  /* 0x00007610ff3d7816 */ /* 0x000fe4000000003d */
[----:B0-----:R-:W-:Y:S02]  /*8b460*/  PRMT R42, RZ, 0x7610, R42 ;  /* 0x00007610ff2a7816 */ /* 0x001fe4000000002a */
[----:B------:R-:W-:Y:S02]  /*8b470*/  PRMT R43, RZ, 0x7610, R43 ;  /* 0x00007610ff2b7816 */ /* 0x000fe4000000002b */
[----:B------:R-:W-:Y:S02]  /*8b480*/  PRMT R63, RZ, 0x7610, R63 ;  /* 0x00007610ff3f7816 */ /* 0x000fe4000000003f */
[----:B------:R-:W-:Y:S02]  /*8b490*/  PRMT R65, RZ, 0x7610, R65 ;  /* 0x00007610ff417816 */ /* 0x000fe40000000041 */
[----:B------:R-:W-:-:S02]  /*8b4a0*/  PRMT R67, RZ, 0x7610, R67 ;  /* 0x00007610ff437816 */ /* 0x000fc40000000043 */
[----:B------:R-:W-:Y:S01]  /*8b4b0*/  PRMT R69, RZ, 0x7610, R69 ;  /* 0x00007610ff457816 */ /* 0x000fe20000000045 */
[----:B------:R2:W3:Y:S01]  /*8b4c0*/  @P4 LDG.E.U8 R42, desc[UR8][R44.64] ;  /* 0x000000082c2a4981 */ /* 0x0004e2000c1e1100 */
[----:B------:R-:W-:Y:S02]  /*8b4d0*/  PRMT R71, RZ, 0x7610, R71 ;  /* 0x00007610ff477816 */ /* 0x000fe40000000047 */
[----:B------:R-:W-:Y:S01]  /*8b4e0*/  PRMT R73, RZ, 0x7610, R73 ;  /* 0x00007610ff497816 */ /* 0x000fe20000000049 */
[----:B------:R-:W3:Y:S04]  /*8b4f0*/  LDL R15, [R1+0x10bc] ;  /* 0x0010bc00010f7983 */ /* 0x000ee80000100800 */
[----:B------:R-:W3:Y:S01]  /*8b500*/  LDL R14, [R1+0x10c0] ;  /* 0x0010c000010e7983 */ /* 0x000ee20000100800 */
[----:B--2---:R-:W-:-:S02]  /*8b510*/  @P4 IMAD.MOV.U32 R44, RZ, RZ, R2 ;  /* 0x000000ffff2c4224 */ /* 0x004fc400078e0002 */
[----:B------:R-:W-:Y:S01]  /*8b520*/  @P4 IMAD.MOV.U32 R45, RZ, RZ, R3 ;  /* 0x000000ffff2d4224 */ /* 0x000fe200078e0003 */
[----:B------:R-:W2:Y:S04]  /*8b530*/  LDL R2, [R1+0x1080] ;  /* 0x0010800001027983 */ /* 0x000ea80000100800 */
[----:B------:R-:W2:Y:S04]  /*8b540*/  LDL R3, [R1+0x107c] ;  /* 0x00107c0001037983 */ /* 0x000ea80000100800 */
[----:B------:R0:W2:Y:S01]  /*8b550*/  @P4 LDG.E.U8 R43, desc[UR8][R44.64] ;  /* 0x000000082c2b4981 */ /* 0x0000a2000c1e1100 */
[----:B------:R-:W-:-:S03]  /*8b560*/  @P4 IMAD.MOV.U32 R47, RZ, RZ, R10 ;  /* 0x000000ffff2f4224 */ /* 0x000fc600078e000a */
[----:B------:R-:W2:Y:S01]  /*8b570*/  LDL R10, [R1+0x1084] ;  /* 0x00108400010a7983 */ /* 0x000ea20000100800 */
        /* <DEDUP_REMOVED lines=8> */
[----:B------:R-:W-:-:S06]  /*8b600*/  PRMT R45, RZ, 0x7610, R45 ;  /* 0x00007610ff2d7816 */ /* 0x000fcc000000002d */
[----:B------:R0:W3:Y:S02]  /*8b610*/  @P5 LDG.E.U8 R45, desc[UR8][R46.64] ;  /* 0x000000082e2d5981 */ /* 0x0000e4000c1e1100 */
[----:B0-----:R-:W-:Y:S02]  /*8b620*/  @P5 IMAD.MOV.U32 R46, RZ, RZ, R12 ;  /* 0x000000ffff2e5224 */ /* 0x001fe400078e000c */
[----:B------:R-:W-:Y:S01]  /*8b630*/  @P5 IMAD.MOV.U32 R47, RZ, RZ, R13 ;  /* 0x000000ffff2f5224 */ /* 0x000fe200078e000d */
[----:B------:R-:W3:Y:S04]  /*8b640*/  LDL R12, [R1+0x2fd8] ;  /* 0x002fd800010c7983 */ /* 0x000ee80000100800 */
[----:B------:R-:W3:Y:S04]  /*8b650*/  LDL R13, [R1+0x2fd4] ;  /* 0x002fd400010d7983 */ /* 0x000ee80000100800 */
[----:B------:R2:W3:Y:S02]  /*8b660*/  @P5 LDG.E.U8 R49, desc[UR8][R46.64] ;  /* 0x000000082e315981 */ /* 0x0004e4000c1e1100 */
[----:B--2---:R-:W-:-:S02]  /*8b670*/  @P5 IMAD.MOV.U32 R46, RZ, RZ, R2 ;  /* 0x000000ffff2e5224 */ /* 0x004fc400078e0002 */
[----:B------:R-:W-:Y:S01]  /*8b680*/  @P5 IMAD.MOV.U32 R47, RZ, RZ, R3 ;  /* 0x000000ffff2f5224 */ /* 0x000fe200078e0003 */
[----:B------:R-:W2:Y:S04]  /*8b690*/  LDL R2, [R1+0x29b8] ;  /* 0x0029b80001027983 */ /* 0x000ea80000100800 */
[----:B------:R-:W2:Y:S01]  /*8b6a0*/  LDL R3, [R1+0x29b4] ;  /* 0x0029b40001037983 */ /* 0x000ea20000100800 */
[----:B------:R-:W-:-:S03]  /*8b6b0*/  ISETP.GT.AND P4, PT, R19, 0xfb, PT ;  /* 0x000000fb1300780c */ /* 0x000fc60003f84270 */
[----:B------:R4:W2:Y:S02]  /*8b6c0*/  @P5 LDG.E.U8 R51, desc[UR8][R46.64] ;  /* 0x000000082e335981 */ /* 0x0008a4000c1e1100 */
[----:B----4-:R-:W-:Y:S02]  /*8b6d0*/  @P5 IMAD.MOV.U32 R46, RZ, RZ, R8 ;  /* 0x000000ffff2e5224 */ /* 0x010fe400078e0008 */
[----:B------:R-:W-:Y:S01]  /*8b6e0*/  @P5 IMAD.MOV.U32 R47, RZ, RZ, R10 ;  /* 0x000000ffff2f5224 */ /* 0x000fe200078e000a */
[----:B------:R-:W4:Y:S04]  /*8b6f0*/  LDL R8, [R1+0x29b0] ;  /* 0x0029b00001087983 */ /* 0x000f280000100800 */
[----:B------:R-:W4:Y:S04]  /*8b700*/  LDL R10, [R1+0x29ac] ;  /* 0x0029ac00010a7983 */ /* 0x000f280000100800 */
[----:B------:R0:W4:Y:S02]  /*8b710*/  @P5 LDG.E.U8 R53, desc[UR8][R46.64] ;  /* 0x000000082e355981 */ /* 0x000124000c1e1100 */
[----:B0-----:R-:W-:-:S02]  /*8b720*/  @P4 IMAD.MOV.U32 R46, RZ, RZ, R5 ;  /* 0x000000ffff2e4224 */ /* 0x001fc400078e0005 */
[----:B------:R-:W4:Y:S01]  /*8b730*/  LDL R5, [R1+0x1090] ;  /* 0x0010900001057983 */ /* 0x000f220000100800 */
[----:B---3--:R-:W-:-:S03]  /*8b740*/  @P4 IMAD.MOV.U32 R47, RZ, RZ, R6 ;  /* 0x000000ffff2f4224 */ /* 0x008fc600078e0006 */
[----:B------:R-:W3:Y:S04]  /*8b750*/  LDL R6, [R1+0x108c] ;  /* 0x00108c0001067983 */ /* 0x000ee80000100800 */
        /* <DEDUP_REMOVED lines=45> */
[----:B------:R-:W-:Y:S02]  /*8ba30*/  PRMT R75, RZ, 0x7610, R75 ;  /* 0x00007610ff4b7816 */ /* 0x000fe4000000004b */
[----:B------:R-:W-:Y:S01]  /*8ba40*/  ISETP.GT.AND P5, PT, R19, 0xfe, PT ;  /* 0x000000fe1300780c */ /* 0x000fe20003fa4270 */
[----:B------:R-:W3:Y:S04]  /*8ba50*/  LDL R13, [R1+0x10c4] ;  /* 0x0010c400010d7983 */ /* 0x000ee80000100800 */
[----:B------:R2:W3:Y:S04]  /*8ba60*/  @P4 LDG.E.U8 R73, desc[UR8][R46.64] ;  /* 0x000000082e494981 */ /* 0x0004e8000c1e1100 */
[----:B------:R-:W3:Y:S01]  /*8ba70*/  LDL R12, [R1+0x10c8] ;  /* 0x0010c800010c7983 */ /* 0x000ee20000100800 */
[----:B--2---:R-:W-:-:S02]  /*8ba80*/  @P4 IMAD.MOV.U32 R46, RZ, RZ, R2 ;  /* 0x000000ffff2e4224 */ /* 0x004fc400078e0002 */
[----:B------:R-:W-:Y:S01]  /*8ba90*/  @P4 IMAD.MOV.U32 R47, RZ, RZ, R3 ;  /* 0x000000ffff2f4224 */ /* 0x000fe200078e0003 */
[----:B------:R-:W2:Y:S04]  /*8baa0*/  LDL R2, [R1+0x10b8] ;  /* 0x0010b80001027983 */ /* 0x000ea80000100800 */
[----:B------:R-:W2:Y:S04]  /*8bab0*/  LDL R3, [R1+0x10b4] ;  /* 0x0010b40001037983 */ /* 0x000ea80000100800 */
[----:B------:R4:W2:Y:S01]  /*8bac0*/  @P4 LDG.E.U8 R75, desc[UR8][R46.64] ;  /* 0x000000082e4b4981 */ /* 0x0008a2000c1e1100 */
[----:B------:R-:W-:Y:S01]  /*8bad0*/  PRMT R77, RZ, 0x7610, R77 ;  /* 0x00007610ff4d7816 */ /* 0x000fe2000000004d */
[----:B----4-:R-:W-:-:S02]  /*8bae0*/  @P4 IMAD.MOV.U32 R46, RZ, RZ, R8 ;  /* 0x000000ffff2e4224 */ /* 0x010fc400078e0008 */
[----:B------:R-:W-:Y:S01]  /*8baf0*/  @P4 IMAD.MOV.U32 R47, RZ, RZ, R10 ;  /* 0x000000ffff2f4224 */ /* 0x000fe200078e000a */
[----:B------:R-:W4:Y:S04]  /*8bb00*/  LDL R8, [R1+0x104c] ;  /* 0x00104c0001087983 */ /* 0x000f280000100800 */
[----:B------:R-:W4:Y:S04]  /*8bb10*/  LDL R10, [R1+0x1048] ;  /* 0x00104800010a7983 */ /* 0x000f280000100800 */
[----:B------:R0:W4:Y:S02]  /*8bb20*/  @P4 LDG.E.U8 R77, desc[UR8][R46.64] ;  /* 0x000000082e4d4981 */ /* 0x000124000c1e1100 */
[----:B0-----:R-:W-:-:S02]  /*8bb30*/  @P5 IMAD.MOV.U32 R46, RZ, RZ, R5 ;  /* 0x000000ffff2e5224 */ /* 0x001fc400078e0005 */
[----:B------:R-:W4:Y:S01]  /*8bb40*/  LDL R5, [R1+0x10d0] ;  /* 0x0010d00001057983 */ /* 0x000f220000100800 */
[----:B---3--:R-:W-:-:S03]  /*8bb50*/  @P5 IMAD.MOV.U32 R47, RZ, RZ, R6 ;  /* 0x000000ffff2f5224 */ /* 0x008fc600078e0006 */
[----:B------:R-:W3:Y:S01]  /*8bb60*/  LDL R6, [R1+0x10cc] ;  /* 0x0010cc0001067983 */ /* 0x000ee20000100800 */
[----:B------:R-:W-:-:S06]  /*8bb70*/  PRMT R79, RZ, 0x7610, R79 ;  /* 0x00007610ff4f7816 */ /* 0x000fcc000000004f */
[----:B------:R2:W3:Y:S01]  /*8bb80*/  @P5 LDG.E.U8 R79, desc[UR8][R46.64] ;  /* 0x000000082e4f5981 */ /* 0x0004e2000c1e1100 */
[----:B------:R-:W-:Y:S02]  /*8bb90*/  PRMT R81, RZ, 0x7610, R81 ;  /* 0x00007610ff517816 */ /* 0x000fe40000000051 */
[----:B------:R-:W-:Y:S02]  /*8bba0*/  PRMT R83, RZ, 0x7610, R83 ;  /* 0x00007610ff537816 */ /* 0x000fe40000000053 */
[----:B------:R-:W-:Y:S01]  /*8bbb0*/  ISETP.GT.AND P4, PT, R19, 0xff, PT ;  /* 0x000000ff1300780c */ /* 0x000fe20003f84270 */
[----:B--2---:R-:W-:Y:S02]  /*8bbc0*/  @P5 IMAD.MOV.U32 R46, RZ, RZ, R2 ;  /* 0x000000ffff2e5224 */ /* 0x004fe400078e0002 */
[----:B------:R-:W-:Y:S01]  /*8bbd0*/  @P5 IMAD.MOV.U32 R47, RZ, RZ, R3 ;  /* 0x000000ffff2f5224 */ /* 0x000fe200078e0003 */
[----:B------:R-:W2:Y:S04]  /*8bbe0*/  LDL R2, [R1+0x10d8] ;  /* 0x0010d80001027983 */ /* 0x000ea80000100800 */
[----:B------:R-:W2:Y:S04]  /*8bbf0*/  LDL R3, [R1+0x10d4] ;  /* 0x0010d40001037983 */ /* 0x000ea80000100800 */
[----:B------:R0:W2:Y:S01]  /*8bc00*/  @P5 LDG.E.U8 R81, desc[UR8][R46.64] ;  /* 0x000000082e515981 */ /* 0x0000a2000c1e1100 */
[----:B------:R-:W-:Y:S01]  /*8bc10*/  PRMT R85, RZ, 0x7610, R85 ;  /* 0x00007610ff557816 */ /* 0x000fe20000000055 */
[----:B0-----:R-:W-:-:S02]  /*8bc20*/  @P5 IMAD.MOV.U32 R46, RZ, RZ, R14 ;  /* 0x000000ffff2e5224 */ /* 0x001fc400078e000e */
[----:B------:R-:W-:-:S05]  /*8bc30*/  @P5 IMAD.MOV.U32 R47, RZ, RZ, R15 ;  /* 0x000000ffff2f5224 */ /* 0x000fca00078e000f */
[----:B------:R0:W2:Y:S01]  /*8bc40*/  @P5 LDG.E.U8 R83, desc[UR8][R46.64] ;  /* 0x000000082e535981 */ /* 0x0000a2000c1e1100 */
[----:B------:R-:W-:Y:S01]  /*8bc50*/  PRMT R7, RZ, 0x7610, R7 ;  /* 0x00007610ff077816 */ /* 0x000fe20000000007 */
[----:B0-----:R-:W-:Y:S02]  /*8bc60*/  @P5 IMAD.MOV.U32 R46, RZ, RZ, R12 ;  /* 0x000000ffff2e5224 */ /* 0x001fe400078e000c */
[----:B------:R-:W-:-:S05]  /*8bc70*/  @P5 IMAD.MOV.U32 R47, RZ, RZ, R13 ;  /* 0x000000ffff2f5224 */ /* 0x000fca00078e000d */
[----:B------:R4:W2:Y:S02]  /*8bc80*/  @P5 LDG.E.U8 R85, desc[UR8][R46.64] ;  /* 0x000000082e555981 */ /* 0x0008a4000c1e1100 */
[----:B----4-:R-:W-:Y:S02]  /*8bc90*/  @P4 IMAD.MOV.U32 R46, RZ, RZ, R8 ;  /* 0x000000ffff2e4224 */ /* 0x010fe400078e0008 */
[----:B------:R-:W-:Y:S02]  /*8bca0*/  @P4 IMAD.MOV.U32 R47, RZ, RZ, R10 ;  /* 0x000000ffff2f4224 */ /* 0x000fe400078e000a */
[----:B------:R-:W4:Y:S04]  /*8bcb0*/  LDL R10, [R1+0x10dc] ;  /* 0x0010dc00010a7983 */ /* 0x000f280000100800 */
[----:B------:R0:W4:Y:S01]  /*8bcc0*/  @P4 LDG.E.U8 R7, desc[UR8][R46.64] ;  /* 0x000000082e074981 */ /* 0x000122000c1e1100 */
[----:B------:R-:W-:Y:S01]  /*8bcd0*/  PRMT R4, RZ, 0x7610, R4 ;  /* 0x00007610ff047816 */ /* 0x000fe20000000004 */
[----:B0-----:R-:W-:-:S02]  /*8bce0*/  @P4 IMAD.MOV.U32 R46, RZ, RZ, R5 ;  /* 0x000000ffff2e4224 */ /* 0x001fc400078e0005 */
[----:B------:R-:W4:Y:S01]  /*8bcf0*/  LDL R5, [R1+0x10e0] ;  /* 0x0010e00001057983 */ /* 0x000f220000100800 */
[----:B---3--:R-:W-:Y:S01]  /*8bd00*/  @P4 IMAD.MOV.U32 R47, RZ, RZ, R6 ;  /* 0x000000ffff2f4224 */ /* 0x008fe200078e0006 */
[----:B------:R-:W-:Y:S02]  /*8bd10*/  PRMT R11, RZ, 0x7610, R11 ;  /* 0x00007610ff0b7816 */ /* 0x000fe4000000000b */
[----:B------:R-:W-:Y:S01]  /*8bd20*/  PRMT R9, RZ, 0x7610, R9 ;  /* 0x00007610ff097816 */ /* 0x000fe20000000009 */
[----:B------:R-:W3:Y:S04]  /*8bd30*/  LDL.LU R8, [R1+0xd00] ;  /* 0x000d000001087983 */ /* 0x000ee80000300800 */
[----:B------:R2:W3:Y:S02]  /*8bd40*/  @P4 LDG.E.U8 R4, desc[UR8][R46.64] ;  /* 0x000000082e044981 */ /* 0x0004e4000c1e1100 */
[----:B--2---:R-:W-:-:S02]  /*8bd50*/  @P4 IMAD.MOV.U32 R46, RZ, RZ, R2 ;  /* 0x000000ffff2e4224 */ /* 0x004fc400078e0002 */
[----:B------:R-:W-:-:S05]  /*8bd60*/  @P4 IMAD.MOV.U32 R47, RZ, RZ, R3 ;  /* 0x000000ffff2f4224 */ /* 0x000fca00078e0003 */
[----:B------:R4:W2:Y:S02]  /*8bd70*/  @P4 LDG.E.U8 R11, desc[UR8][R46.64] ;  /* 0x000000082e0b4981 */ /* 0x0008a4000c1e1100 */
[----:B----4-:R-:W-:Y:S02]  /*8bd80*/  @P4 IMAD.MOV.U32 R47, RZ, RZ, R10 ;  /* 0x000000ffff2f4224 */ /* 0x010fe400078e000a */
[----:B------:R-:W-:-:S05]  /*8bd90*/  @P4 IMAD.MOV.U32 R46, RZ, RZ, R5 ;  /* 0x000000ffff2e4224 */ /* 0x000fca00078e0005 */
[----:B------:R-:W4:Y:S04]  /*8bda0*/  @P4 LDG.E.U8 R9, desc[UR8][R46.64] ;  /* 0x000000082e094981 */ /* 0x000f28000c1e1100 */
[----:B---3--:R0:W-:Y:S01]  /*8bdb0*/  STL [R1+0x1a8], R4 ;  /* 0x0001a80401007387 */ /* 0x0081e20000100800 */
[----:B------:R-:W1:Y:S01]  /*8bdc0*/  S2R R0, SR_TID.X ;  /* 0x0000000000007919 */ /* 0x000e620000002100 */
[----:B------:R-:W-:Y:S06]  /*8bdd0*/  BAR.SYNC.DEFER_BLOCKING 0x0 ;  /* 0x0000000000007b1d */ /* 0x000fec0000010000 */
[----:B0-----:R-:W3:Y:S04]  /*8bde0*/  LDL.LU R4, [R1+0xcfc] ;  /* 0x000cfc0001047983 */ /* 0x001ee80000300800 */
[----:B------:R-:W3:Y:S04]  /*8bdf0*/  LDL.LU R17, [R1+0xcf8] ;  /* 0x000cf80001117983 */ /* 0x000ee80000300800 */
[----:B------:R0:W-:Y:S04]  /*8be00*/  STL [R1+0x1b4], R7 ;  /* 0x0001b40701007387 */ /* 0x0001e80000100800 */
        /* <DEDUP_REMOVED lines=12> */
[----:B------:R-:W-:Y:S04]  /*8bed0*/  STL [R1+0x33cc], R46 ;  /* 0x0033cc2e01007387 */ /* 0x000fe80000100800 */
[----:B------:R-:W3:Y:S04]  /*8bee0*/  LDL.LU R15, [R1+0xd04] ;  /* 0x000d0400010f7983 */ /* 0x000ee80000300800 */
[----:B------:R-:W3:Y:S04]  /*8bef0*/  LDL.LU R16, [R1+0xa74] ;  /* 0x000a740001107983 */ /* 0x000ee80000300800 */
[----:B------:R-:W3:Y:S04]  /*8bf00*/  LDL.LU R13, [R1+0xa70] ;  /* 0x000a7000010d7983 */ /* 0x000ee80000300800 */
[----:B------:R-:W3:Y:S04]  /*8bf10*/  LDL.LU R12, [R1+0xa6c] ;  /* 0x000a6c00010c7983 */ /* 0x000ee80000300800 */
[----:B------:R-:W3:Y:S04]  /*8bf20*/  LDL.LU R18, [R1+0xaf8] ;  /* 0x000af80001127983 */ /* 0x000ee80000300800 */
[----:B--2---:R0:W-:Y:S04]  /*8bf30*/  STL [R1+0x19c], R11 ;  /* 0x00019c0b01007387 */ /* 0x0041e80000100800 */
[----:B0-----:R-:W2:Y:S04]  /*8bf40*/  LDL.LU R11, [R1+0xaf4] ;  /* 0x000af400010b7983 */ /* 0x001ea80000300800 */
[----:B------:R-:W2:Y:S01]  /*8bf50*/  LDL.LU R10, [R1+0xaf0] ;  /* 0x000af000010a7983 */ /* 0x000ea20000300800 */
[----:B-1----:R-:W-:-:S03]  /*8bf60*/  LOP3.LUT R0, R0, 0x7f, RZ, 0xc0, !PT ;  /* 0x0000007f00007812 */ /* 0x002fc600078ec0ff */
[----:B------:R-:W-:Y:S04]  /*8bf70*/  STL [R1+0x33d0], R19 ;  /* 0x0033d01301007387 */ /* 0x000fe80000100800 */
[----:B------:R-:W-:Y:S04]  /*8bf80*/  STL [R1+0x33d4], R84 ;  /* 0x0033d45401007387 */ /* 0x000fe80000100800 */
[----:B------:R-:W-:Y:S01]  /*8bf90*/  STL [R1+0x33d8], R82 ;  /* 0x0033d85201007387 */ /* 0x000fe20000100800 */
[----:B------:R-:W-:-:S03]  /*8bfa0*/  LOP3.LUT R5, R0, 0x80, RZ, 0xfc, !PT ;  /* 0x0000008000057812 */ /* 0x000fc600078efcff */
[----:B------:R-:W-:Y:S04]  /*8bfb0*/  STS.U8 [R0+UR4+0x38000], R78 ;  /* 0x0380004e00007988 */ /* 0x000fe80008000004 */
[----:B------:R-:W-:Y:S04]  /*8bfc0*/  STS.U8 [R0+UR4+0x30000], R80 ;  /* 0x0300005000007988 */ /* 0x000fe80008000004 */
[----:B------:R-:W-:Y:S04]  /*8bfd0*/  STS.U8 [R0+UR4+0x28000], R82 ;  /* 0x0280005200007988 */ /* 0x000fe80008000004 */
[----:B------:R-:W-:Y:S01]  /*8bfe0*/  STS.U8 [R0+UR4+0x20000], R84 ;  /* 0x0200005400007988 */ /* 0x000fe20008000004 */
[----:B------:R-:W-:-:S02]  /*8bff0*/  ISETP.GE.AND P4, PT, R0, R19, PT ;  /* 0x000000130000720c */ /* 0x000fc40003f86270 */
[----:B------:R-:W-:Y:S01]  /*8c000*/  ISETP.GE.AND P5, PT, R5, R19, PT ;  /* 0x000000130500720c */ /* 0x000fe20003fa6270 */
[----:B------:R-:W-:Y:S04]  /*8c010*/  STS.U8 [R0+UR4+0x29000], R8 ;  /* 0x0290000800007988 */ /* 0x000fe80008000004 */
[----:B----4-:R-:W-:Y:S04]  /*8c020*/  STL [R1+0x190], R9 ;  /* 0x0001900901007387 */ /* 0x010fe80000100800 */
[----:B------:R-:W-:Y:S04]  /*8c030*/  STL [R1+0x33dc], R80 ;  /* 0x0033dc5001007387 */ /* 0x000fe80000100800 */
[----:B------:R0:W-:Y:S04]  /*8c040*/  STL [R1+0x33e0], R78 ;  /* 0x0033e04e01007387 */ /* 0x0001e80000100800 */
        /* <DEDUP_REMOVED lines=9> */
[----:B---3--:R0:W-:Y:S04]  /*8c0e0*/  STS.U8 [R0+UR4+0x31000], R4 ;  /* 0x0310000400007988 */ /* 0x0081e80008000004 */
        /* <DEDUP_REMOVED lines=37> */
[----:B0-----:R-:W3:Y:S04]  /*8c340*/  LDL.LU R18, [R1+0x968] ;  /* 0x0009680001127983 */ /* 0x001ee80000300800 */
[----:B--2---:R0:W-:Y:S04]  /*8c350*/  STS.U8 [R0+UR4+0x2a000], R11 ;  /* 0x02a0000b00007988 */ /* 0x0041e80008000004 */
[----:B------:R1:W-:Y:S04]  /*8c360*/  STS.U8 [R0+UR4+0x32000], R10 ;  /* 0x0320000a00007988 */ /* 0x0003e80008000004 */
[----:B0-----:R-:W2:Y:S04]  /*8c370*/  LDL.LU R11, [R1+0x9f4] ;  /* 0x0009f400010b7983 */ /* 0x001ea80000300800 */
[----:B-1----:R-:W2:Y:S04]  /*8c380*/  LDL.LU R10, [R1+0x9f0] ;  /* 0x0009f000010a7983 */ /* 0x002ea80000300800 */
[----:B----4-:R0:W-:Y:S04]  /*8c390*/  STS.U8 [R0+UR4+0x3a000], R78 ;  /* 0x03a0004e00007988 */ /* 0x0101e80008000004 */
[----:B------:R1:W-:Y:S04]  /*8c3a0*/  STS.U8 [R0+UR4+0x21c00], R80 ;  /* 0x021c005000007988 */ /* 0x0003e80008000004 */
[----:B------:R4:W-:Y:S04]  /*8c3b0*/  STS.U8 [R0+UR4+0x29c00], R82 ;  /* 0x029c005200007988 */ /* 0x0009e80008000004 */
[----:B------:R0:W-:Y:S04]  /*8c3c0*/  STS.U8 [R0+UR4+0x31c00], R84 ;  /* 0x031c005400007988 */ /* 0x0001e80008000004 */
[----:B------:R1:W-:Y:S04]  /*8c3d0*/  STS.U8 [R0+UR4+0x39c00], R19 ;  /* 0x039c001300007988 */ /* 0x0003e80008000004 */
[----:B------:R4:W-:Y:S04]  /*8c3e0*/  STS.U8 [R0+UR4+0x21800], R46 ;  /* 0x0218002e00007988 */ /* 0x0009e80008000004 */
[----:B0-----:R-:W2:Y:S04]  /*8c3f0*/  LDL.LU R78, [R1+0x9ec] ;  /* 0x0009ec00014e7983 */ /* 0x001ea80000300800 */
[----:B-1----:R-:W2:Y:S04]  /*8c400*/  LDL.LU R80, [R1+0x9e8] ;  /* 0x0009e80001507983 */ /* 0x002ea80000300800 */
[----:B----4-:R-:W4:Y:S04]  /*8c410*/  LDL.LU R82, [R1+0x7f4] ;  /* 0x0007f40001527983 */ /* 0x010f280000300800 */
[----:B------:R-:W4:Y:S04]  /*8c420*/  LDL.LU R84, [R1+0x770] ;  /* 0x0007700001547983 */ /* 0x000f280000300800 */
[----:B------:R-:W4:Y:S04]  /*8c430*/  LDL.LU R19, [R1+0x76c] ;  /* 0x00076c0001137983 */ /* 0x000f280000300800 */
[----:B------:R0:W-:Y:S04]  /*8c440*/  STS.U8 [R0+UR4+0x29800], R47 ;  /* 0x0298002f00007988 */ /* 0x0001e80008000004 */
[----:B------:R-:W4:Y:S04]  /*8c450*/  LDL.LU R46, [R1+0x768] ;  /* 0x00076800012e7983 */ /* 0x000f280000300800 */
[----:B------:R1:W-:Y:S04]  /*8c460*/  STS.U8 [R0+UR4+0x31800], R9 ;  /* 0x0318000900007988 */ /* 0x0003e80008000004 */
[----:B------:R0:W-:Y:S04]  /*8c470*/  STS.U8 [R0+UR4+0x39800], R5 ;  /* 0x0398000500007988 */ /* 0x0001e80008000004 */
[----:B---3--:R3:W-:Y:S04]  /*8c480*/  STS.U8 [R0+UR4+0x21400], R8 ;  /* 0x0214000800007988 */ /* 0x0087e80008000004 */
[----:B------:R1:W-:Y:S04]  /*8c490*/  STS.U8 [R0+UR4+0x29400], R4 ;  /* 0x0294000400007988 */ /* 0x0003e80008000004 */
[----:B------:R3:W-:Y:S04]  /*8c4a0*/  STS.U8 [R0+UR4+0x31400], R17 ;  /* 0x0314001100007988 */ /* 0x0007e80008000004 */
[----:B0-----:R-:W4:Y:S04]  /*8c4b0*/  LDL.LU R47, [R1+0x774] ;  /* 0x00077400012f7983 */ /* 0x001f280000300800 */
[----:B-1----:R-:W4:Y:S04]  /*8c4c0*/  LDL.LU R9, [R1+0x6f0] ;  /* 0x0006f00001097983 */ /* 0x002f280000300800 */
[----:B------:R-:W4:Y:S04]  /*8c4d0*/  LDL.LU R5, [R1+0x6ec] ;  /* 0x0006ec0001057983 */ /* 0x000f280000300800 */
[----:B---3--:R-:W3:Y:S04]  /*8c4e0*/  LDL.LU R8, [R1+0x6e8] ;  /* 0x0006e80001087983 */ /* 0x008ee80000300800 */
        /* <DEDUP_REMOVED lines=37> */
[----:B------:R1:W-:Y:S04]  /*8c740*/  STS.U8 [R0+UR4+0x2a800], R10 ;  /* 0x02a8000a00007988 */ /* 0x0003e80008000004 */
[----:B0-----:R-:W2:Y:S04]  /*8c750*/  LDL.LU R11, [R1+0x468] ;  /* 0x00046800010b7983 */ /* 0x001ea80000300800 */
[----:B-1----:R-:W2:Y:S04]  /*8c760*/  LDL.LU R10, [R1+0x474] ;  /* 0x00047400010a7983 */ /* 0x002ea80000300800 */
[----:B------:R-:W-:Y:S04]  /*8c770*/  STS.U8 [R0+UR4+0x32800], R78 ;  /* 0x0328004e00007988 */ /* 0x000fe80008000004 */
[----:B------:R-:W-:Y:S04]  /*8c780*/  STS.U8 [R0+UR4+0x3a800], R80 ;  /* 0x03a8005000007988 */ /* 0x000fe80008000004 */
[----:B----4-:R-:W-:Y:S04]  /*8c790*/  STS.U8 [R0+UR4+0x23800], R82 ;  /* 0x0238005200007988 */ /* 0x010fe80008000004 */
[----:B------:R-:W-:Y:S04]  /*8c7a0*/  STS.U8 [R0+UR4+0x2bc00], R84 ;  /* 0x02bc005400007988 */ /* 0x000fe80008000004 */
        /* <DEDUP_REMOVED lines=8> */
[----:B------:R-:W-:Y:S04]  /*8c830*/  STS.U8 [R0+UR4+0x34400], R7 ;  /* 0x0344000700007988 */ /* 0x000fe80008000004 */
[----:B------:R-:W-:Y:S04]  /*8c840*/  STS.U8 [R0+UR4+0x3c400], R3 ;  /* 0x03c4000300007988 */ /* 0x000fe80008000004 */
[----:B------:R0:W-:Y:S04]  /*8c850*/  STS.U8 [R0+UR4+0x34c00], R91 ;  /* 0x034c005b00007988 */ /* 0x0001e80008000004 */
        /* <DEDUP_REMOVED lines=47> */
[----:B---3--:R0:W-:Y:S04]  /*8cb50*/  STS.U8 [R0+UR4+0x2d800], R91 ;  /* 0x02d8005b00007988 */ /* 0x0081e80008000004 */
[----:B0-----:R-:W3:Y:S04]  /*8cb60*/  LDL.LU R91, [R1+0x3438] ;  /* 0x00343800015b7983 */ /* 0x001ee80000300800 */
[----:B--2---:R0:W-:Y:S04]  /*8cb70*/  STS.U8 [R0+UR4+0x35800], R10 ;  /* 0x0358000a00007988 */ /* 0x0041e80008000004 */
[----:B----4-:R1:W-:Y:S04]  /*8cb80*/  STS.U8 [R0+UR4+0x35c00], R84 ;  /* 0x035c005400007988 */ /* 0x0103e80008000004 */
[----:B0-----:R-:W2:Y:S04]  /*8cb90*/  LDL.LU R10, [R1+0x3434] ;  /* 0x00343400010a7983 */ /* 0x001ea80000300800 */
[----:B------:R0:W-:Y:S04]  /*8cba0*/  STS.U8 [R0+UR4+0x3dc00], R19 ;  /* 0x03dc001300007988 */ /* 0x0001e80008000004 */
[----:B-1----:R-:W4:Y:S04]  /*8cbb0*/  LDL.LU R84, [R1+0xcec] ;  /* 0x000cec0001547983 */ /* 0x002f280000300800 */
        /* <DEDUP_REMOVED lines=49> */
[----:B------:R-:W-:Y:S04]  /*8ced0*/  STL [R1+0x33e4], R66 ;  /* 0x0033e44201007387 */ /* 0x000fe80000100800 */
[----:B------:R-:W-:Y:S04]  /*8cee0*/  STS.U8 [R0+UR4+0x37800], R64 ;  /* 0x0378004000007988 */ /* 0x000fe80008000004 */
[----:B------:R0:W-:Y:S04]  /*8cef0*/  STL [R1+0x33e8], R64 ;  /* 0x0033e84001007387 */ /* 0x0001e80000100800 */
[----:B------:R1:W-:Y:S04]  /*8cf00*/  STS.U8 [R0+UR4+0x2f800], R66 ;  /* 0x02f8004200007988 */ /* 0x0003e80008000004 */
[----:B------:R0:W-:Y:S04]  /*8cf10*/  STS.U8 [R0+UR4+0x3d800], R78 ;  /* 0x03d8004e00007988 */ /* 0x0001e80008000004 */
[----:B------:R0:W-:Y:S04]  /*8cf20*/  STS.U8 [R0+UR4+0x25800], R80 ;  /* 0x0258005000007988 */ /* 0x0001e80008000004 */
[----:B------:R0:W-:Y:S04]  /*8cf30*/  STS.U8 [R0+UR4+0x2dc00], R82 ;  /* 0x02dc005200007988 */ /* 0x0001e80008000004 */
[----:B------:R-:W-:Y:S04]  /*8cf40*/  STS.U8 [R0+UR4+0x3f800], R62 ;  /* 0x03f8003e00007988 */ /* 0x000fe80008000004 */
[----:B------:R-:W-:Y:S04]  /*8cf50*/  STS.U8 [R0+UR4+0x27800], R68 ;  /* 0x0278004400007988 */ /* 0x000fe80008000004 */
[----:B------:R-:W-:Y:S04]  /*8cf60*/  STS.U8 [R0+UR4+0x2fc00], R38 ;  /* 0x02fc002600007988 */ /* 0x000fe80008000004 */
[----:B0-----:R-:W3:Y:S04]  /*8cf70*/  LDL.LU R64, [R1+0xadc] ;  /* 0x000adc0001407983 */ /* 0x001ee80000300800 */
[----:B-1----:R-:W3:Y:S04]  /*8cf80*/  LDL.LU R66, [R1+0xb68] ;  /* 0x000b680001427983 */ /* 0x002ee80000300800 */
[----:B------:R-:W-:Y:S04]  /*8cf90*/  STS.U8 [R0+UR4+0x37c00], R39 ;  /* 0x037c002700007988 */ /* 0x000fe80008000004 */
[----:B------:R-:W3:Y:S04]  /*8cfa0*/  LDL.LU R78, [R1+0xb64] ;  /* 0x000b6400014e7983 */ /* 0x000ee80000300800 */
[----:B------:R-:W-:Y:S04]  /*8cfb0*/  STS.U8 [R0+UR4+0x3fc00], R40 ;  /* 0x03fc002800007988 */ /* 0x000fe80008000004 */
[----:B------:R-:W-:Y:S04]  /*8cfc0*/  STS.U8 [R0+UR4+0x27c00], R37 ;  /* 0x027c002500007988 */ /* 0x000fe80008000004 */
[----:B------:R-:W3:Y:S04]  /*8cfd0*/  LDL.LU R80, [R1+0xb60] ;  /* 0x000b600001507983 */ /* 0x000ee80000300800 */
[----:B------:R-:W3:Y:S04]  /*8cfe0*/  LDL.LU R82, [R1+0xb5c] ;  /* 0x000b5c0001527983 */ /* 0x000ee80000300800 */
[----:B--2---:R0:W-:Y:S02]  /*8cff0*/  STS.U8 [R0+UR4+0x27400], R10 ;  /* 0x0274000a00007988 */ /* 0x0041e40008000004 */
[----:B0-----:R-:W-:-:S05]  /*8d000*/  LOP3.LUT R10, R0, 0x10, RZ, 0x3c, !PT ;  /* 0x00000010000a7812 */ /* 0x001fca00078e3cff */
[----:B----4-:R0:W-:Y:S04]  /*8d010*/  STS.U8 [R10+UR4+0x29080], R84 ;  /* 0x029080540a007988 */ /* 0x0101e80008000004 */
[----:B---3--:R1:W-:Y:S04]  /*8d020*/  STS.U8 [R10+UR4+0x31080], R19 ;  /* 0x031080130a007988 */ /* 0x0083e80008000004 */
[----:B------:R2:W-:Y:S04]  /*8d030*/  STS.U8 [R10+UR4+0x39080], R46 ;  /* 0x0390802e0a007988 */ /* 0x0005e80008000004 */
[----:B------:R3:W-:Y:S04]  /*8d040*/  STS.U8 [R10+UR4+0x20c80], R47 ;  /* 0x020c802f0a007988 */ /* 0x0007e80008000004 */
[----:B------:R4:W-:Y:S04]  /*8d050*/  STS.U8 [R10+UR4+0x28c80], R9 ;  /* 0x028c80090a007988 */ /* 0x0009e80008000004 */
[----:B------:R2:W-:Y:S04]  /*8d060*/  STS.U8 [R10+UR4+0x30c80], R5 ;  /* 0x030c80050a007988 */ /* 0x0005e80008000004 */
[----:B0-----:R-:W3:Y:S04]  /*8d070*/  LDL.LU R84, [R1+0xbec] ;  /* 0x000bec0001547983 */ /* 0x001ee80000300800 */
[----:B-1----:R-:W3:Y:S04]  /*8d080*/  LDL.LU R19, [R1+0xbe4] ;  /* 0x000be40001137983 */ /* 0x002ee80000300800 */
[----:B--2---:R-:W2:Y:S04]  /*8d090*/  LDL.LU R46, [R1+0xbe0] ;  /* 0x000be000012e7983 */ /* 0x004ea80000300800 */
[----:B---3--:R-:W3:Y:S04]  /*8d0a0*/  LDL.LU R47, [R1+0xbdc] ;  /* 0x000bdc00012f7983 */ /* 0x008ee80000300800 */
[----:B----4-:R-:W4:Y:S04]  /*8d0b0*/  LDL.LU R9, [R1+0xc6c] ;  /* 0x000c6c0001097983 */ /* 0x010f280000300800 */
        /* <DEDUP_REMOVED lines=52> */
[----:B------:R1:W-:Y:S04]  /*8d400*/  STS.U8 [R10+UR4+0x29880], R19 ;  /* 0x029880130a007988 */ /* 0x0003e80008000004 */
[----:B--2---:R2:W-:Y:S04]  /*8d410*/  STS.U8 [R10+UR4+0x31880], R46 ;  /* 0x0318802e0a007988 */ /* 0x0045e80008000004 */
[----:B---3--:R3:W-:Y:S04]  /*8d420*/  STS.U8 [R10+UR4+0x39880], R47 ;  /* 0x0398802f0a007988 */ /* 0x0087e80008000004 */
[----:B----4-:R4:W-:Y:S04]  /*8d430*/  STS.U8 [R10+UR4+0x21480], R9 ;  /* 0x021480090a007988 */ /* 0x0109e80008000004 */
[----:B------:R2:W-:Y:S04]  /*8d440*/  STS.U8 [R10+UR4+0x29480], R5 ;  /* 0x029480050a007988 */ /* 0x0005e80008000004 */
[----:B0-----:R-:W4:Y:S04]  /*8d450*/  LDL.LU R84, [R1+0x758] ;  /* 0x0007580001547983 */ /* 0x001f280000300800 */
[----:B-1----:R-:W4:Y:S04]  /*8d460*/  LDL.LU R19, [R1+0x764] ;  /* 0x0007640001137983 */ /* 0x002f280000300800 */
        /* <DEDUP_REMOVED lines=57> */
[----:B------:R-:W-:Y:S04]  /*8d800*/  STS.U8 [R10+UR4+0x3c480], R17 ;  /* 0x03c480110a007988 */ /* 0x000fe80008000004 */
[----:B------:R-:W-:Y:S04]  /*8d810*/  STS.U8 [R10+UR4+0x24480], R7 ;  /* 0x024480070a007988 */ /* 0x000fe80008000004 */
[----:B------:R0:W-:Y:S04]  /*8d820*/  STS.U8 [R10+UR4+0x25480], R11 ;  /* 0x0254800b0a007988 */ /* 0x0001e80008000004 */
[----:B0-----:R-:W2:Y:S04]  /*8d830*/  LDL.LU R11, [R1+0x3cc] ;  /* 0x0003cc00010b7983 */ /* 0x001ea80000300800 */
[----:B------:R-:W3:Y:S04]  /*8d840*/  LDL.LU R64, [R1+0x3c8] ;  /* 0x0003c80001407983 */ /* 0x000ee80000300800 */
[----:B------:R-:W4:Y:S04]  /*8d850*/  LDL.LU R66, [R1+0x3c4] ;  /* 0x0003c40001427983 */ /* 0x000f280000300800 */
[----:B------:R-:W3:Y:S04]  /*8d860*/  LDL.LU R78, [R1+0x3d0] ;  /* 0x0003d000014e7983 */ /* 0x000ee80000300800 */
[----:B------:R-:W3:Y:S04]  /*8d870*/  LDL.LU R80, [R1+0x33c] ;  /* 0x00033c0001507983 */ /* 0x000ee80000300800 */
[----:B------:R-:W3:Y:S04]  /*8d880*/  LDL.LU R82, [R1+0x338] ;  /* 0x0003380001527983 */ /* 0x000ee80000300800 */
[----:B------:R-:W3:Y:S04]  /*8d890*/  LDL.LU R84, [R1+0x334] ;  /* 0x0003340001547983 */ /* 0x000ee80000300800 */
        /* <DEDUP_REMOVED lines=38> */
[----:B0-----:R-:W4:Y:S04]  /*8db00*/  LDL.LU R18, [R1+0x20] ;  /* 0x0000200001127983 */ /* 0x001f280000300800 */
[----:B--2---:R0:W-:Y:S04]  /*8db10*/  STS.U8 [R10+UR4+0x2d880], R11 ;  /* 0x02d8800b0a007988 */ /* 0x0041e80008000004 */
[----:B0-----:R-:W2:Y:S04]  /*8db20*/  LDL.LU R11, [R1+0x3430] ;  /* 0x00343000010b7983 */ /* 0x001ea80000300800 */
[----:B---3--:R0:W-:Y:S04]  /*8db30*/  STS.U8 [R10+UR4+0x3dc80], R84 ;  /* 0x03dc80540a007988 */ /* 0x0081e80008000004 */
[----:B----4-:R1:W-:Y:S04]  /*8db40*/  STS.U8 [R10+UR4+0x25c80], R19 ;  /* 0x025c80130a007988 */ /* 0x0103e80008000004 */
[----:B------:R3:W-:Y:S04]  /*8db50*/  STS.U8 [R10+UR4+0x2e080], R46 ;  /* 0x02e0802e0a007988 */ /* 0x0007e80008000004 */
[----:B------:R4:W-:Y:S04]  /*8db60*/  STS.U8 [R10+UR4+0x36080], R47 ;  /* 0x0360802f0a007988 */ /* 0x0009e80008000004 */
[----:B------:R1:W-:Y:S04]  /*8db70*/  STS.U8 [R10+UR4+0x3e080], R9 ;  /* 0x03e080090a007988 */ /* 0x0003e80008000004 */
[----:B------:R3:W-:Y:S04]  /*8db80*/  STS.U8 [R10+UR4+0x26080], R5 ;  /* 0x026080050a007988 */ /* 0x0007e80008000004 */
[----:B0-----:R-:W2:Y:S04]  /*8db90*/  LDL.LU R84, [R1+0xcd8] ;  /* 0x000cd80001547983 */ /* 0x001ea80000300800 */
[----:B-1----:R-:W2:Y:S04]  /*8dba0*/  LDL.LU R19, [R1+0xcd4] ;  /* 0x000cd40001137983 */ /* 0x002ea80000300800 */
[----:B---3--:R-:W3:Y:S04]  /*8dbb0*/  LDL.LU R46, [R1+0xcd0] ;  /* 0x000cd000012e7983 */ /* 0x008ee80000300800 */
[----:B----4-:R-:W4:Y:S04]  /*8dbc0*/  LDL.LU R47, [R1+0xd64] ;  /* 0x000d6400012f7983 */ /* 0x010f280000300800 */
[----:B------:R-:W3:Y:S04]  /*8dbd0*/  LDL.LU R9, [R1+0xd60] ;  /* 0x000d600001097983 */ /* 0x000ee80000300800 */
        /* <DEDUP_REMOVED lines=37> */
[----:B------:R0:W-:Y:S04]  /*8de30*/  STS.U8 [R10+UR4+0x3f480], R18 ;  /* 0x03f480120a007988 */ /* 0x0001e80008000004 */
[----:B0-----:R-:W4:Y:S04]  /*8de40*/  LDL.LU R18, [R1+0xad4] ;  /* 0x000ad40001127983 */ /* 0x001f280000300800 */
[----:B------:R0:W-:Y:S04]  /*8de50*/  STS.U8 [R10+UR4+0x2fc80], R42 ;  /* 0x02fc802a0a007988 */ /* 0x0001e80008000004 */
[----:B------:R1:W-:Y:S04]  /*8de60*/  STS.U8 [R10+UR4+0x35880], R64 ;  /* 0x035880400a007988 */ /* 0x0003e80008000004 */
[----:B------:R0:W-:Y:S04]  /*8de70*/  STS.U8 [R10+UR4+0x3d880], R66 ;  /* 0x03d880420a007988 */ /* 0x0001e80008000004 */
[----:B------:R0:W-:Y:S04]  /*8de80*/  STS.U8 [R10+UR4+0x25880], R78 ;  /* 0x0258804e0a007988 */ /* 0x0001e80008000004 */
[----:B------:R0:W-:Y:S04]  /*8de90*/  STS.U8 [R10+UR4+0x2dc80], R80 ;  /* 0x02dc80500a007988 */ /* 0x0001e80008000004 */
[----:B------:R1:W-:Y:S04]  /*8dea0*/  STS.U8 [R10+UR4+0x35c80], R82 ;  /* 0x035c80520a007988 */ /* 0x0003e80008000004 */
[----:B------:R-:W-:Y:S04]  /*8deb0*/  STS.U8 [R10+UR4+0x2f880], R58 ;  /* 0x02f8803a0a007988 */ /* 0x000fe80008000004 */
[----:B0-----:R-:W4:Y:S04]  /*8dec0*/  LDL.LU R42, [R1+0xad0] ;  /* 0x000ad000012a7983 */ /* 0x001f280000300800 */
[----:B-1----:R-:W4:Y:S04]  /*8ded0*/  LDL.LU R64, [R1+0xacc] ;  /* 0x000acc0001407983 */ /* 0x002f280000300800 */
[----:B------:R-:W4:Y:S04]  /*8dee0*/  LDL.LU R66, [R1+0xb58] ;  /* 0x000b580001427983 */ /* 0x000f280000300800 */
[----:B------:R-:W4:Y:S04]  /*8def0*/  LDL.LU R78, [R1+0xb54] ;  /* 0x000b5400014e7983 */ /* 0x000f280000300800 */
[----:B------:R-:W-:Y:S04]  /*8df00*/  STS.U8 [R10+UR4+0x37880], R56 ;  /* 0x037880380a007988 */ /* 0x000fe80008000004 */
[----:B------:R-:W-:Y:S04]  /*8df10*/  STS.U8 [R10+UR4+0x3f880], R54 ;  /* 0x03f880360a007988 */ /* 0x000fe80008000004 */
[----:B------:R-:W-:Y:S04]  /*8df20*/  STS.U8 [R10+UR4+0x27880], R60 ;  /* 0x0278803c0a007988 */ /* 0x000fe80008000004 */
[----:B------:R-:W-:Y:S04]  /*8df30*/  STS.U8 [R10+UR4+0x37c80], R43 ;  /* 0x037c802b0a007988 */ /* 0x000fe80008000004 */
[----:B------:R-:W-:Y:S04]  /*8df40*/  STS.U8 [R10+UR4+0x3fc80], R44 ;  /* 0x03fc802c0a007988 */ /* 0x000fe80008000004 */
[----:B------:R-:W-:Y:S04]  /*8df50*/  STS.U8 [R10+UR4+0x27c80], R41 ;  /* 0x027c80290a007988 */ /* 0x000fe80008000004 */
[----:B------:R-:W4:Y:S04]  /*8df60*/  LDL.LU R80, [R1+0xb50] ;  /* 0x000b500001507983 */ /* 0x000f280000300800 */
[----:B------:R-:W4:Y:S04]  /*8df70*/  LDL.LU R82, [R1+0xb4c] ;  /* 0x000b4c0001527983 */ /* 0x000f280000300800 */
[----:B--2---:R0:W-:Y:S02]  /*8df80*/  STS.U8 [R10+UR4+0x27480], R11 ;  /* 0x0274800b0a007988 */ /* 0x0041e40008000004 */
[----:B0-----:R-:W0:Y:S02]  /*8df90*/  S2R R11, SR_TID.X ;  /* 0x00000000000b7919 */ /* 0x001e240000002100 */
[----:B0-----:R-:W-:-:S04]  /*8dfa0*/  LOP3.LUT R11, R11, 0x7f, RZ, 0xc0, !PT ;  /* 0x0000007f0b0b7812 */ /* 0x001fc800078ec0ff */
[----:B------:R-:W-:-:S05]  /*8dfb0*/  LOP3.LUT R11, R11, 0x20, RZ, 0x3c, !PT ;  /* 0x000000200b0b7812 */ /* 0x000fca00078e3cff */
[----:B------:R0:W-:Y:S04]  /*8dfc0*/  STS.U8 [R11+UR4+0x29100], R84 ;  /* 0x029100540b007988 */ /* 0x0001e80008000004 */
[----:B------:R1:W-:Y:S04]  /*8dfd0*/  STS.U8 [R11+UR4+0x31100], R19 ;  /* 0x031100130b007988 */ /* 0x0003e80008000004 */
[----:B---3--:R2:W-:Y:S04]  /*8dfe0*/  STS.U8 [R11+UR4+0x39100], R46 ;  /* 0x0391002e0b007988 */ /* 0x0085e80008000004 */
[----:B----4-:R3:W-:Y:S04]  /*8dff0*/  STS.U8 [R11+UR4+0x20d00], R47 ;  /* 0x020d002f0b007988 */ /* 0x0107e80008000004 */
[----:B------:R4:W-:Y:S04]  /*8e000*/  STS.U8 [R11+UR4+0x28d00], R9 ;  /* 0x028d00090b007988 */ /* 0x0009e80008000004 */
        /* <DEDUP_REMOVED lines=119> */
[----:B------:R0:W-:Y:S04]  /*8e780*/  STS.U8 [R11+UR4+0x35500], R12 ;  /* 0x0355000c0b007988 */ /* 0x0001e80008000004 */
[----:B0-----:R-:W2:Y:S04]  /*8e790*/  LDL.LU R12, [R1+0x454] ;  /* 0x00045400010c7983 */ /* 0x001ea80000300800 */
[----:B------:R0:W-:Y:S04]  /*8e7a0*/  STS.U8 [R11+UR4+0x3d500], R18 ;  /* 0x03d500120b007988 */ /* 0x0001e80008000004 */
[----:B0-----:R-:W3:Y:S04]  /*8e7b0*/  LDL.LU R18, [R1+0x3bc] ;  /* 0x0003bc0001127983 */ /* 0x001ee80000300800 */
        /* <DEDUP_REMOVED lines=44> */
[----:B------:R0:W-:Y:S04]  /*8ea80*/  STS.U8 [R11+UR4+0x2d500], R13 ;  /* 0x02d5000d0b007988 */ /* 0x0001e80008000004 */
[----:B0-----:R-:W4:Y:S04]  /*8ea90*/  LDL.LU R13, [R1+0x14] ;  /* 0x00001400010d7983 */ /* 0x001f280000300800 */
[----:B--2---:R0:W-:Y:S04]  /*8eaa0*/  STS.U8 [R11+UR4+0x25500], R12 ;  /* 0x0255000c0b007988 */ /* 0x0041e80008000004 */
[----:B0-----:R-:W2:Y:S04]  /*8eab0*/  LDL.LU R12, [R1+0x342c] ;  /* 0x00342c00010c7983 */ /* 0x001ea80000300800 */
[----:B---3--:R0:W-:Y:S04]  /*8eac0*/  STS.U8 [R11+UR4+0x2d900], R18 ;  /* 0x02d900120b007988 */ /* 0x0081e80008000004 */
[----:B0-----:R-:W3:Y:S04]  /*8ead0*/  LDL.LU R18, [R1+0x3428] ;  /* 0x0034280001127983 */ /* 0x001ee80000300800 */
[----:B----4-:R0:W-:Y:S04]  /*8eae0*/  STS.U8 [R11+UR4+0x2e100], R19 ;  /* 0x02e100130b007988 */ /* 0x0101e80008000004 */
[----:B------:R1:W-:Y:S04]  /*8eaf0*/  STS.U8 [R11+UR4+0x36100], R46 ;  /* 0x0361002e0b007988 */ /* 0x0003e80008000004 */
[----:B------:R4:W-:Y:S04]  /*8eb00*/  STS.U8 [R11+UR4+0x3e100], R47 ;  /* 0x03e1002f0b007988 */ /* 0x0009e80008000004 */
[----:B------:R0:W-:Y:S04]  /*8eb10*/  STS.U8 [R11+UR4+0x26100], R9 ;  /* 0x026100090b007988 */ /* 0x0001e80008000004 */
[----:B------:R4:W-:Y:S04]  /*8eb20*/  STS.U8 [R11+UR4+0x2e500], R5 ;  /* 0x02e500050b007988 */ /* 0x0009e80008000004 */
[----:B0-----:R-:W3:Y:S04]  /*8eb30*/  LDL.LU R19, [R1+0xcc8] ;  /* 0x000cc80001137983 */ /* 0x001ee80000300800 */
[----:B-1----:R-:W3:Y:S04]  /*8eb40*/  LDL.LU R46, [R1+0xcc4] ;  /* 0x000cc400012e7983 */ /* 0x002ee80000300800 */
[----:B----4-:R-:W4:Y:S04]  /*8eb50*/  LDL.LU R47, [R1+0xcc0] ;  /* 0x000cc000012f7983 */ /* 0x010f280000300800 */
        /* <DEDUP_REMOVED lines=51> */
[----:B--2---:R0:W-:Y:S02]  /*8ee90*/  STS.U8 [R11+UR4+0x3f500], R12 ;  /* 0x03f5000c0b007988 */ /* 0x0041e40008000004 */
[----:B0-----:R-:W0:Y:S02]  /*8eea0*/  S2R R12, SR_TID.X ;  /* 0x00000000000c7919 */ /* 0x001e240000002100 */
[----:B---3--:R1:W-:Y:S04]  /*8eeb0*/  STS.U8 [R11+UR4+0x27500], R18 ;  /* 0x027500120b007988 */ /* 0x0083e80008000004 */
[----:B-1----:R-:W2:Y:S04]  /*8eec0*/  LDL.LU R18, [R1+0xa38] ;  /* 0x000a380001127983 */ /* 0x002ea80000300800 */
[----:B------:R-:W3:Y:S04]  /*8eed0*/  LDL.LU R20, [R1+0xac8] ;  /* 0x000ac80001147983 */ /* 0x000ee80000300800 */
[----:B------:R-:W3:Y:S04]  /*8eee0*/  LDL.LU R42, [R1+0xac4] ;  /* 0x000ac400012a7983 */ /* 0x000ee80000300800 */
[----:B------:R-:W3:Y:S04]  /*8eef0*/  LDL.LU R64, [R1+0xac0] ;  /* 0x000ac00001407983 */ /* 0x000ee80000300800 */
[----:B------:R-:W3:Y:S04]  /*8ef00*/  LDL.LU R66, [R1+0xabc] ;  /* 0x000abc0001427983 */ /* 0x000ee80000300800 */
[----:B------:R-:W3:Y:S04]  /*8ef10*/  LDL.LU R78, [R1+0xb48] ;  /* 0x000b4800014e7983 */ /* 0x000ee80000300800 */
[----:B------:R-:W3:Y:S04]  /*8ef20*/  LDL.LU R80, [R1+0xb44] ;  /* 0x000b440001507983 */ /* 0x000ee80000300800 */
[----:B------:R-:W3:Y:S04]  /*8ef30*/  LDL.LU R82, [R1+0xb40] ;  /* 0x000b400001527983 */ /* 0x000ee80000300800 */
[----:B------:R-:W3:Y:S01]  /*8ef40*/  LDL.LU R84, [R1+0xb3c] ;  /* 0x000b3c0001547983 */ /* 0x000ee20000300800 */
[----:B0-----:R-:W-:-:S04]  /*8ef50*/  LOP3.LUT R12, R12, 0x7f, RZ, 0xc0, !PT ;  /* 0x0000007f0c0c7812 */ /* 0x001fc800078ec0ff */
[----:B------:R-:W-:-:S05]  /*8ef60*/  LOP3.LUT R12, R12, 0x30, RZ, 0x3c, !PT ;  /* 0x000000300c0c7812 */ /* 0x000fca00078e3cff */
[----:B------:R0:W-:Y:S04]  /*8ef70*/  STS.U8 [R12+UR4+0x29180], R19 ;  /* 0x029180130c007988 */ /* 0x0001e80008000004 */
[----:B------:R1:W-:Y:S04]  /*8ef80*/  STS.U8 [R12+UR4+0x31180], R46 ;  /* 0x0311802e0c007988 */ /* 0x0003e80008000004 */
        /* <DEDUP_REMOVED lines=37> */
[----:B0-----:R-:W4:Y:S04]  /*8f1e0*/  LDL.LU R14, [R1+0x8bc] ;  /* 0x0008bc00010e7983 */ /* 0x001f280000300800 */
[----:B-1----:R-:W4:Y:S04]  /*8f1f0*/  LDL.LU R15, [R1+0x8b8] ;  /* 0x0008b800010f7983 */ /* 0x002f280000300800 */
[----:B------:R-:W4:Y:S04]  /*8f200*/  LDL.LU R16, [R1+0x944] ;  /* 0x0009440001107983 */ /* 0x000f280000300800 */
[----:B------:R0:W-:Y:S04]  /*8f210*/  STS.U8 [R12+UR4+0x32580], R13 ;  /* 0x0325800d0c007988 */ /* 0x0001e80008000004 */
[----:B0-----:R-:W4:Y:S04]  /*8f220*/  LDL.LU R13, [R1+0x940] ;  /* 0x00094000010d7983 */ /* 0x001f280000300800 */
[----:B--2---:R0:W-:Y:S04]  /*8f230*/  STS.U8 [R12+UR4+0x3a580], R18 ;  /* 0x03a580120c007988 */ /* 0x0041e80008000004 */
[----:B---3--:R1:W-:Y:S04]  /*8f240*/  STS.U8 [R12+UR4+0x22180], R20 ;  /* 0x022180140c007988 */ /* 0x0083e80008000004 */
        /* <DEDUP_REMOVED lines=16> */
[----:B------:R0:W-:Y:S04]  /*8f350*/  STS.U8 [R12+UR4+0x21980], R19 ;  /* 0x021980130c007988 */ /* 0x0001e80008000004 */
[----:B------:R1:W-:Y:S04]  /*8f360*/  STS.U8 [R12+UR4+0x29980], R46 ;  /* 0x0299802e0c007988 */ /* 0x0003e80008000004 */
[----:B----4-:R4:W-:Y:S04]  /*8f370*/  STS.U8 [R12+UR4+0x31980], R47 ;  /* 0x0319802f0c007988 */ /* 0x0109e80008000004 */
[----:B------:R0:W-:Y:S04]  /*8f380*/  STS.U8 [R12+UR4+0x39980], R9 ;  /* 0x039980090c007988 */ /* 0x0001e80008000004 */
[----:B------:R0:W-:Y:S04]  /*8f390*/  STS.U8 [R12+UR4+0x21580], R5 ;  /* 0x021580050c007988 */ /* 0x0001e80008000004 */
[----:B------:R4:W-:Y:S04]  /*8f3a0*/  STS.U8 [R12+UR4+0x29580], R8 ;  /* 0x029580080c007988 */ /* 0x0009e80008000004 */
[----:B0-----:R-:W2:Y:S04]  /*8f3b0*/  LDL.LU R19, [R1+0x738] ;  /* 0x0007380001137983 */ /* 0x001ea80000300800 */
[----:B-1----:R-:W2:Y:S04]  /*8f3c0*/  LDL.LU R46, [R1+0x744] ;  /* 0x00074400012e7983 */ /* 0x002ea80000300800 */
[----:B----4-:R-:W4:Y:S04]  /*8f3d0*/  LDL.LU R47, [R1+0x6c0] ;  /* 0x0006c000012f7983 */ /* 0x010f280000300800 */
        /* <DEDUP_REMOVED lines=27> */
[----:B------:R-:W3:Y:S04]  /*8f590*/  LDL.LU R93, [R1+0x544] ;  /* 0x00054400015d7983 */ /* 0x000ee80000300800 */
[----:B------:R1:W-:Y:S04]  /*8f5a0*/  STS.U8 [R12+UR4+0x3b180], R15 ;  /* 0x03b1800f0c007988 */ /* 0x0003e80008000004 */
[----:B------:R1:W-:Y:S04]  /*8f5b0*/  STS.U8 [R12+UR4+0x22d80], R16 ;  /* 0x022d80100c007988 */ /* 0x0003e80008000004 */
[----:B0-----:R-:W3:Y:S04]  /*8f5c0*/  LDL.LU R14, [R1+0x4c0] ;  /* 0x0004c000010e7983 */ /* 0x001ee80000300800 */
[----:B-1----:R-:W4:Y:S04]  /*8f5d0*/  LDL.LU R15, [R1+0x4bc] ;  /* 0x0004bc00010f7983 */ /* 0x002f280000300800 */
[----:B------:R-:W4:Y:S04]  /*8f5e0*/  LDL.LU R16, [R1+0x4b8] ;  /* 0x0004b80001107983 */ /* 0x000f280000300800 */
[----:B------:R0:W-:Y:S04]  /*8f5f0*/  STS.U8 [R12+UR4+0x2ad80], R13 ;  /* 0x02ad800d0c007988 */ /* 0x0001e80008000004 */
[----:B0-----:R-:W4:Y:S04]  /*8f600*/  LDL.LU R13, [R1+0x4c4] ;  /* 0x0004c400010d7983 */ /* 0x001f280000300800 */
[----:B------:R0:W-:Y:S04]  /*8f610*/  STS.U8 [R12+UR4+0x32d80], R18 ;  /* 0x032d80120c007988 */ /* 0x0001e80008000004 */
[----:B0-----:R-:W4:Y:S04]  /*8f620*/  LDL.LU R18, [R1+0x438] ;  /* 0x0004380001127983 */ /* 0x001f280000300800 */
[----:B--2---:R0:W-:Y:S04]  /*8f630*/  STS.U8 [R12+UR4+0x3cd80], R92 ;  /* 0x03cd805c0c007988 */ /* 0x0041e80008000004 */
[----:B0-----:R-:W2:Y:S04]  /*8f640*/  LDL.LU R92, [R1+0x434] ;  /* 0x00043400015c7983 */ /* 0x001ea80000300800 */
[----:B---3--:R0:W-:Y:S04]  /*8f650*/  STS.U8 [R12+UR4+0x2d180], R14 ;  /* 0x02d1800e0c007988 */ /* 0x0081e80008000004 */
[----:B----4-:R1:W-:Y:S04]  /*8f660*/  STS.U8 [R12+UR4+0x35180], R15 ;  /* 0x0351800f0c007988 */ /* 0x0103e80008000004 */
[----:B------:R3:W-:Y:S04]  /*8f670*/  STS.U8 [R12+UR4+0x3d180], R16 ;  /* 0x03d180100c007988 */ /* 0x0007e80008000004 */
[----:B0-----:R-:W4:Y:S04]  /*8f680*/  LDL.LU R14, [R1+0x42c] ;  /* 0x00042c00010e7983 */ /* 0x001f280000300800 */
[----:B-1----:R-:W4:Y:S04]  /*8f690*/  LDL.LU R15, [R1+0x440] ;  /* 0x00044000010f7983 */ /* 0x002f280000300800 */
[----:B---3--:R-:W3:Y:S04]  /*8f6a0*/  LDL.LU R16, [R1+0x3ac] ;  /* 0x0003ac0001107983 */ /* 0x008ee80000300800 */
[----:B------:R0:W-:Y:S04]  /*8f6b0*/  STS.U8 [R12+UR4+0x25180], R13 ;  /* 0x0251800d0c007988 */ /* 0x0001e80008000004 */
[----:B0-----:R-:W3:Y:S04]  /*8f6c0*/  LDL.LU R13, [R1+0x3a8] ;  /* 0x0003a800010d7983 */ /* 0x001ee80000300800 */
[----:B------:R0:W-:Y:S04]  /*8f6d0*/  STS.U8 [R12+UR4+0x3ad80], R20 ;  /* 0x03ad80140c007988 */ /* 0x0001e80008000004 */
        /* <DEDUP_REMOVED lines=49> */
[----:B------:R0:W-:Y:S04]  /*8f9f0*/  STS.U8 [R12+UR4+0x2d580], R18 ;  /* 0x02d580120c007988 */ /* 0x0001e80008000004 */
[----:B0-----:R-:W3:Y:S04]  /*8fa00*/  LDL.LU R18, [R1+0x7c] ;  /* 0x00007c0001127983 */ /* 0x001ee80000300800 */
[----:B--2---:R0:W-:Y:S04]  /*8fa10*/  STS.U8 [R12+UR4+0x35580], R92 ;  /* 0x0355805c0c007988 */ /* 0x0041e80008000004 */
[----:B0-----:R-:W2:Y:S04]  /*8fa20*/  LDL.LU R92, [R1+0x3424] ;  /* 0x00342400015c7983 */ /* 0x001ea80000300800 */
[----:B----4-:R0:W-:Y:S04]  /*8fa30*/  STS.U8 [R12+UR4+0x3d580], R14 ;  /* 0x03d5800e0c007988 */ /* 0x0101e80008000004 */
[----:B------:R1:W-:Y:S04]  /*8fa40*/  STS.U8 [R12+UR4+0x25580], R15 ;  /* 0x0255800f0c007988 */ /* 0x0003e80008000004 */
[----:B---3--:R3:W-:Y:S04]  /*8fa50*/  STS.U8 [R12+UR4+0x2d980], R16 ;  /* 0x02d980100c007988 */ /* 0x0087e80008000004 */
[----:B0-----:R-:W4:Y:S04]  /*8fa60*/  LDL.LU R14, [R1+0x3420] ;  /* 0x00342000010e7983 */ /* 0x001f280000300800 */
[----:B-1----:R-:W2:Y:S04]  /*8fa70*/  LDL.LU R15, [R1+0x341c] ;  /* 0x00341c00010f7983 */ /* 0x002ea80000300800 */
[----:B---3--:R-:W3:Y:S04]  /*8fa80*/  LDL.LU R16, [R1+0x3418] ;  /* 0x0034180001107983 */ /* 0x008ee80000300800 */
[----:B------:R0:W-:Y:S04]  /*8fa90*/  STS.U8 [R12+UR4+0x35980], R13 ;  /* 0x0359800d0c007988 */ /* 0x0001e80008000004 */
[----:B0-----:R-:W4:Y:S04]  /*8faa0*/  LDL.LU R13, [R1+0x3414] ;  /* 0x00341400010d7983 */ /* 0x001f280000300800 */
        /* <DEDUP_REMOVED lines=35> */
[----:B0-----:R-:W4:Y:S04]  /*8fce0*/  LDL.LU R93, [R1+0xebc] ;  /* 0x000ebc00015d7983 */ /* 0x001f280000300800 */
[----:B------:R-:W-:Y:S04]  /*8fcf0*/  STS.U8 [R12+UR4+0x27180], R18 ;  /* 0x027180120c007988 */ /* 0x000fe80008000004 */
[----:B---3--:R0:W-:Y:S04]  /*8fd00*/  STS.U8 [R12+UR4+0x2f580], R16 ;  /* 0x02f580100c007988 */ /* 0x0081e80008000004 */
[----:B--2---:R1:W-:Y:S04]  /*8fd10*/  STS.U8 [R12+UR4+0x37580], R15 ;  /* 0x0375800f0c007988 */ /* 0x0043e80008000004 */
[----:B----4-:R2:W-:Y:S04]  /*8fd20*/  STS.U8 [R12+UR4+0x3f580], R14 ;  /* 0x03f5800e0c007988 */ /* 0x0105e80008000004 */
[----:B0-----:R-:W3:Y:S04]  /*8fd30*/  LDL.LU R16, [R1+0xeb8] ;  /* 0x000eb80001107983 */ /* 0x001ee80000300800 */
[----:B------:R-:W4:Y:S04]  /*8fd40*/  LDL.LU R18, [R1+0xcbc] ;  /* 0x000cbc0001127983 */ /* 0x000f280000300800 */
[----:B-1----:R-:W4:Y:S04]  /*8fd50*/  LDL.LU R15, [R1+0xa30] ;  /* 0x000a3000010f7983 */ /* 0x002f280000300800 */
[----:B--2---:R-:W2:Y:S04]  /*8fd60*/  LDL.LU R14, [R1+0xa2c] ;  /* 0x000a2c00010e7983 */ /* 0x004ea80000300800 */
[----:B------:R0:W-:Y:S02]  /*8fd70*/  STS.U8 [R12+UR4+0x27580], R13 ;  /* 0x0275800d0c007988 */ /* 0x0001e40008000004 */
        /* <DEDUP_REMOVED lines=8> */
[----:B------:R-:W2:Y:S04]  /*8fe00*/  LDL.LU R23, [R1+0xab8] ;  /* 0x000ab80001177983 */ /* 0x000ea80000300800 */
[----:B0-----:R-:W2:Y:S04]  /*8fe10*/  LDL.LU R20, [R1+0xab4] ;  /* 0x000ab40001147983 */ /* 0x001ea80000300800 */
[----:B------:R-:W2:Y:S04]  /*8fe20*/  LDL.LU R42, [R1+0xab0] ;  /* 0x000ab000012a7983 */ /* 0x000ea80000300800 */
[----:B------:R-:W2:Y:S04]  /*8fe30*/  LDL.LU R64, [R1+0xaac] ;  /* 0x000aac0001407983 */ /* 0x000ea80000300800 */
[----:B------:R0:W-:Y:S04]  /*8fe40*/  STS.U8 [R12+UR4+0x3dd80], R78 ;  /* 0x03dd804e0c007988 */ /* 0x0001e80008000004 */
[----:B------:R-:W2:Y:S04]  /*8fe50*/  LDL.LU R66, [R1+0xb38] ;  /* 0x000b380001427983 */ /* 0x000ea80000300800 */
[----:B------:R1:W-:Y:S04]  /*8fe60*/  STS.U8 [R12+UR4+0x25d80], R80 ;  /* 0x025d80500c007988 */ /* 0x0003e80008000004 */
[----:B------:R0:W-:Y:S04]  /*8fe70*/  STS.U8 [R12+UR4+0x2e180], R82 ;  /* 0x02e180520c007988 */ /* 0x0001e80008000004 */
[----:B------:R-:W-:Y:S04]  /*8fe80*/  STS.U8 [R12+UR4+0x2f980], R22 ;  /* 0x02f980160c007988 */ /* 0x000fe80008000004 */
[----:B------:R-:W-:Y:S04]  /*8fe90*/  STS.U8 [R12+UR4+0x3f980], R24 ;  /* 0x03f980180c007988 */ /* 0x000fe80008000004 */
[----:B------:R-:W-:Y:S04]  /*8fea0*/  STS.U8 [R12+UR4+0x2fd80], R57 ;  /* 0x02fd80390c007988 */ /* 0x000fe80008000004 */
[----:B------:R-:W-:Y:S04]  /*8feb0*/  STS.U8 [R12+UR4+0x37d80], R59 ;  /* 0x037d803b0c007988 */ /* 0x000fe80008000004 */
[----:B0-----:R-:W2:Y:S04]  /*8fec0*/  LDL.LU R78, [R1+0xb34] ;  /* 0x000b3400014e7983 */ /* 0x001ea80000300800 */
[----:B------:R-:W-:Y:S04]  /*8fed0*/  STS.U8 [R12+UR4+0x3fd80], R61 ;  /* 0x03fd803d0c007988 */ /* 0x000fe80008000004 */
[----:B------:R-:W-:Y:S04]  /*8fee0*/  STS.U8 [R12+UR4+0x27d80], R55 ;  /* 0x027d80370c007988 */ /* 0x000fe80008000004 */
[----:B-1----:R-:W2:Y:S04]  /*8fef0*/  LDL.LU R80, [R1+0xb30] ;  /* 0x000b300001507983 */ /* 0x002ea80000300800 */
[----:B------:R-:W2:Y:S01]  /*8ff00*/  LDL.LU R82, [R1+0xb2c] ;  /* 0x000b2c0001527983 */ /* 0x000ea20000300800 */
[----:B------:R-:W-:-:S04]  /*8ff10*/  LOP3.LUT R13, R13, 0x7f, RZ, 0xc0, !PT ;  /* 0x0000007f0d0d7812 */ /* 0x000fc800078ec0ff */
[----:B------:R-:W-:-:S05]  /*8ff20*/  LOP3.LUT R13, R13, 0x40, RZ, 0x3c, !PT ;  /* 0x000000400d0d7812 */ /* 0x000fca00078e3cff */
        /* <DEDUP_REMOVED lines=36> */
[----:B---3--:R0:W-:Y:S04]  /*90170*/  STS.U8 [R13+UR4+0x38200], R16 ;  /* 0x038200100d007988 */ /* 0x0081e80008000004 */
[----:B----4-:R1:W-:Y:S04]  /*90180*/  STS.U8 [R13+UR4+0x21200], R18 ;  /* 0x021200120d007988 */ /* 0x0103e80008000004 */
[----:B------:R3:W-:Y:S04]  /*90190*/  STS.U8 [R13+UR4+0x2a600], R15 ;  /* 0x02a6000f0d007988 */ /* 0x0007e80008000004 */
[----:B--2---:R2:W-:Y:S04]  /*901a0*/  STS.U8 [R13+UR4+0x32600], R14 ;  /* 0x0326000e0d007988 */ /* 0x0045e80008000004 */
[----:B0-----:R-:W4:Y:S04]  /*901b0*/  LDL.LU R16, [R1+0x8ac] ;  /* 0x0008ac0001107983 */ /* 0x001f280000300800 */
[----:B-1----:R-:W4:Y:S04]  /*901c0*/  LDL.LU R18, [R1+0x8a8] ;  /* 0x0008a80001127983 */ /* 0x002f280000300800 */
[----:B---3--:R-:W3:Y:S04]  /*901d0*/  LDL.LU R15, [R1+0x934] ;  /* 0x00093400010f7983 */ /* 0x008ee80000300800 */
        /* <DEDUP_REMOVED lines=55> */
[----:B----4-:R0:W-:Y:S04]  /*90550*/  STS.U8 [R13+UR4+0x33200], R16 ;  /* 0x033200100d007988 */ /* 0x0101e80008000004 */
[----:B------:R1:W-:Y:S04]  /*90560*/  STS.U8 [R13+UR4+0x3b200], R18 ;  /* 0x03b200120d007988 */ /* 0x0003e80008000004 */
[----:B---3--:R3:W-:Y:S04]  /*90570*/  STS.U8 [R13+UR4+0x22e00], R15 ;  /* 0x022e000f0d007988 */ /* 0x0087e80008000004 */
[----:B--2---:R2:W-:Y:S04]  /*90580*/  STS.U8 [R13+UR4+0x2ae00], R14 ;  /* 0x02ae000e0d007988 */ /* 0x0045e80008000004 */
[----:B0-----:R-:W4:Y:S04]  /*90590*/  LDL.LU R16, [R1+0x4b0] ;  /* 0x0004b00001107983 */ /* 0x001f280000300800 */
[----:B-1----:R-:W4:Y:S04]  /*905a0*/  LDL.LU R18, [R1+0x4ac] ;  /* 0x0004ac0001127983 */ /* 0x002f280000300800 */
[----:B---3--:R-:W3:Y:S04]  /*905b0*/  LDL.LU R15, [R1+0x4a8] ;  /* 0x0004a800010f7983 */ /* 0x008ee80000300800 */
        /* <DEDUP_REMOVED lines=56> */
[----:B----4-:R0:W-:Y:S04]  /*90940*/  STS.U8 [R13+UR4+0x2d200], R16 ;  /* 0x02d200100d007988 */ /* 0x0101e80008000004 */
[----:B------:R-:W4:Y:S04]  /*90950*/  LDL.LU R89, [R1+0xdc] ;  /* 0x0000dc0001597983 */ /* 0x000f280000300800 */
[----:B------:R1:W-:Y:S04]  /*90960*/  STS.U8 [R13+UR4+0x35200], R18 ;  /* 0x035200120d007988 */ /* 0x0003e80008000004 */
[----:B---3--:R3:W-:Y:S04]  /*90970*/  STS.U8 [R13+UR4+0x3d200], R15 ;  /* 0x03d2000f0d007988 */ /* 0x0087e80008000004 */
[----:B0-----:R-:W4:Y:S04]  /*90980*/  LDL.LU R16, [R1+0x68] ;  /* 0x0000680001107983 */ /* 0x001f280000300800 */
[----:B-1----:R-:W4:Y:S04]  /*90990*/  LDL.LU R18, [R1+0x64] ;  /* 0x0000640001127983 */ /* 0x002f280000300800 */
[----:B---3--:R-:W3:Y:S04]  /*909a0*/  LDL.LU R15, [R1+0x60] ;  /* 0x00006000010f7983 */ /* 0x008ee80000300800 */
        /* <DEDUP_REMOVED lines=47> */
[----:B---3--:R3:W-:Y:S04]  /*90ca0*/  STS.U8 [R13+UR4+0x3f200], R15 ;  /* 0x03f2000f0d007988 */ /* 0x0087e80008000004 */
[----:B0-----:R-:W4:Y:S04]  /*90cb0*/  LDL.LU R89, [R1+0xea8] ;  /* 0x000ea80001597983 */ /* 0x001f280000300800 */
[----:B-1----:R-:W4:Y:S04]  /*90cc0*/  LDL.LU R16, [R1+0xcac] ;  /* 0x000cac0001107983 */ /* 0x002f280000300800 */
[----:B------:R-:W4:Y:S04]  /*90cd0*/  LDL.LU R18, [R1+0xa20] ;  /* 0x000a200001127983 */ /* 0x000f280000300800 */
[----:B---3--:R-:W3:Y:S04]  /*90ce0*/  LDL.LU R15, [R1+0xa1c] ;  /* 0x000a1c00010f7983 */ /* 0x008ee80000300800 */
        /* <DEDUP_REMOVED lines=10> */
[----:B------:R-:W3:Y:S04]  /*90d90*/  LDL.LU R64, [R1+0xb24] ;  /* 0x000b240001407983 */ /* 0x000ee80000300800 */
        /* <DEDUP_REMOVED lines=11> */
[----:B------:R-:W3:Y:S04]  /*90e50*/  LDL.LU R66, [R1+0xb20] ;  /* 0x000b200001427983 */ /* 0x000ee80000300800 */
[----:B0-----:R-:W3:Y:S04]  /*90e60*/  LDL.LU R78, [R1+0xb1c] ;  /* 0x000b1c00014e7983 */ /* 0x001ee80000300800 */
[----:B--2---:R0:W-:Y:S02]  /*90e70*/  STS.U8 [R13+UR4+0x27200], R14 ;  /* 0x0272000e0d007988 */ /* 0x0041e40008000004 */
[----:B0-----:R-:W0:Y:S02]  /*90e80*/  S2R R14, SR_TID.X ;  /* 0x00000000000e7919 */ /* 0x001e240000002100 */
[----:B0-----:R-:W-:-:S04]  /*90e90*/  LOP3.LUT R14, R14, 0x7f, RZ, 0xc0, !PT ;  /* 0x0000007f0e0e7812 */ /* 0x001fc800078ec0ff */
[----:B------:R-:W-:-:S05]  /*90ea0*/  LOP3.LUT R14, R14, 0x50, RZ, 0x3c, !PT ;  /* 0x000000500e0e7812 */ /* 0x000fca00078e3cff */
        /* <DEDUP_REMOVED lines=8> */
[----:B--2---:R-:W2:Y:S04]  /*90f30*/  LDL.LU R84, [R1+0xba0] ;  /* 0x000ba00001547983 */ /* 0x004ea80000300800 */
        /* <DEDUP_REMOVED lines=8> */
[----:B----4-:R4:W-:Y:S04]  /*90fc0*/  STS.U8 [R14+UR4+0x20680], R7 ;  /* 0x020680070e007988 */ /* 0x0109e80008000004 */
        /* <DEDUP_REMOVED lines=44> */
[----:B------:R0:W-:Y:S04]  /*91290*/  STS.U8 [R14+UR4+0x21a80], R80 ;  /* 0x021a80500e007988 */ /* 0x0001e80008000004 */
[----:B------:R1:W-:Y:S04]  /*912a0*/  STS.U8 [R14+UR4+0x29a80], R82 ;  /* 0x029a80520e007988 */ /* 0x0003e80008000004 */
[----:B--2---:R2:W-:Y:S04]  /*912b0*/  STS.U8 [R14+UR4+0x31a80], R84 ;  /* 0x031a80540e007988 */ /* 0x0045e80008000004 */
        /* <DEDUP_REMOVED lines=53> */
[----:B------:R-:W-:Y:S04]  /*91610*/  STS.U8 [R14+UR4+0x34280], R19 ;  /* 0x034280130e007988 */ /* 0x000fe80008000004 */
[----:B------:R-:W-:Y:S04]  /*91620*/  STS.U8 [R14+UR4+0x3c280], R46 ;  /* 0x03c2802e0e007988 */ /* 0x000fe80008000004 */
[----:B------:R-:W-:Y:S04]  /*91630*/  STS.U8 [R14+UR4+0x24280], R47 ;  /* 0x0242802f0e007988 */ /* 0x000fe80008000004 */
[----:B----4-:R0:W-:Y:S04]  /*91640*/  STS.U8 [R14+UR4+0x24e80], R88 ;  /* 0x024e80580e007988 */ /* 0x0101e80008000004 */
[----:B------:R1:W-:Y:S04]  /*91650*/  STS.U8 [R14+UR4+0x2d280], R89 ;  /* 0x02d280590e007988 */ /* 0x0003e80008000004 */
[----:B0-----:R-:W2:Y:S04]  /*91660*/  LDL.LU R88, [R1+0x410] ;  /* 0x0004100001587983 */ /* 0x001ea80000300800 */
[----:B---3--:R0:W-:Y:S04]  /*91670*/  STS.U8 [R14+UR4+0x25280], R15 ;  /* 0x0252800f0e007988 */ /* 0x0081e80008000004 */
[----:B-1----:R-:W3:Y:S04]  /*91680*/  LDL.LU R89, [R1+0x408] ;  /* 0x0004080001597983 */ /* 0x002ee80000300800 */
        /* <DEDUP_REMOVED lines=39> */
[----:B0-----:R-:W4:Y:S04]  /*91900*/  LDL.LU R16, [R1+0x54] ;  /* 0x0000540001107983 */ /* 0x001f280000300800 */
[----:B------:R0:W-:Y:S04]  /*91910*/  STS.U8 [R14+UR4+0x3d280], R18 ;  /* 0x03d280120e007988 */ /* 0x0001e80008000004 */
[----:B0-----:R-:W4:Y:S04]  /*91920*/  LDL.LU R18, [R1+0x50] ;  /* 0x0000500001127983 */ /* 0x001f280000300800 */
[----:B--2---:R0:W-:Y:S04]  /*91930*/  STS.U8 [R14+UR4+0x2d680], R88 ;  /* 0x02d680580e007988 */ /* 0x0041e80008000004 */
[----:B---3--:R1:W-:Y:S04]  /*91940*/  STS.U8 [R14+UR4+0x35680], R89 ;  /* 0x035680590e007988 */ /* 0x0083e80008000004 */
[----:B0-----:R-:W2:Y:S04]  /*91950*/  LDL.LU R88, [R1+0x3408] ;  /* 0x0034080001587983 */ /* 0x001ea80000300800 */
[----:B----4-:R0:W-:Y:S04]  /*91960*/  STS.U8 [R14+UR4+0x3d680], R15 ;  /* 0x03d6800f0e007988 */ /* 0x0101e80008000004 */
[----:B-1----:R-:W3:Y:S04]  /*91970*/  LDL.LU R89, [R1+0x3404] ;  /* 0x0034040001597983 */ /* 0x002ee80000300800 */
[----:B0-----:R-:W4:Y:S04]  /*91980*/  LDL.LU R15, [R1+0x3400] ;  /* 0x00340000010f7983 */ /* 0x001f280000300800 */
        /* <DEDUP_REMOVED lines=37> */
[----:B0-----:R-:W3:Y:S04]  /*91be0*/  LDL.LU R16, [R1+0xe98] ;  /* 0x000e980001107983 */ /* 0x001ee80000300800 */
[----:B------:R0:W-:Y:S04]  /*91bf0*/  STS.U8 [R14+UR4+0x3f280], R18 ;  /* 0x03f280120e007988 */ /* 0x0001e80008000004 */
[----:B0-----:R-:W3:Y:S04]  /*91c00*/  LDL.LU R18, [R1+0xc9c] ;  /* 0x000c9c0001127983 */ /* 0x001ee80000300800 */
[----:B------:R0:W-:Y:S04]  /*91c10*/  STS.U8 [R14+UR4+0x37a80], R31 ;  /* 0x037a801f0e007988 */ /* 0x0001e80008000004 */
[----:B------:R1:W-:Y:S04]  /*91c20*/  STS.U8 [R14+UR4+0x25680], R25 ;  /* 0x025680190e007988 */ /* 0x0003e80008000004 */
[----:B------:R0:W-:Y:S04]  /*91c30*/  STS.U8 [R14+UR4+0x2da80], R27 ;  /* 0x02da801b0e007988 */ /* 0x0001e80008000004 */
[----:B------:R-:W-:Y:S04]  /*91c40*/  STS.U8 [R14+UR4+0x35a80], R21 ;  /* 0x035a80150e007988 */ /* 0x000fe80008000004 */
[----:B------:R-:W-:Y:S04]  /*91c50*/  STS.U8 [R14+UR4+0x3da80], R23 ;  /* 0x03da80170e007988 */ /* 0x000fe80008000004 */
[----:B------:R-:W-:Y:S04]  /*91c60*/  STS.U8 [R14+UR4+0x25a80], R20 ;  /* 0x025a80140e007988 */ /* 0x000fe80008000004 */
        /* <DEDUP_REMOVED lines=13> */
[----:B-1----:R-:W3:Y:S04]  /*91d40*/  LDL.LU R25, [R1+0xa0c] ;  /* 0x000a0c0001197983 */ /* 0x002ee80000300800 */
[----:B------:R-:W3:Y:S04]  /*91d50*/  LDL.LU R27, [R1+0xa08] ;  /* 0x000a0800011b7983 */ /* 0x000ee80000300800 */
[----:B----4-:R0:W-:Y:S02]  /*91d60*/  STS.U8 [R14+UR4+0x27280], R15 ;  /* 0x0272800f0e007988 */ /* 0x0101e40008000004 */
[----:B0-----:R-:W0:Y:S02]  /*91d70*/  S2R R15, SR_TID.X ;  /* 0x00000000000f7919 */ /* 0x001e240000002100 */
[----:B--2---:R-:W-:Y:S04]  /*91d80*/  STS.U8 [R14+UR4+0x2f680], R88 ;  /* 0x02f680580e007988 */ /* 0x004fe80008000004 */
[----:B---3--:R-:W-:Y:S01]  /*91d90*/  STS.U8 [R14+UR4+0x27680], R89 ;  /* 0x027680590e007988 */ /* 0x008fe20008000004 */
[----:B0-----:R-:W-:-:S04]  /*91da0*/  LOP3.LUT R15, R15, 0x7f, RZ, 0xc0, !PT ;  /* 0x0000007f0f0f7812 */ /* 0x001fc800078ec0ff */
[----:B------:R-:W-:-:S05]  /*91db0*/  LOP3.LUT R15, R15, 0x60, RZ, 0x3c, !PT ;  /* 0x000000600f0f7812 */ /* 0x000fca00078e3cff */
[----:B------:R0:W-:Y:S04]  /*91dc0*/  STS.U8 [R15+UR4+0x30300], R76 ;  /* 0x0303004c0f007988 */ /* 0x0001e80008000004 */
[----:B------:R-:W-:Y:S04]  /*91dd0*/  STS.U8 [R15+UR4+0x29300], R78 ;  /* 0x0293004e0f007988 */ /* 0x000fe80008000004 */
[----:B------:R-:W-:Y:S04]  /*91de0*/  STS.U8 [R15+UR4+0x31300], R80 ;  /* 0x031300500f007988 */ /* 0x000fe80008000004 */
[----:B0-----:R-:W2:Y:S04]  /*91df0*/  LDL.LU R76, [R1+0xa98] ;  /* 0x000a9800014c7983 */ /* 0x001ea80000300800 */
[----:B------:R-:W3:Y:S04]  /*91e00*/  LDL.LU R21, [R1+0xa94] ;  /* 0x000a940001157983 */ /* 0x000ee80000300800 */
        /* <DEDUP_REMOVED lines=42> */
[----:B------:R-:W-:Y:S04]  /*920b0*/  STS.U8 [R15+UR4+0x32700], R25 ;  /* 0x032700190f007988 */ /* 0x000fe80008000004 */
[----:B------:R-:W-:Y:S04]  /*920c0*/  STS.U8 [R15+UR4+0x3a700], R27 ;  /* 0x03a7001b0f007988 */ /* 0x000fe80008000004 */
[----:B--2---:R0:W-:Y:S04]  /*920d0*/  STS.U8 [R15+UR4+0x22300], R76 ;  /* 0x0223004c0f007988 */ /* 0x0041e80008000004 */
[----:B---3--:R-:W-:Y:S04]  /*920e0*/  STS.U8 [R15+UR4+0x2a300], R21 ;  /* 0x02a300150f007988 */ /* 0x008fe80008000004 */
[----:B----4-:R-:W-:Y:S04]  /*920f0*/  STS.U8 [R15+UR4+0x32300], R23 ;  /* 0x032300170f007988 */ /* 0x010fe80008000004 */
[----:B------:R-:W-:Y:S04]  /*92100*/  STS.U8 [R15+UR4+0x3a300], R20 ;  /* 0x03a300140f007988 */ /* 0x000fe80008000004 */
[----:B------:R-:W-:Y:S04]  /*92110*/  STS.U8 [R15+UR4+0x21f00], R42 ;  /* 0x021f002a0f007988 */ /* 0x000fe80008000004 */
[----:B0-----:R-:W2:Y:S04]  /*92120*/  LDL.LU R76, [R1+0x88c] ;  /* 0x00088c00014c7983 */ /* 0x001ea80000300800 */
[----:B------:R0:W-:Y:S04]  /*92130*/  STS.U8 [R15+UR4+0x29f00], R16 ;  /* 0x029f00100f007988 */ /* 0x0001e80008000004 */
[----:B------:R-:W-:Y:S04]  /*92140*/  STS.U8 [R15+UR4+0x31f00], R64 ;  /* 0x031f00400f007988 */ /* 0x000fe80008000004 */
[----:B------:R-:W-:Y:S04]  /*92150*/  STS.U8 [R15+UR4+0x39f00], R66 ;  /* 0x039f00420f007988 */ /* 0x000fe80008000004 */
[----:B------:R-:W-:Y:S04]  /*92160*/  STS.U8 [R15+UR4+0x21b00], R78 ;  /* 0x021b004e0f007988 */ /* 0x000fe80008000004 */
[----:B------:R-:W-:Y:S04]  /*92170*/  STS.U8 [R15+UR4+0x29b00], R80 ;  /* 0x029b00500f007988 */ /* 0x000fe80008000004 */
[----:B------:R-:W-:Y:S04]  /*92180*/  STS.U8 [R15+UR4+0x31b00], R82 ;  /* 0x031b00520f007988 */ /* 0x000fe80008000004 */
[----:B------:R-:W-:Y:S04]  /*92190*/  STS.U8 [R15+UR4+0x39b00], R84 ;  /* 0x039b00540f007988 */ /* 0x000fe80008000004 */
[----:B0-----:R-:W3:Y:S04]  /*921a0*/  LDL.LU R16, [R1+0x888] ;  /* 0x0008880001107983 */ /* 0x001ee80000300800 */
[----:B------:R-:W4:Y:S04]  /*921b0*/  LDL.LU R31, [R1+0x914] ;  /* 0x00091400011f7983 */ /* 0x000f280000300800 */
[----:B------:R-:W4:Y:S04]  /*921c0*/  LDL.LU R25, [R1+0x910] ;  /* 0x0009100001197983 */ /* 0x000f280000300800 */
[----:B------:R-:W4:Y:S04]  /*921d0*/  LDL.LU R27, [R1+0x90c] ;  /* 0x00090c00011b7983 */ /* 0x000f280000300800 */
[----:B------:R0:W-:Y:S04]  /*921e0*/  STS.U8 [R15+UR4+0x2b300], R18 ;  /* 0x02b300120f007988 */ /* 0x0001e80008000004 */
[----:B0-----:R-:W4:Y:S04]  /*921f0*/  LDL.LU R18, [R1+0x908] ;  /* 0x0009080001127983 */ /* 0x001f280000300800 */
        /* <DEDUP_REMOVED lines=14> */
[----:B-1----:R-:W4:Y:S04]  /*922e0*/  LDL.LU R19, [R1+0x688] ;  /* 0x0006880001137983 */ /* 0x002f280000300800 */
        /* <DEDUP_REMOVED lines=20> */
[----:B--2---:R-:W2:Y:S04]  /*92430*/  LDL.LU R74, [R1+0x50c] ;  /* 0x00050c00014a7983 */ /* 0x004ea80000300800 */
[----:B------:R0:W-:Y:S04]  /*92440*/  STS.U8 [R15+UR4+0x33300], R76 ;  /* 0x0333004c0f007988 */ /* 0x0001e80008000004 */
[----:B0-----:R-:W2:Y:S04]  /*92450*/  LDL.LU R76, [R1+0x508] ;  /* 0x00050800014c7983 */ /* 0x001ea80000300800 */
[----:B---3--:R0:W-:Y:S04]  /*92460*/  STS.U8 [R15+UR4+0x3b300], R16 ;  /* 0x03b300100f007988 */ /* 0x0081e80008000004 */
[----:B0-----:R-:W3:Y:S04]  /*92470*/  LDL.LU R16, [R1+0x514] ;  /* 0x0005140001107983 */ /* 0x001ee80000300800 */
[----:B----4-:R0:W-:Y:S04]  /*92480*/  STS.U8 [R15+UR4+0x3af00], R18 ;  /* 0x03af00120f007988 */ /* 0x0101e80008000004 */
[----:B0-----:R-:W4:Y:S04]  /*92490*/  LDL.LU R18, [R1+0x490] ;  /* 0x0004900001127983 */ /* 0x001f280000300800 */
[----:B------:R0:W-:Y:S04]  /*924a0*/  STS.U8 [R15+UR4+0x23b00], R3 ;  /* 0x023b00030f007988 */ /* 0x0001e80008000004 */
[----:B0-----:R-:W4:Y:S04]  /*924b0*/  LDL.LU R3, [R1+0x48c] ;  /* 0x00048c0001037983 */ /* 0x001f280000300800 */
[----:B------:R-:W-:Y:S04]  /*924c0*/  STS.U8 [R15+UR4+0x24b00], R6 ;  /* 0x024b00060f007988 */ /* 0x000fe80008000004 */
[----:B--2---:R0:W-:Y:S04]  /*924d0*/  STS.U8 [R15+UR4+0x34f00], R74 ;  /* 0x034f004a0f007988 */ /* 0x0041e80008000004 */
[----:B0-----:R-:W2:Y:S04]  /*924e0*/  LDL.LU R74, [R1+0x488] ;  /* 0x00048800014a7983 */ /* 0x001ea80000300800 */
[----:B------:R0:W-:Y:S04]  /*924f0*/  STS.U8 [R15+UR4+0x3cf00], R76 ;  /* 0x03cf004c0f007988 */ /* 0x0001e80008000004 */
[----:B0-----:R-:W2:Y:S04]  /*92500*/  LDL.LU R76, [R1+0x494] ;  /* 0x00049400014c7983 */ /* 0x001ea80000300800 */
[----:B---3--:R0:W-:Y:S04]  /*92510*/  STS.U8 [R15+UR4+0x24f00], R16 ;  /* 0x024f00100f007988 */ /* 0x0081e80008000004 */
[----:B0-----:R-:W3:Y:S04]  /*92520*/  LDL.LU R16, [R1+0x3fc] ;  /* 0x0003fc0001107983 */ /* 0x001ee80000300800 */
[----:B------:R-:W2:Y:S04]  /*92530*/  LDL.LU R6, [R1+0x3f8] ;  /* 0x0003f80001067983 */ /* 0x000ea80000300800 */
[----:B----4-:R0:W-:Y:S04]  /*92540*/  STS.U8 [R15+UR4+0x2d300], R18 ;  /* 0x02d300120f007988 */ /* 0x0101e80008000004 */
        /* <DEDUP_REMOVED lines=48> */
[----:B--2---:R-:W2:Y:S04]  /*92850*/  LDL.LU R3, [R1+0xb0] ;  /* 0x0000b00001037983 */ /* 0x004ea80000300800 */
[----:B------:R0:W-:Y:S04]  /*92860*/  STS.U8 [R15+UR4+0x3d300], R74 ;  /* 0x03d3004a0f007988 */ /* 0x0001e80008000004 */
[----:B0-----:R-:W2:Y:S04]  /*92870*/  LDL.LU R74, [R1+0x33fc] ;  /* 0x0033fc00014a7983 */ /* 0x001ea80000300800 */
[----:B------:R0:W-:Y:S04]  /*92880*/  STS.U8 [R15+UR4+0x25300], R76 ;  /* 0x0253004c0f007988 */ /* 0x0001e80008000004 */
[----:B0-----:R-:W2:Y:S04]  /*92890*/  LDL.LU R76, [R1+0x33f8] ;  /* 0x0033f800014c7983 */ /* 0x001ea80000300800 */
[----:B---3--:R0:W-:Y:S04]  /*928a0*/  STS.U8 [R15+UR4+0x2d700], R16 ;  /* 0x02d700100f007988 */ /* 0x0081e80008000004 */
[----:B------:R1:W-:Y:S04]  /*928b0*/  STS.U8 [R15+UR4+0x35700], R6 ;  /* 0x035700060f007988 */ /* 0x0003e80008000004 */
[----:B0-----:R-:W3:Y:S04]  /*928c0*/  LDL.LU R16, [R1+0x33f4] ;  /* 0x0033f40001107983 */ /* 0x001ee80000300800 */
[----:B-1----:R-:W2:Y:S04]  /*928d0*/  LDL.LU R6, [R1+0xbc] ;  /* 0x0000bc0001067983 */ /* 0x002ea80000300800 */
[----:B----4-:R0:W-:Y:S04]  /*928e0*/  STS.U8 [R15+UR4+0x3d700], R18 ;  /* 0x03d700120f007988 */ /* 0x0101e80008000004 */
[----:B0-----:R-:W4:Y:S04]  /*928f0*/  LDL.LU R18, [R1+0x33f0] ;  /* 0x0033f00001127983 */ /* 0x001f280000300800 */
[----:B------:R0:W-:Y:S04]  /*92900*/  STS.U8 [R15+UR4+0x3db00], R2 ;  /* 0x03db00020f007988 */ /* 0x0001e80008000004 */
[----:B0-----:R-:W3:Y:S04]  /*92910*/  LDL.LU R2, [R1+0x44] ;  /* 0x0000440001027983 */ /* 0x001ee80000300800 */
[----:B------:R0:W-:Y:S04]  /*92920*/  STS.U8 [R15+UR4+0x2e700], R84 ;  /* 0x02e700540f007988 */ /* 0x0001e80008000004 */
[----:B------:R1:W-:Y:S04]  /*92930*/  STS.U8 [R15+UR4+0x36700], R19 ;  /* 0x036700130f007988 */ /* 0x0003e80008000004 */
[----:B0-----:R-:W3:Y:S04]  /*92940*/  LDL.LU R84, [R1+0xc88] ;  /* 0x000c880001547983 */ /* 0x001ee80000300800 */
[----:B-1----:R-:W3:Y:S04]  /*92950*/  LDL.LU R19, [R1+0xc84] ;  /* 0x000c840001137983 */ /* 0x002ee80000300800 */
[----:B------:R0:W-:Y:S04]  /*92960*/  STS.U8 [R15+UR4+0x26b00], R4 ;  /* 0x026b00040f007988 */ /* 0x0001e80008000004 */
[----:B------:R1:W-:Y:S04]  /*92970*/  STS.U8 [R15+UR4+0x2ef00], R17 ;  /* 0x02ef00110f007988 */ /* 0x0003e80008000004 */
[----:B0-----:R-:W3:Y:S04]  /*92980*/  LDL.LU R4, [R1+0xc80] ;  /* 0x000c800001047983 */ /* 0x001ee80000300800 */
[----:B-1----:R-:W3:Y:S04]  /*92990*/  LDL.LU R17, [R1+0xd14] ;  /* 0x000d140001117983 */ /* 0x002ee80000300800 */
[----:B----4-:R0:W-:Y:S04]  /*929a0*/  STS.U8 [R15+UR4+0x2f300], R18 ;  /* 0x02f300120f007988 */ /* 0x0101e80008000004 */
[----:B0-----:R-:W4:Y:S04]  /*929b0*/  LDL.LU R18, [R1+0x33ec] ;  /* 0x0033ec0001127983 */ /* 0x001f280000300800 */
[----:B------:R0:W-:Y:S04]  /*929c0*/  STS.U8 [R15+UR4+0x3e700], R46 ;  /* 0x03e7002e0f007988 */ /* 0x0001e80008000004 */
[----:B------:R1:W-:Y:S04]  /*929d0*/  STS.U8 [R15+UR4+0x26700], R47 ;  /* 0x0267002f0f007988 */ /* 0x0003e80008000004 */
[----:B------:R0:W-:Y:S04]  /*929e0*/  STS.U8 [R15+UR4+0x36f00], R7 ;  /* 0x036f00070f007988 */ /* 0x0001e80008000004 */
[----:B--2---:R2:W-:Y:S04]  /*929f0*/  STS.U8 [R15+UR4+0x3ef00], R3 ;  /* 0x03ef00030f007988 */ /* 0x0045e80008000004 */
[----:B------:R1:W-:Y:S04]  /*92a00*/  STS.U8 [R15+UR4+0x2eb00], R9 ;  /* 0x02eb00090f007988 */ /* 0x0003e80008000004 */
[----:B------:R2:W-:Y:S04]  /*92a10*/  STS.U8 [R15+UR4+0x36b00], R5 ;  /* 0x036b00050f007988 */ /* 0x0005e80008000004 */
[----:B0-----:R-:W4:Y:S04]  /*92a20*/  LDL.LU R46, [R1+0xd10] ;  /* 0x000d1000012e7983 */ /* 0x001f280000300800 */
[----:B-1----:R-:W4:Y:S04]  /*92a30*/  LDL.LU R47, [R1+0xd0c] ;  /* 0x000d0c00012f7983 */ /* 0x002f280000300800 */
[----:B------:R-:W4:Y:S04]  /*92a40*/  LDL.LU R7, [R1+0xd08] ;  /* 0x000d080001077983 */ /* 0x000f280000300800 */
[----:B--2---:R-:W2:Y:S04]  /*92a50*/  LDL.LU R3, [R1+0xd94] ;  /* 0x000d940001037983 */ /* 0x004ea80000300800 */
        /* <DEDUP_REMOVED lines=8> */
[----:B------:R0:W-:Y:S02]  /*92ae0*/  STS.U8 [R15+UR4+0x3f300], R16 ;  /* 0x03f300100f007988 */ /* 0x0001e40008000004 */
[----:B0-----:R-:W0:Y:S02]  /*92af0*/  S2R R16, SR_TID.X ;  /* 0x0000000000107919 */ /* 0x001e240000002100 */
[----:B----4-:R1:W-:Y:S04]  /*92b00*/  STS.U8 [R15+UR4+0x27300], R18 ;  /* 0x027300120f007988 */ /* 0x0103e80008000004 */
[----:B-1----:R-:W4:Y:S01]  /*92b10*/  LDL.LU R18, [R1+0xe0c] ;  /* 0x000e0c0001127983 */ /* 0x002f220000300800 */
[----:B0-----:R-:W-:-:S04]  /*92b20*/  LOP3.LUT R16, R16, 0x7f, RZ, 0xc0, !PT ;  /* 0x0000007f10107812 */ /* 0x001fc800078ec0ff */
[----:B------:R-:W-:Y:S01]  /*92b30*/  LOP3.LUT R16, R16, 0x70, RZ, 0x3c, !PT ;  /* 0x0000007010107812 */ /* 0x000fe200078e3cff */
        /* <DEDUP_REMOVED lines=27> */
[----:B--2---:R2:W-:Y:S04]  /*92cf0*/  STS.U8 [R16+UR4+0x20b80], R3 ;  /* 0x020b800310007988 */ /* 0x0045e80008000004 */
[----:B0-----:R-:W4:Y:S04]  /*92d00*/  LDL.LU R4, [R1+0xe08] ;  /* 0x000e080001047983 */ /* 0x001f280000300800 */
[----:B-1----:R-:W4:Y:S04]  /*92d10*/  LDL.LU R17, [R1+0xe94] ;  /* 0x000e940001117983 */ /* 0x002f280000300800 */
[----:B------:R-:W4:Y:S04]  /*92d20*/  LDL.LU R7, [R1+0xe90] ;  /* 0x000e900001077983 */ /* 0x000f280000300800 */
[----:B--2---:R-:W2:Y:S04]  /*92d30*/  LDL.LU R3, [R1+0xe8c] ;  /* 0x000e8c0001037983 */ /* 0x004ea80000300800 */
[----:B------:R0:W-:Y:S04]  /*92d40*/  STS.U8 [R16+UR4+0x20780], R6 ;  /* 0x0207800610007988 */ /* 0x0001e80008000004 */
[----:B------:R-:W2:Y:S04]  /*92d50*/  LDL.LU R31, [R1+0xe88] ;  /* 0x000e8800011f7983 */ /* 0x000ea80000300800 */
        /* <DEDUP_REMOVED lines=14> */
[----:B---3--:R3:W-:Y:S04]  /*92e40*/  STS.U8 [R16+UR4+0x28780], R2 ;  /* 0x0287800210007988 */ /* 0x0087e80008000004 */
[----:B0-----:R-:W2:Y:S04]  /*92e50*/  LDL.LU R84, [R1+0xb88] ;  /* 0x000b880001547983 */ /* 0x001ea80000300800 */
[----:B-1----:R-:W2:Y:S04]  /*92e60*/  LDL.LU R19, [R1+0xb84] ;  /* 0x000b840001137983 */ /* 0x002ea80000300800 */
[----:B---3--:R-:W3:Y:S04]  /*92e70*/  LDL.LU R2, [R1+0xb80] ;  /* 0x000b800001027983 */ /* 0x008ee80000300800 */
        /* <DEDUP_REMOVED lines=19> */
[----:B------:R1:W-:Y:S04]  /*92fb0*/  STS.U8 [R16+UR4+0x21380], R6 ;  /* 0x0213800610007988 */ /* 0x0003e80008000004 */
[----:B0-----:R-:W2:Y:S04]  /*92fc0*/  LDL.LU R3, [R1+0x804] ;  /* 0x0008040001037983 */ /* 0x001ea80000300800 */
[----:B-1----:R-:W2:Y:S04]  /*92fd0*/  LDL.LU R6, [R1+0x800] ;  /* 0x0008000001067983 */ /* 0x002ea80000300800 */
[----:B---3--:R0:W-:Y:S04]  /*92fe0*/  STS.U8 [R16+UR4+0x31b80], R2 ;  /* 0x031b800210007988 */ /* 0x0081e80008000004 */
[----:B0-----:R-:W3:Y:S04]  /*92ff0*/  LDL.LU R2, [R1+0x7fc] ;  /* 0x0007fc0001027983 */ /* 0x001ee80000300800 */
[----:B----4-:R0:W-:Y:S04]  /*93000*/  STS.U8 [R16+UR4+0x39b80], R18 ;  /* 0x039b801210007988 */ /* 0x0101e80008000004 */
        /* <DEDUP_REMOVED lines=34> */
[----:B--2---:R0:W-:Y:S04]  /*93230*/  STS.U8 [R16+UR4+0x23780], R3 ;  /* 0x0237800310007988 */ /* 0x0041e80008000004 */
[----:B------:R-:W2:Y:S04]  /*93240*/  LDL.LU R19, [R1+0x704] ;  /* 0x0007040001137983 */ /* 0x000ea80000300800 */
        /* <DEDUP_REMOVED lines=65> */
[----:B------:R-:W-:Y:S04]  /*93660*/  STS.U8 [R16+UR4+0x33380], R31 ;  /* 0x0333801f10007988 */ /* 0x000fe80008000004 */
[----:B------:R-:W-:Y:S04]  /*93670*/  STS.U8 [R16+UR4+0x2af80], R27 ;  /* 0x02af801b10007988 */ /* 0x000fe80008000004 */
[----:B--2---:R0:W-:Y:S04]  /*93680*/  STS.U8 [R16+UR4+0x2cf80], R3 ;  /* 0x02cf800310007988 */ /* 0x0041e80008000004 */
[----:B------:R1:W-:Y:S04]  /*93690*/  STS.U8 [R16+UR4+0x34f80], R6 ;  /* 0x034f800610007988 */ /* 0x0003e80008000004 */
[----:B0-----:R-:W2:Y:S04]  /*936a0*/  LDL.LU R3, [R1+0x240] ;  /* 0x0002400001037983 */ /* 0x001ea80000300800 */
[----:B-1----:R-:W2:Y:S04]  /*936b0*/  LDL.LU R6, [R1+0x23c] ;  /* 0x00023c0001067983 */ /* 0x002ea80000300800 */
[----:B------:R-:W2:Y:S04]  /*936c0*/  LDL.LU R31, [R1+0x234] ;  /* 0x00023400011f7983 */ /* 0x000ea80000300800 */
[----:B------:R-:W2:Y:S04]  /*936d0*/  LDL.LU R27, [R1+0x1bc] ;  /* 0x0001bc00011b7983 */ /* 0x000ea80000300800 */
        /* <DEDUP_REMOVED lines=43> */
[----:B0-----:R-:W4:Y:S04]  /*93990*/  LDL R21, [R1+0x10e4] ;  /* 0x0010e40001157983 */ /* 0x001f280000100800 */
[----:B-1----:R-:W4:Y:S04]  /*939a0*/  LDL R20, [R1+0x10e8] ;  /* 0x0010e80001147983 */ /* 0x002f280000100800 */
[----:B------:R0:W-:Y:S04]  /*939b0*/  STS.U8 [R16+UR4+0x36380], R6 ;  /* 0x0363800610007988 */ /* 0x0001e80008000004 */
[----:B------:R1:W-:Y:S04]  /*939c0*/  STS.U8 [R16+UR4+0x3e380], R31 ;  /* 0x03e3801f10007988 */ /* 0x0003e80008000004 */
[----:B------:R1:W-:Y:S04]  /*939d0*/  STS.U8 [R16+UR4+0x26780], R27 ;  /* 0x0267801b10007988 */ /* 0x0003e80008000004 */
[----:B--2---:R-:W2:Y:S04]  /*939e0*/  LDL.LU R3, [R1+0x33b0] ;  /* 0x0033b00001037983 */ /* 0x004ea80000300800 */
[----:B0-----:R-:W2:Y:S04]  /*939f0*/  LDL.LU R6, [R1+0x33ac] ;  /* 0x0033ac0001067983 */ /* 0x001ea80000300800 */
[----:B-1----:R-:W2:Y:S04]  /*93a00*/  LDL R31, [R1+0x10ec] ;  /* 0x0010ec00011f7983 */ /* 0x002ea80000100800 */
[----:B------:R-:W2:Y:S04]  /*93a10*/  LDL R27, [R1+0x10f0] ;  /* 0x0010f000011b7983 */ /* 0x000ea80000100800 */
[----:B---3--:R0:W-:Y:S04]  /*93a20*/  STS.U8 [R16+UR4+0x2e780], R2 ;  /* 0x02e7800210007988 */ /* 0x0081e80008000004 */
[----:B0-----:R-:W3:Y:S04]  /*93a30*/  LDL.LU R2, [R1+0x33a8] ;  /* 0x0033a80001027983 */ /* 0x001ee80000300800 */
[----:B----4-:R0:W-:Y:S04]  /*93a40*/  STS.U8 [R16+UR4+0x36780], R18 ;  /* 0x0367801210007988 */ /* 0x0101e80008000004 */
[----:B0-----:R-:W4:Y:S01]  /*93a50*/  LDL.LU R18, [R1+0x33a4] ;  /* 0x0033a40001127983 */ /* 0x001f220000300800 */
[----:B------:R-:W-:-:S03]  /*93a60*/  PRMT R22, RZ, 0x7610, R22 ;  /* 0x00007610ff167816 */ /* 0x000fc60000000016 */
[----:B------:R0:W-:Y:S04]  /*93a70*/  STS.U8 [R16+UR4+0x3e780], R25 ;  /* 0x03e7801910007988 */ /* 0x0001e80008000004 */
[----:B------:R-:W-:Y:S04]  /*93a80*/  STS.U8 [R16+UR4+0x26b80], R23 ;  /* 0x026b801710007988 */ /* 0x000fe80008000004 */
[----:B------:R-:W-:Y:S04]  /*93a90*/  STS.U8 [R16+UR4+0x2eb80], R42 ;  /* 0x02eb802a10007988 */ /* 0x000fe80008000004 */
[----:B------:R-:W-:Y:S01]  /*93aa0*/  STS.U8 [R16+UR4+0x36b80], R47 ;  /* 0x036b802f10007988 */ /* 0x000fe20008000004 */
[----:B------:R-:W-:-:S03]  /*93ab0*/  PRMT R26, RZ, 0x7610, R26 ;  /* 0x00007610ff1a7816 */ /* 0x000fc6000000001a */
[----:B0-----:R-:W3:Y:S04]  /*93ac0*/  LDL R25, [R1+0x1168] ;  /* 0x0011680001197983 */ /* 0x001ee80000100800 */
[----:B----4-:R0:W-:Y:S04]  /*93ad0*/  STS.U8 [R16+UR4+0x3eb80], R18 ;  /* 0x03eb801210007988 */ /* 0x0101e80008000004 */
[----:B------:R2:W4:Y:S04]  /*93ae0*/  @!P4 LDG.E.U8 R22, desc[UR8][R20.64] ;  /* 0x000000081416c981 */ /* 0x000528000c1e1100 */
[----:B0-----:R-:W3:Y:S01]  /*93af0*/  LDL.LU R18, [R1+0x33a0] ;  /* 0x0033a00001127983 */ /* 0x001ee20000300800 */
[----:B--2---:R-:W-:-:S02]  /*93b00*/  @!P5 IMAD.MOV.U32 R20, RZ, RZ, R27 ;  /* 0x000000ffff14d224 */ /* 0x004fc400078e001b */
[----:B------:R-:W-:Y:S01]  /*93b10*/  @!P5 IMAD.MOV.U32 R21, RZ, RZ, R31 ;  /* 0x000000ffff15d224 */ /* 0x000fe200078e001f */
[----:B------:R-:W2:Y:S04]  /*93b20*/  LDL R47, [R1+0x1170] ;  /* 0x00117000012f7983 */ /* 0x000ea80000100800 */
[----:B------:R-:W2:Y:S04]  /*93b30*/  LDL R23, [R1+0x11e4] ;  /* 0x0011e40001177983 */ /* 0x000ea80000100800 */
[----:B------:R3:W2:Y:S04]  /*93b40*/  @!P5 LDG.E.U8 R26, desc[UR8][R20.64] ;  /* 0x00000008141ad981 */ /* 0x0006a8000c1e1100 */
[----:B----4-:R0:W-:Y:S04]  /*93b50*/  STL [R1+0xd8], R22 ;  /* 0x0000d81601007387 */ /* 0x0101e80000100800 */
[----:B------:R-:W4:Y:S01]  /*93b60*/  LDL R21, [R1+0x1164] ;  /* 0x0011640001157983 */ /* 0x000f220000100800 */
[----:B------:R-:W-:Y:S01]  /*93b70*/  PRMT R24, RZ, 0x7610, R24 ;  /* 0x00007610ff187816 */ /* 0x000fe20000000018 */
[----:B---3--:R-:W-:-:S02]  /*93b80*/  @!P4 IMAD.MOV.U32 R20, RZ, RZ, R25 ;  /* 0x000000ffff14c224 */ /* 0x008fc400078e0019 */
[----:B------:R-:W3:Y:S04]  /*93b90*/  LDL R42, [R1+0x11ec] ;  /* 0x0011ec00012a7983 */ /* 0x000ee80000100800 */
[----:B------:R-:W3:Y:S04]  /*93ba0*/  LDL R31, [R1+0x11f0] ;  /* 0x0011f000011f7983 */ /* 0x000ee80000100800 */
[----:B------:R-:W3:Y:S04]  /*93bb0*/  LDL R27, [R1+0x1264] ;  /* 0x00126400011b7983 */ /* 0x000ee80000100800 */
[----:B0-----:R-:W3:Y:S04]  /*93bc0*/  LDL R22, [R1+0x11e8] ;  /* 0x0011e80001167983 */ /* 0x001ee80000100800 */
[----:B--2---:R0:W-:Y:S04]  /*93bd0*/  STL [R1+0xd4], R26 ;  /* 0x0000d41a01007387 */ /* 0x0041e80000100800 */
[----:B------:R-:W2:Y:S04]  /*93be0*/  LDL R25, [R1+0x126c] ;  /* 0x00126c0001197983 */ /* 0x000ea80000100800 */
[----:B0-----:R-:W2:Y:S04]  /*93bf0*/  LDL R26, [R1+0x1268] ;  /* 0x00126800011a7983 */ /* 0x001ea80000100800 */
[----:B----4-:R0:W4:Y:S04]  /*93c00*/  @!P4 LDG.E.U8 R24, desc[UR8][R20.64] ;  /* 0x000000081418c981 */ /* 0x010128000c1e1100 */
[----:B------:R-:W2:Y:S01]  /*93c10*/  LDL R21, [R1+0x116c] ;  /* 0x00116c0001157983 */ /* 0x000ea20000100800 */
[----:B------:R-:W-:Y:S01]  /*93c20*/  PRMT R46, RZ, 0x7610, R46 ;  /* 0x00007610ff2e7816 */ /* 0x000fe2000000002e */
[----:B0-----:R-:W-:Y:S01]  /*93c30*/  @!P5 IMAD.MOV.U32 R20, RZ, RZ, R47 ;  /* 0x000000ffff14d224 */ /* 0x001fe200078e002f */
[----:B------:R-:W-:Y:S01]  /*93c40*/  PRMT R45, RZ, 0x7610, R45 ;  /* 0x00007610ff2d7816 */ /* 0x000fe2000000002d */
[----:B----4-:R0:W-:Y:S04]  /*93c50*/  STL [R1+0x98], R24 ;  /* 0x0000981801007387 */ /* 0x0101e80000100800 */
[----:B0-----:R-:W4:Y:S04]  /*93c60*/  LDL R24, [R1+0x1270] ;  /* 0x0012700001187983 */ /* 0x001f280000100800 */
[----:B--2---:R3:W2:Y:S01]  /*93c70*/  @!P5 LDG.E.U8 R46, desc[UR8][R20.64] ;  /* 0x00000008142ed981 */ /* 0x0046a2000c1e1100 */
[----:B------:R-:W-:Y:S01]  /*93c80*/  PRMT R30, RZ, 0x7610, R30 ;  /* 0x00007610ff1e7816 */ /* 0x000fe2000000001e */
[----:B---3--:R-:W-:-:S02]  /*93c90*/  @!P4 IMAD.MOV.U32 R20, RZ, RZ, R22 ;  /* 0x000000ffff14c224 */ /* 0x008fc400078e0016 */
[----:B------:R-:W-:Y:S01]  /*93ca0*/  @!P4 IMAD.MOV.U32 R21, RZ, RZ, R23 ;  /* 0x000000ffff15c224 */ /* 0x000fe200078e0017 */
[----:B------:R-:W3:Y:S04]  /*93cb0*/  LDL R22, [R1+0x12e8] ;  /* 0x0012e80001167983 */ /* 0x000ee80000100800 */
[----:B------:R-:W2:Y:S04]  /*93cc0*/  LDL R23, [R1+0x12e4] ;  /* 0x0012e40001177983 */ /* 0x000ea80000100800 */
[----:B------:R0:W2:Y:S01]  /*93cd0*/  @!P4 LDG.E.U8 R45, desc[UR8][R20.64] ;  /* 0x00000008142dc981 */ /* 0x0000a2000c1e1100 */
[----:B------:R-:W-:Y:S01]  /*93ce0*/  PRMT R28, RZ, 0x7610, R28 ;  /* 0x00007610ff1c7816 */ /* 0x000fe2000000001c */
[----:B0-----:R-:W-:-:S02]  /*93cf0*/  @!P5 IMAD.MOV.U32 R20, RZ, RZ, R31 ;  /* 0x000000ffff14d224 */ /* 0x001fc400078e001f */
[----:B------:R-:W-:-:S05]  /*93d00*/  @!P5 IMAD.MOV.U32 R21, RZ, RZ, R42 ;  /* 0x000000ffff15d224 */ /* 0x000fca00078e002a */
[----:B------:R0:W2:Y:S01]  /*93d10*/  @!P5 LDG.E.U8 R30, desc[UR8][R20.64] ;  /* 0x00000008141ed981 */ /* 0x0000a2000c1e1100 */
[----:B------:R-:W-:Y:S01]  /*93d20*/  PRMT R10, RZ, 0x7610, R10 ;  /* 0x00007610ff0a7816 */ /* 0x000fe2000000000a */
[----:B0-----:R-:W-:Y:S02]  /*93d30*/  @!P4 IMAD.MOV.U32 R20, RZ, RZ, R26 ;  /* 0x000000ffff14c224 */ /* 0x001fe400078e001a */
[----:B------:R-:W-:Y:S01]  /*93d40*/  @!P4 IMAD.MOV.U32 R21, RZ, RZ, R27 ;  /* 0x000000ffff15c224 */ /* 0x000fe200078e001b */
[----:B------:R-:W-:Y:S01]  /*93d50*/  PRMT R80, RZ, 0x7610, R80 ;  /* 0x00007610ff507816 */ /* 0x000fe20000000050 */
[----:B------:R-:W2:Y:S04]  /*93d60*/  LDL R27, [R1+0x12ec] ;  /* 0x0012ec00011b7983 */ /* 0x000ea80000100800 */
[----:B------:R0:W2:Y:S04]  /*93d70*/  @!P4 LDG.E.U8 R28, desc[UR8][R20.64] ;  /* 0x00000008141cc981 */ /* 0x0000a8000c1e1100 */
[----:B------:R-:W2:Y:S01]  /*93d80*/  LDL R26, [R1+0x12f0] ;  /* 0x0012f000011a7983 */ /* 0x000ea20000100800 */
[----:B0-----:R-:W-:-:S03]  /*93d90*/  @!P5 IMAD.MOV.U32 R21, RZ, RZ, R25 ;  /* 0x000000ffff15d224 */ /* 0x001fc600078e0019 */
[----:B------:R-:W2:Y:S01]  /*93da0*/  LDL R25, [R1+0x1364] ;  /* 0x0013640001197983 */ /* 0x000ea20000100800 */
[----:B----4-:R-:W-:-:S03]  /*93db0*/  @!P5 IMAD.MOV.U32 R20, RZ, RZ, R24 ;  /* 0x000000ffff14d224 */ /* 0x010fc600078e0018 */
[----:B------:R-:W4:Y:S04]  /*93dc0*/  LDL R24, [R1+0x1368] ;  /* 0x0013680001187983 */ /* 0x000f280000100800 */
[----:B------:R3:W4:Y:S02]  /*93dd0*/  @!P5 LDG.E.U8 R10, desc[UR8][R20.64] ;  /* 0x00000008140ad981 */ /* 0x000724000c1e1100 */
[----:B---3--:R-:W-:Y:S02]  /*93de0*/  @!P4 IMAD.MOV.U32 R20, RZ, RZ, R22 ;  /* 0x000000ffff14c224 */ /* 0x008fe400078e0016 */
[----:B--2---:R-:W-:-:S05]  /*93df0*/  @!P4 IMAD.MOV.U32 R21, RZ, RZ, R23 ;  /* 0x000000ffff15c224 */ /* 0x004fca00078e0017 */
[----:B------:R0:W2:Y:S04]  /*93e00*/  @!P4 LDG.E.U8 R80, desc[UR8][R20.64] ;  /* 0x000000081450c981 */ /* 0x0000a8000c1e1100 */
[----:B----4-:R1:W-:Y:S04]  /*93e10*/  STL [R1+0x3344], R10 ;  /* 0x0033440a01007387 */ /* 0x0103e80000100800 */
[----:B------:R3:W-:Y:S04]  /*93e20*/  STL [R1+0x1c], R28 ;  /* 0x00001c1c01007387 */ /* 0x0007e80000100800 */
[----:B------:R-:W4:Y:S04]  /*93e30*/  LDL R23, [R1+0x1370] ;  /* 0x0013700001177983 */ /* 0x000f280000100800 */
[----:B------:R-:W4:Y:S01]  /*93e40*/  LDL R22, [R1+0x13e4] ;  /* 0x0013e40001167983 */ /* 0x000f220000100800 */
[----:B0-----:R-:W-:-:S02]  /*93e50*/  @!P5 IMAD.MOV.U32 R21, RZ, RZ, R27 ;  /* 0x000000ffff15d224 */ /* 0x001fc400078e001b */
[----:B------:R-:W-:Y:S01]  /*93e60*/  @!P5 IMAD.MOV.U32 R20, RZ, RZ, R26 ;  /* 0x000000ffff14d224 */ /* 0x000fe200078e001a */
[----:B-1----:R-:W4:Y:S04]  /*93e70*/  LDL R10, [R1+0x13e8] ;  /* 0x0013e800010a7983 */ /* 0x002f280000100800 */
[----:B---3--:R-:W3:Y:S04]  /*93e80*/  LDL R28, [R1+0x136c] ;  /* 0x00136c00011c7983 */ /* 0x008ee80000100800 */
[----:B--2---:R-:W-:Y:S04]  /*93e90*/  STL [R1+0x3348], R80 ;  /* 0x0033485001007387 */ /* 0x004fe80000100800 */
[----:B------:R-:W2:Y:S04]  /*93ea0*/  LDL R27, [R1+0x13ec] ;  /* 0x0013ec00011b7983 */ /* 0x000ea80000100800 */
[----:B------:R-:W-:Y:S04]  /*93eb0*/  STL [R1+0x94], R46 ;  /* 0x0000942e01007387 */ /* 0x000fe80000100800 */
[----:B------:R-:W2:Y:S01]  /*93ec0*/  LDL R26, [R1+0x13f0] ;  /* 0x0013f000011a7983 */ /* 0x000ea20000100800 */
[----:B------:R-:W-:-:S02]  /*93ed0*/  PRMT R78, RZ, 0x7610, R78 ;  /* 0x00007610ff4e7816 */ /* 0x000fc4000000004e */
[----:B------:R-:W-:-:S04]  /*93ee0*/  PRMT R50, RZ, 0x7610, R50 ;  /* 0x00007610ff327816 */ /* 0x000fc80000000032 */
[----:B------:R0:W2:Y:S01]  /*93ef0*/  @!P5 LDG.E.U8 R78, desc[UR8][R20.64] ;  /* 0x00000008144ed981 */ /* 0x0000a2000c1e1100 */
[----:B------:R-:W-:Y:S01]  /*93f00*/  PRMT R48, RZ, 0x7610, R48 ;  /* 0x00007610ff307816 */ /* 0x000fe20000000030 */
[----:B0-----:R-:W-:Y:S02]  /*93f10*/  @!P4 IMAD.MOV.U32 R20, RZ, RZ, R24 ;  /* 0x000000ffff14c224 */ /* 0x001fe400078e0018 */
[----:B------:R-:W-:-:S05]  /*93f20*/  @!P4 IMAD.MOV.U32 R21, RZ, RZ, R25 ;  /* 0x000000ffff15c224 */ /* 0x000fca00078e0019 */
[----:B------:R4:W2:Y:S02]  /*93f30*/  @!P4 LDG.E.U8 R50, desc[UR8][R20.64] ;  /* 0x000000081432c981 */ /* 0x0008a4000c1e1100 */
[----:B----4-:R-:W-:Y:S02]  /*93f40*/  @!P5 IMAD.MOV.U32 R20, RZ, RZ, R23 ;  /* 0x000000ffff14d224 */ /* 0x010fe400078e0017 */
[----:B---3--:R-:W-:-:S05]  /*93f50*/  @!P5 IMAD.MOV.U32 R21, RZ, RZ, R28 ;  /* 0x000000ffff15d224 */ /* 0x008fca00078e001c */
[----:B------:R0:W3:Y:S01]  /*93f60*/  @!P5 LDG.E.U8 R48, desc[UR8][R20.64] ;  /* 0x000000081430d981 */ /* 0x0000e2000c1e1100 */
[----:B------:R-:W-:Y:S01]  /*93f70*/  PRMT R19, RZ, 0x7610, R19 ;  /* 0x00007610ff137816 */ /* 0x000fe20000000013 */
[----:B------:R-:W-:Y:S02]  /*93f80*/  @!P4 IMAD.MOV.U32 R23, RZ, RZ, R22 ;  /* 0x000000ffff17c224 */ /* 0x000fe400078e0016 */
[----:B------:R-:W-:-:S05]  /*93f90*/  @!P4 IMAD.MOV.U32 R22, RZ, RZ, R10 ;  /* 0x000000ffff16c224 */ /* 0x000fca00078e000a */
[----:B------:R2:W4:Y:S01]  /*93fa0*/  @!P4 LDG.E.U8 R19, desc[UR8][R22.64] ;  /* 0x000000081613c981 */ /* 0x000522000c1e1100 */
[----:B0-----:R-:W-:Y:S01]  /*93fb0*/  PRMT R20, RZ, 0x7610, R20 ;  /* 0x00007610ff147816 */ /* 0x001fe20000000014 */
[----:B--2---:R-:W-:Y:S02]  /*93fc0*/  @!P5 IMAD.MOV.U32 R22, RZ, RZ, R26 ;  /* 0x000000ffff16d224 */ /* 0x004fe400078e001a */
[----:B------:R-:W-:Y:S01]  /*93fd0*/  @!P5 IMAD.MOV.U32 R23, RZ, RZ, R27 ;  /* 0x000000ffff17d224 */ /* 0x000fe200078e001b */
[----:B------:R-:W-:Y:S04]  /*93fe0*/  STL [R1+0x334c], R78 ;  /* 0x00334c4e01007387 */ /* 0x000fe80000100800 */
[----:B------:R-:W2:Y:S04]  /*93ff0*/  @!P5 LDG.E.U8 R20, desc[UR8][R22.64] ;  /* 0x000000081614d981 */ /* 0x000ea8000c1e1100 */
[----:B------:R-:W-:Y:S04]  /*94000*/  STL [R1+0x5c], R45 ;  /* 0x00005c2d01007387 */ /* 0x000fe80000100800 */
[----:B------:R-:W2:Y:S04]  /*94010*/  LDL R25, [R1+0x1464] ;  /* 0x0014640001197983 */ /* 0x000ea80000100800 */
[----:B------:R-:W2:Y:S04]  /*94020*/  LDL R24, [R1+0x1468] ;  /* 0x0014680001187983 */ /* 0x000ea80000100800 */
[----:B------:R0:W-:Y:S04]  /*94030*/  STL [R1+0x58], R30 ;  /* 0x0000581e01007387 */ /* 0x0001e80000100800 */
[----:B------:R-:W-:Y:S04]  /*94040*/  STL [R1+0x3350], R50 ;  /* 0x0033503201007387 */ /* 0x000fe80000100800 */
[----:B---3--:R-:W-:Y:S04]  /*94050*/  STL [R1+0x3354], R48 ;  /* 0x0033543001007387 */ /* 0x008fe80000100800 */
[----:B------:R-:W3:Y:S04]  /*94060*/  LDL R28, [R1+0x146c] ;  /* 0x00146c00011c7983 */ /* 0x000ee80000100800 */
[----:B------:R-:W3:Y:S01]  /*94070*/  LDL R10, [R1+0x1470] ;  /* 0x00147000010a7983 */ /* 0x000ee20000100800 */
[----:B------:R-:W-:-:S03]  /*94080*/  PRMT R21, RZ, 0x7610, R21 ;  /* 0x00007610ff157816 */ /* 0x000fc60000000015 */
[----:B----4-:R1:W-:Y:S04]  /*94090*/  STL [R1+0x3358], R19 ;  /* 0x0033581301007387 */ /* 0x0103e80000100800 */
[----:B0-----:R-:W4:Y:S04]  /*940a0*/  LDL R30, [R1+0x11f4] ;  /* 0x0011f400011e7983 */ /* 0x001f280000100800 */
[----:B------:R-:W4:Y:S04]  /*940b0*/  LDL R27, [R1+0x11f8] ;  /* 0x0011f800011b7983 */ /* 0x000f280000100800 */
[----:B--2---:R-:W-:Y:S04]  /*940c0*/  STL [R1+0x335c], R20 ;  /* 0x00335c1401007387 */ /* 0x004fe80000100800 */
[----:B------:R-:W2:Y:S04]  /*940d0*/  LDL R42, [R1+0x1274] ;  /* 0x00127400012a7983 */ /* 0x000ea80000100800 */
[----:B------:R-:W2:Y:S04]  /*940e0*/  LDL R31, [R1+0x1278] ;  /* 0x00127800011f7983 */ /* 0x000ea80000100800 */
[----:B------:R3:W2:Y:S01]  /*940f0*/  @!P4 LDG.E.U8 R21, desc[UR8][R24.64] ;  /* 0x000000081815c981 */ /* 0x0006a2000c1e1100 */
[----:B------:R-:W-:-:S02]  /*94100*/  PRMT R22, RZ, 0x7610, R22 ;  /* 0x00007610ff167816 */ /* 0x000fc40000000016 */
[----:B------:R-:W-:Y:S01]  /*94110*/  PRMT R44, RZ, 0x7610, R44 ;  /* 0x00007610ff2c7816 */ /* 0x000fe2000000002c */
[----:B------:R-:W2:Y:S04]  /*94120*/  LDL R26, [R1+0x127c] ;  /* 0x00127c00011a7983 */ /* 0x000ea80000100800 */
[----:B-1----:R-:W2:Y:S01]  /*94130*/  LDL R19, [R1+0x1280] ;  /* 0x0012800001137983 */ /* 0x002ea20000100800 */
[----:B---3--:R-:W-:Y:S02]  /*94140*/  @!P5 IMAD.MOV.U32 R25, RZ, RZ, R28 ;  /* 0x000000ffff19d224 */ /* 0x008fe400078e001c */
[----:B------:R-:W-:-:S05]  /*94150*/  @!P5 IMAD.MOV.U32 R24, RZ, RZ, R10 ;  /* 0x000000ffff18d224 */ /* 0x000fca00078e000a */
[----:B------:R4:W3:Y:S01]  /*94160*/  @!P5 LDG.E.U8 R22, desc[UR8][R24.64] ;  /* 0x000000081816d981 */ /* 0x0008e2000c1e1100 */
[----:B------:R-:W-:Y:S01]  /*94170*/  PRMT R29, RZ, 0x7610, R29 ;  /* 0x00007610ff1d7816 */ /* 0x000fe2000000001d */
[----:B----4-:R-:W-:Y:S02]  /*94180*/  @!P4 IMAD.MOV.U32 R24, RZ, RZ, R27 ;  /* 0x000000ffff18c224 */ /* 0x010fe400078e001b */
[----:B------:R-:W-:-:S05]  /*94190*/  @!P4 IMAD.MOV.U32 R25, RZ, RZ, R30 ;  /* 0x000000ffff19c224 */ /* 0x000fca00078e001e */
[----:B------:R0:W4:Y:S04]  /*941a0*/  @!P4 LDG.E.U8 R44, desc[UR8][R24.64] ;  /* 0x00000008182cc981 */ /* 0x000128000c1e1100 */
[----:B--2---:R-:W-:Y:S04]  /*941b0*/  STL [R1+0x3360], R21 ;  /* 0x0033601501007387 */ /* 0x004fe80000100800 */
[----:B------:R-:W2:Y:S04]  /*941c0*/  LDL R28, [R1+0x12f4] ;  /* 0x0012f400011c7983 */ /* 0x000ea80000100800 */
[----:B------:R-:W2:Y:S01]  /*941d0*/  LDL R10, [R1+0x12f8] ;  /* 0x0012f800010a7983 */ /* 0x000ea20000100800 */
[----:B0-----:R-:W-:-:S02]  /*941e0*/  @!P4 IMAD.MOV.U32 R24, RZ, RZ, R31 ;  /* 0x000000ffff18c224 */ /* 0x001fc400078e001f */
[----:B------:R-:W-:-:S05]  /*941f0*/  @!P4 IMAD.MOV.U32 R25, RZ, RZ, R42 ;  /* 0x000000ffff19c224 */ /* 0x000fca00078e002a */
[----:B------:R0:W4:Y:S04]  /*94200*/  @!P4 LDG.E.U8 R29, desc[UR8][R24.64] ;  /* 0x00000008181dc981 */ /* 0x000128000c1e1100 */
[----:B---3--:R1:W-:Y:S04]  /*94210*/  STL [R1+0x3364], R22 ;  /* 0x0033641601007387 */ /* 0x0083e80000100800 */
[----:B------:R-:W3:Y:S04]  /*94220*/  LDL R30, [R1+0x12fc] ;  /* 0x0012fc00011e7983 */ /* 0x000ee80000100800 */
[----:B------:R-:W3:Y:S01]  /*94230*/  LDL R27, [R1+0x1300] ;  /* 0x00130000011b7983 */ /* 0x000ee20000100800 */
[----:B0-----:R-:W-:-:S02]  /*94240*/  @!P5 IMAD.MOV.U32 R25, RZ, RZ, R26 ;  /* 0x000000ffff19d224 */ /* 0x001fc400078e001a */
[----:B------:R-:W-:Y:S01]  /*94250*/  @!P5 IMAD.MOV.U32 R24, RZ, RZ, R19 ;  /* 0x000000ffff18d224 */ /* 0x000fe200078e0013 */
[----:B------:R-:W3:Y:S04]  /*94260*/  LDL R26, [R1+0x1374] ;  /* 0x00137400011a7983 */ /* 0x000ee80000100800 */
[----:B------:R-:W3:Y:S01]  /*94270*/  LDL R19, [R1+0x1378] ;  /* 0x0013780001137983 */ /* 0x000ee20000100800 */
[----:B-1----:R-:W-:-:S06]  /*94280*/  PRMT R22, RZ, 0x7610, R22 ;  /* 0x00007610ff167816 */ /* 0x002fcc0000000016 */
[----:B------:R2:W3:Y:S01]  /*94290*/  @!P5 LDG.E.U8 R22, desc[UR8][R24.64] ;  /* 0x000000081816d981 */ /* 0x0004e2000c1e1100 */
[----:B------:R-:W-:Y:S01]  /*942a0*/  PRMT R76, RZ, 0x7610, R76 ;  /* 0x00007610ff4c7816 */ /* 0x000fe2000000004c */
[----:B--2---:R-:W-:Y:S02]  /*942b0*/  @!P4 IMAD.MOV.U32 R25, RZ, RZ, R28 ;  /* 0x000000ffff19c224 */ /* 0x004fe400078e001c */
[----:B----4-:R0:W-:Y:S04]  /*942c0*/  STL [R1+0x14], R29 ;  /* 0x0000141d01007387 */ /* 0x0101e80000100800 */
[----:B------:R-:W2:Y:S01]  /*942d0*/  LDL R28, [R1+0x1380] ;  /* 0x00138000011c7983 */ /* 0x000ea20000100800 */
[----:B------:R-:W-:-:S05]  /*942e0*/  @!P4 IMAD.MOV.U32 R24, RZ, RZ, R10 ;  /* 0x000000ffff18c224 */ /* 0x000fca00078e000a */
[----:B------:R3:W4:Y:S04]  /*942f0*/  @!P4 LDG.E.U8 R76, desc[UR8][R24.64] ;  /* 0x00000008184cc981 */ /* 0x000728000c1e1100 */
[----:B0-----:R-:W4:Y:S01]  /*94300*/  LDL R29, [R1+0x137c] ;  /* 0x00137c00011d7983 */ /* 0x001f220000100800 */
[----:B------:R-:W-:Y:S01]  /*94310*/  PRMT R74, RZ, 0x7610, R74 ;  /* 0x00007610ff4a7816 */ /* 0x000fe2000000004a */
[----:B---3--:R-:W-:Y:S02]  /*94320*/  @!P5 IMAD.MOV.U32 R25, RZ, RZ, R30 ;  /* 0x000000ffff19d224 */ /* 0x008fe400078e001e */
[----:B------:R-:W-:-:S05]  /*94330*/  @!P5 IMAD.MOV.U32 R24, RZ, RZ, R27 ;  /* 0x000000ffff18d224 */ /* 0x000fca00078e001b */
[----:B------:R0:W3:Y:S01]  /*94340*/  @!P5 LDG.E.U8 R74, desc[UR8][R24.64] ;  /* 0x00000008184ad981 */ /* 0x0000e2000c1e1100 */
[----:B------:R-:W-:Y:S01]  /*94350*/  PRMT R23, RZ, 0x7610, R23 ;  /* 0x00007610ff177816 */ /* 0x000fe20000000017 */
[----:B------:R-:W-:Y:S02]  /*94360*/  @!P4 IMAD.MOV.U32 R27, RZ, RZ, R26 ;  /* 0x000000ffff1bc224 */ /* 0x000fe400078e001a */
[----:B------:R-:W-:-:S05]  /*94370*/  @!P4 IMAD.MOV.U32 R26, RZ, RZ, R19 ;  /* 0x000000ffff1ac224 */ /* 0x000fca00078e0013 */
[----:B------:R2:W3:Y:S01]  /*94380*/  @!P4 LDG.E.U8 R23, desc[UR8][R26.64] ;  /* 0x000000081a17c981 */ /* 0x0004e2000c1e1100 */
[----:B0-----:R-:W-:-:S03]  /*94390*/  PRMT R24, RZ, 0x7610, R24 ;  /* 0x00007610ff187816 */ /* 0x001fc60000000018 */
[----:B------:R0:W-:Y:S04]  /*943a0*/  STL [R1+0x10], R22 ;  /* 0x0000101601007387 */ /* 0x0001e80000100800 */
[----:B------:R-:W3:Y:S04]  /*943b0*/  LDL R10, [R1+0x13f8] ;  /* 0x0013f800010a7983 */ /* 0x000ee80000100800 */
[----:B0-----:R-:W3:Y:S01]  /*943c0*/  LDL R22, [R1+0x13f4] ;  /* 0x0013f40001167983 */ /* 0x001ee20000100800 */
[----:B--2---:R-:W-:Y:S02]  /*943d0*/  @!P5 IMAD.MOV.U32 R26, RZ, RZ, R28 ;  /* 0x000000ffff1ad224 */ /* 0x004fe400078e001c */
[----:B----4-:R-:W-:-:S05]  /*943e0*/  @!P5 IMAD.MOV.U32 R27, RZ, RZ, R29 ;  /* 0x000000ffff1bd224 */ /* 0x010fca00078e001d */
[----:B------:R0:W2:Y:S04]  /*943f0*/  @!P5 LDG.E.U8 R24, desc[UR8][R26.64] ;  /* 0x000000081a18d981 */ /* 0x0000a8000c1e1100 */
[----:B------:R-:W-:Y:S04]  /*94400*/  STL [R1+0x3340], R76 ;  /* 0x0033404c01007387 */ /* 0x000fe80000100800 */
[----:B------:R-:W4:Y:S04]  /*94410*/  LDL R42, [R1+0x13fc] ;  /* 0x0013fc00012a7983 */ /* 0x000f280000100800 */
[----:B------:R-:W4:Y:S04]  /*94420*/  LDL R31, [R1+0x1400] ;  /* 0x00140000011f7983 */ /* 0x000f280000100800 */
[----:B---3--:R-:W-:Y:S04]  /*94430*/  STL [R1+0x3368], R74 ;  /* 0x0033684a01007387 */ /* 0x008fe80000100800 */
[----:B------:R-:W3:Y:S04]  /*94440*/  LDL R30, [R1+0x1474] ;  /* 0x00147400011e7983 */ /* 0x000ee80000100800 */
[----:B------:R-:W3:Y:S01]  /*94450*/  LDL R19, [R1+0x1478] ;  /* 0x0014780001137983 */ /* 0x000ee20000100800 */
[----:B------:R-:W-:-:S03]  /*94460*/  PRMT R25, RZ, 0x7610, R25 ;  /* 0x00007610ff197816 */ /* 0x000fc60000000019 */
[----:B------:R-:W-:Y:S04]  /*94470*/  STL [R1+0x336c], R23 ;  /* 0x00336c1701007387 */ /* 0x000fe80000100800 */
[----:B------:R-:W-:Y:S01]  /*94480*/  STL [R1+0x54], R44 ;  /* 0x0000542c01007387 */ /* 0x000fe20000100800 */
[----:B------:R-:W-:Y:S01]  /*94490*/  @!P4 IMAD.MOV.U32 R28, RZ, RZ, R10 ;  /* 0x000000ffff1cc224 */ /* 0x000fe200078e000a */
[----:B0-----:R-:W-:Y:S01]  /*944a0*/  PRMT R26, RZ, 0x7610, R26 ;  /* 0x00007610ff1a7816 */ /* 0x001fe2000000001a */
[----:B------:R-:W-:-:S05]  /*944b0*/  @!P4 IMAD.MOV.U32 R29, RZ, RZ, R22 ;  /* 0x000000ffff1dc224 */ /* 0x000fca00078e0016 */
[----:B------:R4:W3:Y:S04]  /*944c0*/  @!P4 LDG.E.U8 R25, desc[UR8][R28.64] ;  /* 0x000000081c19c981 */ /* 0x0008e8000c1e1100 */
[----:B--2---:R0:W-:Y:S04]  /*944d0*/  STL [R1+0x3370], R24 ;  /* 0x0033701801007387 */ /* 0x0041e80000100800 */
[----:B------:R-:W2:Y:S04]  /*944e0*/  LDL R22, [R1+0x147c] ;  /* 0x00147c0001167983 */ /* 0x000ea80000100800 */
[----:B------:R-:W2:Y:S01]  /*944f0*/  LDL R10, [R1+0x1480] ;  /* 0x00148000010a7983 */ /* 0x000ea20000100800 */
[----:B----4-:R-:W-:-:S02]  /*94500*/  @!P5 IMAD.MOV.U32 R28, RZ, RZ, R31 ;  /* 0x000000ffff1cd224 */ /* 0x010fc400078e001f */
[----:B------:R-:W-:-:S05]  /*94510*/  @!P5 IMAD.MOV.U32 R29, RZ, RZ, R42 ;  /* 0x000000ffff1dd224 */ /* 0x000fca00078e002a */
[----:B------:R1:W4:Y:S01]  /*94520*/  @!P5 LDG.E.U8 R26, desc[UR8][R28.64] ;  /* 0x000000081c1ad981 */ /* 0x000322000c1e1100 */
[----:B------:R-:W-:Y:S01]  /*94530*/  PRMT R27, RZ, 0x7610, R27 ;  /* 0x00007610ff1b7816 */ /* 0x000fe2000000001b */
[----:B---3--:R-:W-:Y:S02]  /*94540*/  @!P4 IMAD.MOV.U32 R31, RZ, RZ, R30 ;  /* 0x000000ffff1fc224 */ /* 0x008fe400078e001e */
[----:B------:R-:W-:-:S05]  /*94550*/  @!P4 IMAD.MOV.U32 R30, RZ, RZ, R19 ;  /* 0x000000ffff1ec224 */ /* 0x000fca00078e0013 */
[----:B------:R2:W3:Y:S01]  /*94560*/  @!P4 LDG.E.U8 R27, desc[UR8][R30.64] ;  /* 0x000000081e1bc981 */ /* 0x0004e2000c1e1100 */
[----:B-1----:R-:W-:-:S03]  /*94570*/  PRMT R28, RZ, 0x7610, R28 ;  /* 0x00007610ff1c7816 */ /* 0x002fc6000000001c */
[----:B------:R1:W-:Y:S04]  /*94580*/  STL [R1+0x3374], R25 ;  /* 0x0033741901007387 */ /* 0x0003e80000100800 */
[----:B0-----:R-:W3:Y:S04]  /*94590*/  LDL R24, [R1+0x10f4] ;  /* 0x0010f40001187983 */ /* 0x001ee80000100800 */
[----:B------:R-:W3:Y:S01]  /*945a0*/  LDL R23, [R1+0x10f8] ;  /* 0x0010f80001177983 */ /* 0x000ee20000100800 */
[----:B--2---:R-:W-:Y:S02]  /*945b0*/  @!P5 IMAD.MOV.U32 R31, RZ, RZ, R22 ;  /* 0x000000ffff1fd224 */ /* 0x004fe400078e0016 */
[----:B------:R-:W-:-:S05]  /*945c0*/  @!P5 IMAD.MOV.U32 R30, RZ, RZ, R10 ;  /* 0x000000ffff1ed224 */ /* 0x000fca00078e000a */
[----:B------:R0:W2:Y:S04]  /*945d0*/  @!P5 LDG.E.U8 R28, desc[UR8][R30.64] ;  /* 0x000000081e1cd981 */ /* 0x0000a8000c1e1100 */
[----:B----4-:R4:W-:Y:S04]  /*945e0*/  STL [R1+0x3378], R26 ;  /* 0x0033781a01007387 */ /* 0x0109e80000100800 */
[----:B------:R-:W2:Y:S04]  /*945f0*/  LDL R42, [R1+0x10fc] ;  /* 0x0010fc00012a7983 */ /* 0x000ea80000100800 */
[----:B-1----:R-:W2:Y:S04]  /*94600*/  LDL R25, [R1+0x1100] ;  /* 0x0011000001197983 */ /* 0x002ea80000100800 */
[----:B------:R-:W2:Y:S04]  /*94610*/  LDL R19, [R1+0x1108] ;  /* 0x0011080001137983 */ /* 0x000ea80000100800 */
[----:B----4-:R-:W4:Y:S04]  /*94620*/  LDL R26, [R1+0x1104] ;  /* 0x00110400011a7983 */ /* 0x010f280000100800 */
[----:B---3--:R-:W-:Y:S04]  /*94630*/  STL [R1+0x337c], R27 ;  /* 0x00337c1b01007387 */ /* 0x008fe80000100800 */
[----:B------:R-:W3:Y:S04]  /*94640*/  LDL R22, [R1+0x110c] ;  /* 0x00110c0001167983 */ /* 0x000ee80000100800 */
[----:B------:R-:W3:Y:S01]  /*94650*/  LDL R10, [R1+0x1110] ;  /* 0x00111000010a7983 */ /* 0x000ee20000100800 */
[----:B------:R-:W-:-:S02]  /*94660*/  PRMT R43, RZ, 0x7610, R43 ;  /* 0x00007610ff2b7816 */ /* 0x000fc4000000002b */
[----:B------:R-:W-:Y:S02]  /*94670*/  PRMT R41, RZ, 0x7610, R41 ;  /* 0x00007610ff297816 */ /* 0x000fe40000000029 */
[----:B------:R-:W-:Y:S01]  /*94680*/  PRMT R40, RZ, 0x7610, R40 ;  /* 0x00007610ff287816 */ /* 0x000fe20000000028 */
[----:B0-----:R-:W-:Y:S02]  /*94690*/  @!P4 IMAD.MOV.U32 R31, RZ, RZ, R24 ;  /* 0x000000ffff1fc224 */ /* 0x001fe400078e0018 */
[----:B------:R-:W-:-:S05]  /*946a0*/  @!P4 IMAD.MOV.U32 R30, RZ, RZ, R23 ;  /* 0x000000ffff1ec224 */ /* 0x000fca00078e0017 */
[----:B------:R0:W3:Y:S04]  /*946b0*/  @!P4 LDG.E.U8 R43, desc[UR8][R30.64] ;  /* 0x000000081e2bc981 */ /* 0x0000e8000c1e1100 */
[----:B--2---:R1:W-:Y:S04]  /*946c0*/  STL [R1+0x3380], R28 ;  /* 0x0033801c01007387 */ /* 0x0043e80000100800 */
[----:B------:R-:W2:Y:S04]  /*946d0*/  LDL R24, [R1+0x1114] ;  /* 0x0011140001187983 */ /* 0x000ea80000100800 */
[----:B------:R-:W2:Y:S01]  /*946e0*/  LDL R23, [R1+0x1118] ;  /* 0x0011180001177983 */ /* 0x000ea20000100800 */
[----:B0-----:R-:W-:-:S02]  /*946f0*/  @!P5 IMAD.MOV.U32 R30, RZ, RZ, R25 ;  /* 0x000000ffff1ed224 */ /* 0x001fc400078e0019 */
[----:B------:R-:W-:Y:S01]  /*94700*/  @!P5 IMAD.MOV.U32 R31, RZ, RZ, R42 ;  /* 0x000000ffff1fd224 */ /* 0x000fe200078e002a */
[----:B------:R-:W2:Y:S04]  /*94710*/  LDL R25, [R1+0x1120] ;  /* 0x0011200001197983 */ /* 0x000ea80000100800 */
[----:B------:R0:W2:Y:S04]  /*94720*/  @!P5 LDG.E.U8 R41, desc[UR8][R30.64] ;  /* 0x000000081e29d981 */ /* 0x0000a8000c1e1100 */
[----:B-1----:R-:W2:Y:S01]  /*94730*/  LDL R28, [R1+0x111c] ;  /* 0x00111c00011c7983 */ /* 0x002ea20000100800 */
[----:B0-----:R-:W-:-:S02]  /*94740*/  @!P4 IMAD.MOV.U32 R30, RZ, RZ, R19 ;  /* 0x000000ffff1ec224 */ /* 0x001fc400078e0013 */
[----:B----4-:R-:W-:Y:S01]  /*94750*/  @!P4 IMAD.MOV.U32 R31, RZ, RZ, R26 ;  /* 0x000000ffff1fc224 */ /* 0x010fe200078e001a */
[----:B------:R-:W4:Y:S04]  /*94760*/  LDL R19, [R1+0x1128] ;  /* 0x0011280001137983 */ /* 0x000f280000100800 */
[----:B------:R-:W4:Y:S04]  /*94770*/  LDL R26, [R1+0x1124] ;  /* 0x00112400011a7983 */ /* 0x000f280000100800 */
[----:B------:R3:W4:Y:S02]  /*94780*/  @!P4 LDG.E.U8 R40, desc[UR8][R30.64] ;  /* 0x000000081e28c981 */ /* 0x000724000c1e1100 */
[----:B---3--:R-:W-:-:S02]  /*94790*/  @!P5 IMAD.MOV.U32 R31, RZ, RZ, R22 ;  /* 0x000000ffff1fd224 */ /* 0x008fc400078e0016 */
[----:B------:R-:W-:Y:S01]  /*947a0*/  @!P5 IMAD.MOV.U32 R30, RZ, RZ, R10 ;  /* 0x000000ffff1ed224 */ /* 0x000fe200078e000a */
[----:B------:R-:W3:Y:S04]  /*947b0*/  LDL R22, [R1+0x112c] ;  /* 0x00112c0001167983 */ /* 0x000ee80000100800 */
[----:B------:R-:W3:Y:S01]  /*947c0*/  LDL R10, [R1+0x1130] ;  /* 0x00113000010a7983 */ /* 0x000ee20000100800 */
[----:B------:R-:W-:Y:S02]  /*947d0*/  PRMT R39, RZ, 0x7610, R39 ;  /* 0x00007610ff277816 */ /* 0x000fe40000000027 */
[----:B------:R-:W-:-:S04]  /*947e0*/  PRMT R37, RZ, 0x7610, R37 ;  /* 0x00007610ff257816 */ /* 0x000fc80000000025 */
[----:B------:R2:W3:Y:S01]  /*947f0*/  @!P5 LDG.E.U8 R39, desc[UR8][R30.64] ;  /* 0x000000081e27d981 */ /* 0x0004e2000c1e1100 */
[----:B------:R-:W-:Y:S02]  /*94800*/  PRMT R13, RZ, 0x7610, R13 ;  /* 0x00007610ff0d7816 */ /* 0x000fe4000000000d */
[----:B------:R-:W-:Y:S02]  /*94810*/  PRMT R36, RZ, 0x7610, R36 ;  /* 0x00007610ff247816 */ /* 0x000fe40000000024 */
[----:B------:R-:W-:Y:S01]  /*94820*/  PRMT R14, RZ, 0x7610, R14 ;  /* 0x00007610ff0e7816 */ /* 0x000fe2000000000e */
[----:B--2---:R-:W-:Y:S02]  /*94830*/  @!P4 IMAD.MOV.U32 R31, RZ, RZ, R24 ;  /* 0x000000ffff1fc224 */ /* 0x004fe400078e0018 */
[----:B------:R-:W-:Y:S01]  /*94840*/  @!P4 IMAD.MOV.U32 R30, RZ, RZ, R23 ;  /* 0x000000ffff1ec224 */ /* 0x000fe200078e0017 */
[----:B------:R-:W2:Y:S04]  /*94850*/  LDL R24, [R1+0x1134] ;  /* 0x0011340001187983 */ /* 0x000ea80000100800 */
[----:B------:R-:W2:Y:S04]  /*94860*/  LDL R23, [R1+0x1138] ;  /* 0x0011380001177983 */ /* 0x000ea80000100800 */
[----:B------:R0:W2:Y:S02]  /*94870*/  @!P4 LDG.E.U8 R37, desc[UR8][R30.64] ;  /* 0x000000081e25c981 */ /* 0x0000a4000c1e1100 */
[----:B0-----:R-:W-:-:S02]  /*94880*/  @!P5 IMAD.MOV.U32 R30, RZ, RZ, R25 ;  /* 0x000000ffff1ed224 */ /* 0x001fc400078e0019 */
[----:B------:R-:W-:Y:S01]  /*94890*/  @!P5 IMAD.MOV.U32 R31, RZ, RZ, R28 ;  /* 0x000000ffff1fd224 */ /* 0x000fe200078e001c */
[----:B------:R-:W2:Y:S04]  /*948a0*/  LDL R25, [R1+0x1140] ;  /* 0x0011400001197983 */ /* 0x000ea80000100800 */
[----:B------:R-:W2:Y:S04]  /*948b0*/  LDL R28, [R1+0x113c] ;  /* 0x00113c00011c7983 */ /* 0x000ea80000100800 */
[----:B------:R4:W2:Y:S02]  /*948c0*/  @!P5 LDG.E.U8 R13, desc[UR8][R30.64] ;  /* 0x000000081e0dd981 */ /* 0x0008a4000c1e1100 */
[----:B----4-:R-:W-:-:S02]  /*948d0*/  @!P4 IMAD.MOV.U32 R30, RZ, RZ, R19 ;  /* 0x000000ffff1ec224 */ /* 0x010fc400078e0013 */
[----:B------:R-:W-:-:S05]  /*948e0*/  @!P4 IMAD.MOV.U32 R31, RZ, RZ, R26 ;  /* 0x000000ffff1fc224 */ /* 0x000fca00078e001a */
[----:B------:R3:W4:Y:S02]  /*948f0*/  @!P4 LDG.E.U8 R36, desc[UR8][R30.64] ;  /* 0x000000081e24c981 */ /* 0x000724000c1e1100 */
[----:B---3--:R-:W-:Y:S02]  /*94900*/  @!P5 IMAD.MOV.U32 R31, RZ, RZ, R22 ;  /* 0x000000ffff1fd224 */ /* 0x008fe400078e0016 */
[----:B------:R-:W-:-:S05]  /*94910*/  @!P5 IMAD.MOV.U32 R30, RZ, RZ, R10 ;  /* 0x000000ffff1ed224 */ /* 0x000fca00078e000a */
[----:B------:R2:W3:Y:S02]  /*94920*/  @!P5 LDG.E.U8 R14, desc[UR8][R30.64] ;  /* 0x000000081e0ed981 */ /* 0x0004e4000c1e1100 */
[----:B--2---:R-:W-:Y:S02]  /*94930*/  @!P4 IMAD.MOV.U32 R30, RZ, RZ, R23 ;  /* 0x000000ffff1ec224 */ /* 0x004fe400078e0017 */
[----:B------:R-:W-:Y:S04]  /*94940*/  STL [R1+0x3338], R13 ;  /* 0x0033380d01007387 */ /* 0x000fe80000100800 */
[----:B------:R-:W2:Y:S04]  /*94950*/  LDL R26, [R1+0x1144] ;  /* 0x00114400011a7983 */ /* 0x000ea80000100800 */
[----:B------:R-:W4:Y:S04]  /*94960*/  LDL R19, [R1+0x1148] ;  /* 0x0011480001137983 */ /* 0x000f280000100800 */
[----:B------:R-:W-:Y:S04]  /*94970*/  STL [R1+0xd0], R43 ;  /* 0x0000d02b01007387 */ /* 0x000fe80000100800 */
[----:B------:R-:W4:Y:S04]  /*94980*/  LDL R22, [R1+0x114c] ;  /* 0x00114c0001167983 */ /* 0x000f280000100800 */
[----:B------:R-:W4:Y:S04]  /*94990*/  LDL R10, [R1+0x1150] ;  /* 0x00115000010a7983 */ /* 0x000f280000100800 */
[----:B------:R-:W-:Y:S04]  /*949a0*/  STL [R1+0xcc], R41 ;  /* 0x0000cc2901007387 */ /* 0x000fe80000100800 */
[----:B---3--:R-:W-:Y:S04]  /*949b0*/  STL [R1+0x3328], R14 ;  /* 0x0033280e01007387 */ /* 0x008fe80000100800 */
[----:B------:R0:W-:Y:S04]  /*949c0*/  STL [R1+0xc0], R37 ;  /* 0x0000c02501007387 */ /* 0x0001e80000100800 */
[----:B0-----:R-:W3:Y:S04]  /*949d0*/  LDL R37, [R1+0x1154] ;  /* 0x0011540001257983 */ /* 0x001ee80000100800 */
[----:B------:R-:W-:Y:S04]  /*949e0*/  STL [R1+0xc8], R40 ;  /* 0x0000c82801007387 */ /* 0x000fe80000100800 */
[----:B------:R-:W3:Y:S01]  /*949f0*/  LDL R23, [R1+0x1158] ;  /* 0x0011580001177983 */ /* 0x000ee20000100800 */
[----:B------:R-:W-:Y:S01]  /*94a00*/  PRMT R38, RZ, 0x7610, R38 ;  /* 0x00007610ff267816 */ /* 0x000fe20000000026 */
[----:B------:R-:W-:Y:S01]  /*94a10*/  @!P4 IMAD.MOV.U32 R31, RZ, RZ, R24 ;  /* 0x000000ffff1fc224 */ /* 0x000fe200078e0018 */
[----:B------:R-:W-:-:S04]  /*94a20*/  PRMT R15, RZ, 0x7610, R15 ;  /* 0x00007610ff0f7816 */ /* 0x000fc8000000000f */
[----:B------:R0:W3:Y:S01]  /*94a30*/  @!P4 LDG.E.U8 R38, desc[UR8][R30.64] ;  /* 0x000000081e26c981 */ /* 0x0000e2000c1e1100 */
[----:B------:R-:W-:Y:S01]  /*94a40*/  PRMT R8, RZ, 0x7610, R8 ;  /* 0x00007610ff087816 */ /* 0x000fe20000000008 */
[----:B0-----:R-:W-:Y:S02]  /*94a50*/  @!P5 IMAD.MOV.U32 R30, RZ, RZ, R25 ;  /* 0x000000ffff1ed224 */ /* 0x001fe400078e0019 */
[----:B------:R-:W-:-:S05]  /*94a60*/  @!P5 IMAD.MOV.U32 R31, RZ, RZ, R28 ;  /* 0x000000ffff1fd224 */ /* 0x000fca00078e001c */
[----:B------:R2:W3:Y:S01]  /*94a70*/  @!P5 LDG.E.U8 R15, desc[UR8][R30.64] ;  /* 0x000000081e0fd981 */ /* 0x0004e2000c1e1100 */
[----:B------:R-:W-:Y:S02]  /*94a80*/  PRMT R3, RZ, 0x7610, R3 ;  /* 0x00007610ff037816 */ /* 0x000fe40000000003 */
[----:B------:R-:W-:Y:S01]  /*94a90*/  PRMT R17, RZ, 0x7610, R17 ;  /* 0x00007610ff117816 */ /* 0x000fe20000000011 */
[----:B--2---:R-:W-:Y:S02]  /*94aa0*/  @!P4 IMAD.MOV.U32 R31, RZ, RZ, R26 ;  /* 0x000000ffff1fc224 */ /* 0x004fe400078e001a */
[----:B----4-:R-:W-:-:S05]  /*94ab0*/  @!P4 IMAD.MOV.U32 R30, RZ, RZ, R19 ;  /* 0x000000ffff1ec224 */ /* 0x010fca00078e0013 */
[----:B------:R0:W2:Y:S02]  /*94ac0*/  @!P4 LDG.E.U8 R8, desc[UR8][R30.64] ;  /* 0x000000081e08c981 */ /* 0x0000a4000c1e1100 */
[----:B0-----:R-:W-:Y:S02]  /*94ad0*/  @!P5 IMAD.MOV.U32 R30, RZ, RZ, R10 ;  /* 0x000000ffff1ed224 */ /* 0x001fe400078e000a */
[----:B------:R-:W-:-:S05]  /*94ae0*/  @!P5 IMAD.MOV.U32 R31, RZ, RZ, R22 ;  /* 0x000000ffff1fd224 */ /* 0x000fca00078e0016 */
[----:B------:R3:W4:Y:S04]  /*94af0*/  @!P5 LDG.E.U8 R3, desc[UR8][R30.64] ;  /* 0x000000081e03d981 */ /* 0x000728000c1e1100 */
[----:B------:R0:W-:Y:S04]  /*94b00*/  STL [R1+0xb8], R36 ;  /* 0x0000b82401007387 */ /* 0x0001e80000100800 */
[----:B------:R-:W4:Y:S04]  /*94b10*/  LDL R24, [R1+0x1160] ;  /* 0x0011600001187983 */ /* 0x000f280000100800 */
[----:B0-----:R-:W4:Y:S01]  /*94b20*/  LDL R36, [R1+0x115c] ;  /* 0x00115c0001247983 */ /* 0x001f220000100800 */
[----:B---3--:R-:W-:-:S02]  /*94b30*/  @!P4 IMAD.MOV.U32 R31, RZ, RZ, R37 ;  /* 0x000000ffff1fc224 */ /* 0x008fc400078e0025 */
[----:B------:R-:W-:-:S05]  /*94b40*/  @!P4 IMAD.MOV.U32 R30, RZ, RZ, R23 ;  /* 0x000000ffff1ec224 */ /* 0x000fca00078e0017 */
[----:B------:R0:W3:Y:S04]  /*94b50*/  @!P4 LDG.E.U8 R17, desc[UR8][R30.64] ;  /* 0x000000081e11c981 */ /* 0x0000e8000c1e1100 */
[----:B------:R-:W-:Y:S04]  /*94b60*/  STL [R1+0xc4], R39 ;  /* 0x0000c42701007387 */ /* 0x000fe80000100800 */
[----:B------:R-:W3:Y:S04]  /*94b70*/  LDL R28, [R1+0x1174] ;  /* 0x00117400011c7983 */ /* 0x000ee80000100800 */
[----:B------:R-:W3:Y:S01]  /*94b80*/  LDL R25, [R1+0x1178] ;  /* 0x0011780001197983 */ /* 0x000ee20000100800 */
[----:B------:R-:W-:-:S03]  /*94b90*/  PRMT R18, RZ, 0x7610, R18 ;  /* 0x00007610ff127816 */ /* 0x000fc60000000012 */
[----:B------:R-:W-:Y:S04]  /*94ba0*/  STL [R1+0x331c], R15 ;  /* 0x00331c0f01007387 */ /* 0x000fe80000100800 */
[----:B------:R-:W3:Y:S04]  /*94bb0*/  LDL R26, [R1+0x117c] ;  /* 0x00117c00011a7983 */ /* 0x000ee80000100800 */
[----:B------:R-:W3:Y:S04]  /*94bc0*/  LDL R19, [R1+0x1180] ;  /* 0x0011800001137983 */ /* 0x000ee80000100800 */
[----:B--2---:R-:W-:Y:S04]  /*94bd0*/  STL [R1+0x330c], R8 ;  /* 0x00330c0801007387 */ /* 0x004fe80000100800 */
[----:B------:R-:W2:Y:S04]  /*94be0*/  LDL R22, [R1+0x1184] ;  /* 0x0011840001167983 */ /* 0x000ea80000100800 */
[----:B------:R-:W2:Y:S04]  /*94bf0*/  LDL R10, [R1+0x1188] ;  /* 0x00118800010a7983 */ /* 0x000ea80000100800 */
[----:B----4-:R-:W-:Y:S04]  /*94c00*/  STL [R1+0x3310], R3 ;  /* 0x0033100301007387 */ /* 0x010fe80000100800 */
[----:B------:R-:W4:Y:S01]  /*94c10*/  LDL R23, [R1+0x1190] ;  /* 0x0011900001177983 */ /* 0x000f220000100800 */
[----:B0-----:R-:W-:-:S02]  /*94c20*/  @!P5 IMAD.MOV.U32 R30, RZ, RZ, R24 ;  /* 0x000000ffff1ed224 */ /* 0x001fc400078e0018 */
[----:B------:R-:W-:-:S05]  /*94c30*/  @!P5 IMAD.MOV.U32 R31, RZ, RZ, R36 ;  /* 0x000000ffff1fd224 */ /* 0x000fca00078e0024 */
[----:B------:R0:W4:Y:S04]  /*94c40*/  @!P5 LDG.E.U8 R18, desc[UR8][R30.64] ;  /* 0x000000081e12d981 */ /* 0x000128000c1e1100 */
[----:B---3--:R-:W-:Y:S04]  /*94c50*/  STL [R1+0x3308], R17 ;  /* 0x0033081101007387 */ /* 0x008fe80000100800 */
[----:B------:R-:W3:Y:S01]  /*94c60*/  LDL R24, [R1+0x118c] ;  /* 0x00118c0001187983 */ /* 0x000ee20000100800 */
[----:B------:R-:W-:Y:S01]  /*94c70*/  PRMT R35, RZ, 0x7610, R35 ;  /* 0x00007610ff237816 */ /* 0x000fe20000000023 */
[----:B0-----:R-:W-:-:S02]  /*94c80*/  @!P4 IMAD.MOV.U32 R30, RZ, RZ, R25 ;  /* 0x000000ffff1ec224 */ /* 0x001fc400078e0019 */
[----:B------:R-:W-:Y:S01]  /*94c90*/  @!P4 IMAD.MOV.U32 R31, RZ, RZ, R28 ;  /* 0x000000ffff1fc224 */ /* 0x000fe200078e001c */
[----:B------:R-:W-:-:S04]  /*94ca0*/  PRMT R33, RZ, 0x7610, R33 ;  /* 0x00007610ff217816 */ /* 0x000fc80000000021 */
[----:B------:R0:W3:Y:S01]  /*94cb0*/  @!P4 LDG.E.U8 R35, desc[UR8][R30.64] ;  /* 0x000000081e23c981 */ /* 0x0000e2000c1e1100 */
[----:B------:R-:W-:Y:S01]  /*94cc0*/  PRMT R27, RZ, 0x7610, R27 ;  /* 0x00007610ff1b7816 */ /* 0x000fe2000000001b */
[----:B0-----:R-:W-:Y:S02]  /*94cd0*/  @!P5 IMAD.MOV.U32 R31, RZ, RZ, R26 ;  /* 0x000000ffff1fd224 */ /* 0x001fe400078e001a */
[----:B------:R-:W-:-:S05]  /*94ce0*/  @!P5 IMAD.MOV.U32 R30, RZ, RZ, R19 ;  /* 0x000000ffff1ed224 */ /* 0x000fca00078e0013 */
[----:B------:R2:W3:Y:S01]  /*94cf0*/  @!P5 LDG.E.U8 R33, desc[UR8][R30.64] ;  /* 0x000000081e21d981 */ /* 0x0004e2000c1e1100 */
[----:B------:R-:W-:Y:S01]  /*94d00*/  PRMT R32, RZ, 0x7610, R32 ;  /* 0x00007610ff207816 */ /* 0x000fe20000000020 */
[----:B--2---:R-:W-:Y:S02]  /*94d10*/  @!P4 IMAD.MOV.U32 R31, RZ, RZ, R22 ;  /* 0x000000ffff1fc224 */ /* 0x004fe400078e0016 */
[----:B------:R-:W-:-:S05]  /*94d20*/  @!P4 IMAD.MOV.U32 R30, RZ, RZ, R10 ;  /* 0x000000ffff1ec224 */ /* 0x000fca00078e000a */
[----:B------:R4:W2:Y:S02]  /*94d30*/  @!P4 LDG.E.U8 R27, desc[UR8][R30.64] ;  /* 0x000000081e1bc981 */ /* 0x0008a4000c1e1100 */
[----:B----4-:R-:W-:Y:S02]  /*94d40*/  @!P5 IMAD.MOV.U32 R30, RZ, RZ, R23 ;  /* 0x000000ffff1ed224 */ /* 0x010fe400078e0017 */
[----:B------:R-:W-:Y:S04]  /*94d50*/  STL [R1+0x3314], R18 ;  /* 0x0033141201007387 */ /* 0x000fe80000100800 */
[----:B------:R-:W4:Y:S01]  /*94d60*/  LDL R28, [R1+0x1194] ;  /* 0x00119400011c7983 */ /* 0x000f220000100800 */
[----:B---3--:R-:W-:-:S05]  /*94d70*/  @!P5 IMAD.MOV.U32 R31, RZ, RZ, R24 ;  /* 0x000000ffff1fd224 */ /* 0x008fca00078e0018 */
[----:B------:R4:W3:Y:S04]  /*94d80*/  @!P5 LDG.E.U8 R32, desc[UR8][R30.64] ;  /* 0x000000081e20d981 */ /* 0x0008e8000c1e1100 */
[----:B------:R-:W-:Y:S04]  /*94d90*/  STL [R1+0xb0], R38 ;  /* 0x0000b02601007387 */ /* 0x000fe80000100800 */
[----:B------:R-:W3:Y:S04]  /*94da0*/  LDL R25, [R1+0x1198] ;  /* 0x0011980001197983 */ /* 0x000ee80000100800 */
[----:B------:R-:W3:Y:S04]  /*94db0*/  LDL R26, [R1+0x119c] ;  /* 0x00119c00011a7983 */ /* 0x000ee80000100800 */
[----:B------:R-:W3:Y:S04]  /*94dc0*/  LDL R19, [R1+0x11a0] ;  /* 0x0011a00001137983 */ /* 0x000ee80000100800 */
[----:B------:R-:W3:Y:S04]  /*94dd0*/  LDL R22, [R1+0x11a4] ;  /* 0x0011a40001167983 */ /* 0x000ee80000100800 */
[----:B------:R-:W3:Y:S04]  /*94de0*/  LDL R10, [R1+0x11a8] ;  /* 0x0011a800010a7983 */ /* 0x000ee80000100800 */
[----:B------:R0:W-:Y:S04]  /*94df0*/  STL [R1+0x8c], R33 ;  /* 0x00008c2101007387 */ /* 0x0001e80000100800 */
[----:B------:R-:W3:Y:S04]  /*94e00*/  LDL R23, [R1+0x11b0] ;  /* 0x0011b00001177983 */ /* 0x000ee80000100800 */
[----:B0-----:R-:W3:Y:S04]  /*94e10*/  LDL R33, [R1+0x11ac] ;  /* 0x0011ac0001217983 */ /* 0x001ee80000100800 */
[----:B--2---:R0:W-:Y:S04]  /*94e20*/  STL [R1+0x88], R27 ;  /* 0x0000881b01007387 */ /* 0x0041e80000100800 */
[----:B------:R-:W2:Y:S04]  /*94e30*/  LDL R24, [R1+0x11b8] ;  /* 0x0011b80001187983 */ /* 0x000ea80000100800 */
[----:B0-----:R-:W2:Y:S01]  /*94e40*/  LDL R27, [R1+0x11b4] ;  /* 0x0011b400011b7983 */ /* 0x001ea20000100800 */
[----:B----4-:R-:W-:-:S03]  /*94e50*/  @!P4 IMAD.MOV.U32 R31, RZ, RZ, R28 ;  /* 0x000000ffff1fc224 */ /* 0x010fc600078e001c */
[----:B---3--:R0:W-:Y:S04]  /*94e60*/  STL [R1+0x84], R32 ;  /* 0x0000842001007387 */ /* 0x0081e80000100800 */
[----:B------:R-:W3:Y:S04]  /*94e70*/  LDL R28, [R1+0x11c0] ;  /* 0x0011c000011c7983 */ /* 0x000ee80000100800 */
[----:B0-----:R-:W4:Y:S01]  /*94e80*/  LDL R32, [R1+0x11bc] ;  /* 0x0011bc0001207983 */ /* 0x001f220000100800 */
[----:B------:R-:W-:Y:S01]  /*94e90*/  PRMT R34, RZ, 0x7610, R34 ;  /* 0x00007610ff227816 */ /* 0x000fe20000000022 */
[----:B------:R-:W-:Y:S01]  /*94ea0*/  @!P4 IMAD.MOV.U32 R30, RZ, RZ, R25 ;  /* 0x000000ffff1ec224 */ /* 0x000fe200078e0019 */
[----:B------:R-:W-:-:S02]  /*94eb0*/  PRMT R14, RZ, 0x7610, R14 ;  /* 0x00007610ff0e7816 */ /* 0x000fc4000000000e */
[----:B------:R-:W-:Y:S02]  /*94ec0*/  PRMT R0, RZ, 0x7610, R0 ;  /* 0x00007610ff007816 */ /* 0x000fe40000000000 */
[----:B------:R-:W-:Y:S02]  /*94ed0*/  PRMT R15, RZ, 0x7610, R15 ;  /* 0x00007610ff0f7816 */ /* 0x000fe4000000000f */
[----:B------:R-:W-:Y:S01]  /*94ee0*/  PRMT R3, RZ, 0x7610, R3 ;  /* 0x00007610ff037816 */ /* 0x000fe20000000003 */
[----:B------:R0:W4:Y:S01]  /*94ef0*/  @!P4 LDG.E.U8 R34, desc[UR8][R30.64] ;  /* 0x000000081e22c981 */ /* 0x000122000c1e1100 */
[----:B------:R-:W-:-:S03]  /*94f00*/  PRMT R8, RZ, 0x7610, R8 ;  /* 0x00007610ff087816 */ /* 0x000fc60000000008 */
[----:B------:R-:W4:Y:S01]  /*94f10*/  LDL R25, [R1+0x11c8] ;  /* 0x0011c80001197983 */ /* 0x000f220000100800 */
[----:B0-----:R-:W-:Y:S02]  /*94f20*/  @!P5 IMAD.MOV.U32 R30, RZ, RZ, R19 ;  /* 0x000000ffff1ed224 */ /* 0x001fe400078e0013 */
[----:B------:R-:W-:Y:S01]  /*94f30*/  @!P5 IMAD.MOV.U32 R31, RZ, RZ, R26 ;  /* 0x000000ffff1fd224 */ /* 0x000fe200078e001a */
[----:B------:R-:W4:Y:S04]  /*94f40*/  LDL R19, [R1+0x11d0] ;  /* 0x0011d00001137983 */ /* 0x000f280000100800 */
[----:B------:R-:W4:Y:S04]  /*94f50*/  LDL R26, [R1+0x11c4] ;  /* 0x0011c400011a7983 */ /* 0x000f280000100800 */
[----:B------:R0:W4:Y:S02]  /*94f60*/  @!P5 LDG.E.U8 R14, desc[UR8][R30.64] ;  /* 0x000000081e0ed981 */ /* 0x000124000c1e1100 */
[----:B0-----:R-:W-:-:S02]  /*94f70*/  @!P4 IMAD.MOV.U32 R30, RZ, RZ, R10 ;  /* 0x000000ffff1ec224 */ /* 0x001fc400078e000a */
[----:B------:R-:W-:-:S05]  /*94f80*/  @!P4 IMAD.MOV.U32 R31, RZ, RZ, R22 ;  /* 0x000000ffff1fc224 */ /* 0x000fca00078e0016 */
[----:B------:R0:W4:Y:S02]  /*94f90*/  @!P4 LDG.E.U8 R0, desc[UR8][R30.64] ;  /* 0x000000081e00c981 */ /* 0x000124000c1e1100 */
[----:B0-----:R-:W-:Y:S02]  /*94fa0*/  @!P5 IMAD.MOV.U32 R30, RZ, RZ, R23 ;  /* 0x000000ffff1ed224 */ /* 0x001fe400078e0017 */
[----:B------:R-:W-:-:S05]  /*94fb0*/  @!P5 IMAD.MOV.U32 R31, RZ, RZ, R33 ;  /* 0x000000ffff1fd224 */ /* 0x000fca00078e0021 */
[----:B------:R2:W4:Y:S02]  /*94fc0*/  @!P5 LDG.E.U8 R15, desc[UR8][R30.64] ;  /* 0x000000081e0fd981 */ /* 0x000524000c1e1100 */
[----:B--2---:R-:W-:Y:S02]  /*94fd0*/  @!P4 IMAD.MOV.U32 R30, RZ, RZ, R24 ;  /* 0x000000ffff1ec224 */ /* 0x004fe400078e0018 */
[----:B------:R-:W-:-:S05]  /*94fe0*/  @!P4 IMAD.MOV.U32 R31, RZ, RZ, R27 ;  /* 0x000000ffff1fc224 */ /* 0x000fca00078e001b */
[----:B------:R3:W2:Y:S02]  /*94ff0*/  @!P4 LDG.E.U8 R3, desc[UR8][R30.64] ;  /* 0x000000081e03c981 */ /* 0x0006a4000c1e1100 */
[----:B---3--:R-:W-:Y:S02]  /*95000*/  @!P5 IMAD.MOV.U32 R30, RZ, RZ, R28 ;  /* 0x000000ffff1ed224 */ /* 0x008fe400078e001c */
[----:B----4-:R-:W-:-:S05]  /*95010*/  @!P5 IMAD.MOV.U32 R31, RZ, RZ, R32 ;  /* 0x000000ffff1fd224 */ /* 0x010fca00078e0020 */
[----:B------:R0:W3:Y:S04]  /*95020*/  @!P5 LDG.E.U8 R8, desc[UR8][R30.64] ;  /* 0x000000081e08d981 */ /* 0x0000e8000c1e1100 */
[----:B------:R-:W-:Y:S04]  /*95030*/  STL [R1+0x90], R35 ;  /* 0x0000902301007387 */ /* 0x000fe80000100800 */
[----:B------:R-:W-:Y:S04]  /*95040*/  STL [R1+0x333c], R14 ;  /* 0x00333c0e01007387 */ /* 0x000fe80000100800 */
[----:B------:R-:W4:Y:S04]  /*95050*/  LDL R22, [R1+0x11cc] ;  /* 0x0011cc0001167983 */ /* 0x000f280000100800 */
[----:B------:R-:W4:Y:S04]  /*95060*/  LDL R10, [R1+0x11d4] ;  /* 0x0011d400010a7983 */ /* 0x000f280000100800 */
[----:B------:R1:W-:Y:S04]  /*95070*/  STL [R1+0x78], R0 ;  /* 0x0000780001007387 */ /* 0x0003e80000100800 */
[----:B------:R-:W4:Y:S04]  /*95080*/  LDL R33, [R1+0x11fc] ;  /* 0x0011fc0001217983 */ /* 0x000f280000100800 */
[----:B------:R-:W4:Y:S04]  /*95090*/  LDL R23, [R1+0x1200] ;  /* 0x0012000001177983 */ /* 0x000f280000100800 */
[----:B-1----:R-:W4:Y:S04]  /*950a0*/  LDL R0, [R1+0x11d8] ;  /* 0x0011d80001007983 */ /* 0x002f280000100800 */
[----:B------:R-:W-:Y:S04]  /*950b0*/  STL [R1+0x332c], R15 ;  /* 0x00332c0f01007387 */ /* 0x000fe80000100800 */
[----:B------:R-:W4:Y:S04]  /*950c0*/  LDL R27, [R1+0x1204] ;  /* 0x00120400011b7983 */ /* 0x000f280000100800 */
[----:B------:R-:W4:Y:S01]  /*950d0*/  LDL R24, [R1+0x1208] ;  /* 0x0012080001187983 */ /* 0x000f220000100800 */
[----:B------:R-:W-:Y:S01]  /*950e0*/  PRMT R9, RZ, 0x7610, R9 ;  /* 0x00007610ff097816 */ /* 0x000fe20000000009 */
[----:B0-----:R-:W-:-:S02]  /*950f0*/  @!P4 IMAD.MOV.U32 R30, RZ, RZ, R25 ;  /* 0x000000ffff1ec224 */ /* 0x001fc400078e0019 */
[----:B------:R-:W-:-:S05]  /*95100*/  @!P4 IMAD.MOV.U32 R31, RZ, RZ, R26 ;  /* 0x000000ffff1fc224 */ /* 0x000fca00078e001a */
[----:B------:R0:W4:Y:S04]  /*95110*/  @!P4 LDG.E.U8 R9, desc[UR8][R30.64] ;  /* 0x000000081e09c981 */ /* 0x000128000c1e1100 */
[----:B--2---:R-:W-:Y:S04]  /*95120*/  STL [R1+0x3320], R3 ;  /* 0x0033200301007387 */ /* 0x004fe80000100800 */
[----:B------:R-:W2:Y:S04]  /*95130*/  LDL R28, [R1+0x1210] ;  /* 0x00121000011c7983 */ /* 0x000ea80000100800 */
[----:B---3--:R-:W-:Y:S04]  /*95140*/  STL [R1+0x3324], R8 ;  /* 0x0033240801007387 */ /* 0x008fe80000100800 */
[----:B------:R-:W-:Y:S04]  /*95150*/  STL [R1+0x80], R34 ;  /* 0x0000802201007387 */ /* 0x000fe80000100800 */
[----:B------:R-:W3:Y:S01]  /*95160*/  LDL R32, [R1+0x120c] ;  /* 0x00120c0001207983 */ /* 0x000ee20000100800 */
[----:B------:R-:W-:Y:S01]  /*95170*/  PRMT R4, RZ, 0x7610, R4 ;  /* 0x00007610ff047816 */ /* 0x000fe20000000004 */
[----:B0-----:R-:W-:Y:S01]  /*95180*/  @!P5 IMAD.MOV.U32 R30, RZ, RZ, R19 ;  /* 0x000000ffff1ed224 */ /* 0x001fe200078e0013 */
[----:B------:R-:W-:-:S02]  /*95190*/  PRMT R6, RZ, 0x7610, R6 ;  /* 0x00007610ff067816 */ /* 0x000fc40000000006 */
[----:B------:R-:W-:Y:S02]  /*951a0*/  PRMT R11, RZ, 0x7610, R11 ;  /* 0x00007610ff0b7816 */ /* 0x000fe4000000000b */
[----:B------:R-:W-:Y:S02]  /*951b0*/  PRMT R21, RZ, 0x7610, R21 ;  /* 0x00007610ff157816 */ /* 0x000fe40000000015 */
[----:B------:R-:W-:Y:S01]  /*951c0*/  PRMT R20, RZ, 0x7610, R20 ;  /* 0x00007610ff147816 */ /* 0x000fe20000000014 */
[----:B------:R-:W3:Y:S01]  /*951d0*/  LDL R25, [R1+0x1218] ;  /* 0x0012180001197983 */ /* 0x000ee20000100800 */
[----:B----4-:R-:W-:-:S05]  /*951e0*/  @!P5 IMAD.MOV.U32 R31, RZ, RZ, R22 ;  /* 0x000000ffff1fd224 */ /* 0x010fca00078e0016 */
[----:B------:R0:W4:Y:S02]  /*951f0*/  @!P5 LDG.E.U8 R4, desc[UR8][R30.64] ;  /* 0x000000081e04d981 */ /* 0x000124000c1e1100 */
[----:B0-----:R-:W-:Y:S02]  /*95200*/  @!P4 IMAD.MOV.U32 R31, RZ, RZ, R10 ;  /* 0x000000ffff1fc224 */ /* 0x001fe400078e000a */
[----:B------:R-:W-:-:S05]  /*95210*/  @!P4 IMAD.MOV.U32 R30, RZ, RZ, R0 ;  /* 0x000000ffff1ec224 */ /* 0x000fca00078e0000 */
[----:B------:R0:W4:Y:S02]  /*95220*/  @!P4 LDG.E.U8 R6, desc[UR8][R30.64] ;  /* 0x000000081e06c981 */ /* 0x000124000c1e1100 */
[----:B0-----:R-:W-:Y:S02]  /*95230*/  @!P5 IMAD.MOV.U32 R30, RZ, RZ, R23 ;  /* 0x000000ffff1ed224 */ /* 0x001fe400078e0017 */
[----:B------:R-:W-:-:S05]  /*95240*/  @!P5 IMAD.MOV.U32 R31, RZ, RZ, R33 ;  /* 0x000000ffff1fd224 */ /* 0x000fca00078e0021 */
[----:B------:R0:W4:Y:S02]  /*95250*/  @!P5 LDG.E.U8 R11, desc[UR8][R30.64] ;  /* 0x000000081e0bd981 */ /* 0x000124000c1e1100 */
[----:B0-----:R-:W-:Y:S02]  /*95260*/  @!P4 IMAD.MOV.U32 R30, RZ, RZ, R24 ;  /* 0x000000ffff1ec224 */ /* 0x001fe400078e0018 */
[----:B------:R-:W-:-:S05]  /*95270*/  @!P4 IMAD.MOV.U32 R31, RZ, RZ, R27 ;  /* 0x000000ffff1fc224 */ /* 0x000fca00078e001b */
[----:B------:R2:W4:Y:S04]  /*95280*/  @!P4 LDG.E.U8 R21, desc[UR8][R30.64] ;  /* 0x000000081e15c981 */ /* 0x000528000c1e1100 */
[----:B------:R-:W-:Y:S04]  /*95290*/  STL [R1+0x3318], R9 ;  /* 0x0033180901007387 */ /* 0x000fe80000100800 */
[----:B------:R-:W4:Y:S04]  /*952a0*/  LDL R26, [R1+0x1214] ;  /* 0x00121400011a7983 */ /* 0x000f280000100800 */
[----:B------:R-:W4:Y:S04]  /*952b0*/  LDL R22, [R1+0x121c] ;  /* 0x00121c0001167983 */ /* 0x000f280000100800 */
[----:B------:R-:W4:Y:S01]  /*952c0*/  LDL R19, [R1+0x1220] ;  /* 0x0012200001137983 */ /* 0x000f220000100800 */
[----:B--2---:R-:W-:-:S02]  /*952d0*/  @!P5 IMAD.MOV.U32 R30, RZ, RZ, R28 ;  /* 0x000000ffff1ed224 */ /* 0x004fc400078e001c */
[----:B---3--:R-:W-:-:S05]  /*952e0*/  @!P5 IMAD.MOV.U32 R31, RZ, RZ, R32 ;  /* 0x000000ffff1fd224 */ /* 0x008fca00078e0020 */
[----:B------:R0:W2:Y:S04]  /*952f0*/  @!P5 LDG.E.U8 R20, desc[UR8][R30.64] ;  /* 0x000000081e14d981 */ /* 0x0000a8000c1e1100 */
[----:B----4-:R1:W-:Y:S04]  /*95300*/  STL [R1+0x3330], R4 ;  /* 0x0033300401007387 */ /* 0x0103e80000100800 */
[----:B------:R-:W3:Y:S04]  /*95310*/  LDL R10, [R1+0x1224] ;  /* 0x00122400010a7983 */ /* 0x000ee80000100800 */
[----:B------:R-:W4:Y:S04]  /*95320*/  LDL R0, [R1+0x1228] ;  /* 0x0012280001007983 */ /* 0x000f280000100800 */
[----:B------:R-:W-:Y:S04]  /*95330*/  STL [R1+0x3334], R6 ;  /* 0x0033340601007387 */ /* 0x000fe80000100800 */
[----:B------:R-:W4:Y:S04]  /*95340*/  LDL R23, [R1+0x1230] ;  /* 0x0012300001177983 */ /* 0x000f280000100800 */
[----:B------:R-:W-:Y:S04]  /*95350*/  STL [R1+0x3384], R11 ;  /* 0x0033840b01007387 */ /* 0x000fe80000100800 */
[----:B------:R-:W4:Y:S04]  /*95360*/  LDL R24, [R1+0x122c] ;  /* 0x00122c0001187983 */ /* 0x000f280000100800 */
[----:B------:R-:W4:Y:S01]  /*95370*/  LDL R27, [R1+0x1234] ;  /* 0x00123400011b7983 */ /* 0x000f220000100800 */
[----:B-1----:R-:W-:Y:S01]  /*95380*/  PRMT R4, RZ, 0x7610, R4 ;  /* 0x00007610ff047816 */ /* 0x002fe20000000004 */
[----:B0-----:R-:W-:-:S02]  /*95390*/  @!P4 IMAD.MOV.U32 R30, RZ, RZ, R25 ;  /* 0x000000ffff1ec224 */ /* 0x001fc400078e0019 */
[----:B------:R0:W-:Y:S04]  /*953a0*/  STL [R1+0x4c], R21 ;  /* 0x00004c1501007387 */ /* 0x0001e80000100800 */
[----:B0-----:R-:W4:Y:S01]  /*953b0*/  LDL R21, [R1+0x1238] ;  /* 0x0012380001157983 */ /* 0x001f220000100800 */
[----:B------:R-:W-:Y:S01]  /*953c0*/  @!P4 IMAD.MOV.U32 R31, RZ, RZ, R26 ;  /* 0x000000ffff1fc224 */ /* 0x000fe200078e001a */
[----:B------:R-:W-:-:S04]  /*953d0*/  PRMT R15, RZ, 0x7610, R15 ;  /* 0x00007610ff0f7816 */ /* 0x000fc8000000000f */
[----:B------:R0:W4:Y:S02]  /*953e0*/  @!P4 LDG.E.U8 R4, desc[UR8][R30.64] ;  /* 0x000000081e04c981 */ /* 0x000124000c1e1100 */
[----:B0-----:R-:W-:Y:S02]  /*953f0*/  @!P5 IMAD.MOV.U32 R30, RZ, RZ, R19 ;  /* 0x000000ffff1ed224 */ /* 0x001fe400078e0013 */
[----:B------:R-:W-:-:S05]  /*95400*/  @!P5 IMAD.MOV.U32 R31, RZ, RZ, R22 ;  /* 0x000000ffff1fd224 */ /* 0x000fca00078e0016 */
[----:B------:R3:W4:Y:S04]  /*95410*/  @!P5 LDG.E.U8 R15, desc[UR8][R30.64] ;  /* 0x000000081e0fd981 */ /* 0x000728000c1e1100 */
[----:B--2---:R0:W-:Y:S04]  /*95420*/  STL [R1+0x48], R20 ;  /* 0x0000481401007387 */ /* 0x0041e80000100800 */
[----:B------:R-:W2:Y:S04]  /*95430*/  LDL R11, [R1+0x1240] ;  /* 0x00124000010b7983 */ /* 0x000ea80000100800 */
[----:B0-----:R-:W2:Y:S01]  /*95440*/  LDL R20, [R1+0x123c] ;  /* 0x00123c0001147983 */ /* 0x001ea20000100800 */
[----:B------:R-:W-:Y:S01]  /*95450*/  PRMT R8, RZ, 0x7610, R8 ;  /* 0x00007610ff087816 */ /* 0x000fe20000000008 */
[----:B---3--:R-:W-:-:S02]  /*95460*/  @!P4 IMAD.MOV.U32 R31, RZ, RZ, R10 ;  /* 0x000000ffff1fc224 */ /* 0x008fc400078e000a */
[----:B----4-:R-:W-:Y:S01]  /*95470*/  @!P4 IMAD.MOV.U32 R30, RZ, RZ, R0 ;  /* 0x000000ffff1ec224 */ /* 0x010fe200078e0000 */
[----:B------:R-:W-:-:S04]  /*95480*/  PRMT R3, RZ, 0x7610, R3 ;  /* 0x00007610ff037816 */ /* 0x000fc80000000003 */
[----:B------:R0:W3:Y:S01]  /*95490*/  @!P4 LDG.E.U8 R8, desc[UR8][R30.64] ;  /* 0x000000081e08c981 */ /* 0x0000e2000c1e1100 */
[----:B------:R-:W-:Y:S01]  /*954a0*/  PRMT R9, RZ, 0x7610, R9 ;  /* 0x00007610ff097816 */ /* 0x000fe20000000009 */
[----:B0-----:R-:W-:Y:S02]  /*954b0*/  @!P5 IMAD.MOV.U32 R30, RZ, RZ, R23 ;  /* 0x000000ffff1ed224 */ /* 0x001fe400078e0017 */
[----:B------:R-:W-:-:S05]  /*954c0*/  @!P5 IMAD.MOV.U32 R31, RZ, RZ, R24 ;  /* 0x000000ffff1fd224 */ /* 0x000fca00078e0018 */
[----:B------:R0:W4:Y:S02]  /*954d0*/  @!P5 LDG.E.U8 R3, desc[UR8][R30.64] ;  /* 0x000000081e03d981 */ /* 0x000124000c1e1100 */
[----:B0-----:R-:W-:Y:S02]  /*954e0*/  @!P4 IMAD.MOV.U32 R31, RZ, RZ, R27 ;  /* 0x000000ffff1fc224 */ /* 0x001fe400078e001b */
[----:B------:R-:W-:-:S05]  /*954f0*/  @!P4 IMAD.MOV.U32 R30, RZ, RZ, R21 ;  /* 0x000000ffff1ec224 */ /* 0x000fca00078e0015 */
[----:B------:R2:W4:Y:S01]  /*95500*/  @!P4 LDG.E.U8 R9, desc[UR8][R30.64] ;  /* 0x000000081e09c981 */ /* 0x000522000c1e1100 */
[----:B------:R-:W-:-:S03]  /*95510*/  PRMT R18, RZ, 0x7610, R18 ;  /* 0x00007610ff127816 */ /* 0x000fc60000000012 */
[----:B------:R-:W-:Y:S04]  /*95520*/  STL [R1+0x3388], R4 ;  /* 0x0033880401007387 */ /* 0x000fe80000100800 */
[----:B------:R-:W4:Y:S04]  /*95530*/  LDL R26, [R1+0x1244] ;  /* 0x00124400011a7983 */ /* 0x000f280000100800 */
[----:B------:R-:W4:Y:S04]  /*95540*/  LDL R22, [R1+0x1248] ;  /* 0x0012480001167983 */ /* 0x000f280000100800 */
[----:B------:R-:W-:Y:S04]  /*95550*/  STL [R1+0x338c], R15 ;  /* 0x00338c0f01007387 */ /* 0x000fe80000100800 */
[----:B------:R-:W4:Y:S04]  /*95560*/  LDL R10, [R1+0x1250] ;  /* 0x00125000010a7983 */ /* 0x000f280000100800 */
[----:B------:R-:W4:Y:S04]  /*95570*/  LDL R25, [R1+0x124c] ;  /* 0x00124c0001197983 */ /* 0x000f280000100800 */
[----:B------:R-:W4:Y:S04]  /*95580*/  LDL R0, [R1+0x1258] ;  /* 0x0012580001007983 */ /* 0x000f280000100800 */
[----:B------:R-:W4:Y:S01]  /*95590*/  LDL R19, [R1+0x1254] ;  /* 0x0012540001137983 */ /* 0x000f220000100800 */
[----:B--2---:R-:W-:-:S02]  /*955a0*/  @!P5 IMAD.MOV.U32 R30, RZ, RZ, R11 ;  /* 0x000000ffff1ed224 */ /* 0x004fc400078e000b */
[----:B------:R-:W-:-:S05]  /*955b0*/  @!P5 IMAD.MOV.U32 R31, RZ, RZ, R20 ;  /* 0x000000ffff1fd224 */ /* 0x000fca00078e0014 */
[----:B------:R0:W2:Y:S04]  /*955c0*/  @!P5 LDG.E.U8 R18, desc[UR8][R30.64] ;  /* 0x000000081e12d981 */ /* 0x0000a8000c1e1100 */
[----:B---3--:R1:W-:Y:S04]  /*955d0*/  STL [R1+0x3390], R8 ;  /* 0x0033900801007387 */ /* 0x0083e80000100800 */
[----:B------:R-:W3:Y:S04]  /*955e0*/  LDL R24, [R1+0x125c] ;  /* 0x00125c0001187983 */ /* 0x000ee80000100800 */
[----:B------:R-:W3:Y:S01]  /*955f0*/  LDL R23, [R1+0x1260] ;  /* 0x0012600001177983 */ /* 0x000ee20000100800 */
[----:B------:R-:W-:-:S02]  /*95600*/  PRMT R17, RZ, 0x7610, R17 ;  /* 0x00007610ff117816 */ /* 0x000fc40000000011 */
[----:B------:R-:W-:Y:S01]  /*95610*/  PRMT R5, RZ, 0x7610, R5 ;  /* 0x00007610ff057816 */ /* 0x000fe20000000005 */
[----:B----4-:R-:W-:Y:S04]  /*95620*/  STL [R1+0x3394], R3 ;  /* 0x0033940301007387 */ /* 0x010fe80000100800 */
[----:B-1----:R-:W4:Y:S04]  /*95630*/  LDL R8, [R1+0x1284] ;  /* 0x0012840001087983 */ /* 0x002f280000100800 */
[----:B------:R-:W4:Y:S04]  /*95640*/  LDL R4, [R1+0x1288] ;  /* 0x0012880001047983 */ /* 0x000f280000100800 */
[----:B------:R1:W-:Y:S04]  /*95650*/  STL [R1+0x3398], R9 ;  /* 0x0033980901007387 */ /* 0x0003e80000100800 */
[----:B------:R-:W4:Y:S04]  /*95660*/  LDL R21, [R1+0x128c] ;  /* 0x00128c0001157983 */ /* 0x000f280000100800 */
[----:B------:R-:W4:Y:S04]  /*95670*/  LDL R11, [R1+0x1290] ;  /* 0x00129000010b7983 */ /* 0x000f280000100800 */
[----:B------:R-:W4:Y:S01]  /*95680*/  LDL R20, [R1+0x1294] ;  /* 0x0012940001147983 */ /* 0x000f220000100800 */
[----:B0-----:R-:W-:-:S02]  /*95690*/  @!P4 IMAD.MOV.U32 R30, RZ, RZ, R22 ;  /* 0x000000ffff1ec224 */ /* 0x001fc400078e0016 */
[----:B------:R-:W-:Y:S01]  /*956a0*/  @!P4 IMAD.MOV.U32 R31, RZ, RZ, R26 ;  /* 0x000000ffff1fc224 */ /* 0x000fe200078e001a */
[----:B-1----:R-:W4:Y:S04]  /*956b0*/  LDL R9, [R1+0x1298] ;  /* 0x0012980001097983 */ /* 0x002f280000100800 */
[----:B------:R0:W4:Y:S02]  /*956c0*/  @!P4 LDG.E.U8 R17, desc[UR8][R30.64] ;  /* 0x000000081e11c981 */ /* 0x000124000c1e1100 */
[----:B0-----:R-:W-:Y:S02]  /*956d0*/  @!P5 IMAD.MOV.U32 R30, RZ, RZ, R10 ;  /* 0x000000ffff1ed224 */ /* 0x001fe400078e000a */
[----:B------:R-:W-:-:S05]  /*956e0*/  @!P5 IMAD.MOV.U32 R31, RZ, RZ, R25 ;  /* 0x000000ffff1fd224 */ /* 0x000fca00078e0019 */
[----:B------:R0:W4:Y:S02]  /*956f0*/  @!P5 LDG.E.U8 R5, desc[UR8][R30.64] ;  /* 0x000000081e05d981 */ /* 0x000124000c1e1100 */
[----:B0-----:R-:W-:Y:S02]  /*95700*/  @!P4 IMAD.MOV.U32 R30, RZ, RZ, R0 ;  /* 0x000000ffff1ec224 */ /* 0x001fe400078e0000 */
[----:B--2---:R0:W-:Y:S04]  /*95710*/  STL [R1+0x339c], R18 ;  /* 0x00339c1201007387 */ /* 0x0041e80000100800 */
[----:B------:R-:W2:Y:S04]  /*95720*/  LDL R22, [R1+0x129c] ;  /* 0x00129c0001167983 */ /* 0x000ea80000100800 */
[----:B------:R-:W2:Y:S04]  /*95730*/  LDL R15, [R1+0x12a0] ;  /* 0x0012a000010f7983 */ /* 0x000ea80000100800 */
[----:B------:R-:W2:Y:S04]  /*95740*/  LDL R10, [R1+0x12a8] ;  /* 0x0012a800010a7983 */ /* 0x000ea80000100800 */
[----:B------:R-:W2:Y:S01]  /*95750*/  LDL R0, [R1+0x12b0] ;  /* 0x0012b00001007983 */ /* 0x000ea20000100800 */
[----:B------:R-:W-:Y:S01]  /*95760*/  PRMT R7, RZ, 0x7610, R7 ;  /* 0x00007610ff077816 */ /* 0x000fe20000000007 */
[----:B------:R-:W-:Y:S01]  /*95770*/  @!P4 IMAD.MOV.U32 R31, RZ, RZ, R19 ;  /* 0x000000ffff1fc224 */ /* 0x000fe200078e0013 */
[----:B------:R-:W-:Y:S01]  /*95780*/  PRMT R2, RZ, 0x7610, R2 ;  /* 0x00007610ff027816 */ /* 0x000fe20000000002 */
[----:B------:R-:W2:Y:S04]  /*95790*/  LDL R19, [R1+0x12ac] ;  /* 0x0012ac0001137983 */ /* 0x000ea80000100800 */
[----:B0-----:R-:W2:Y:S04]  /*957a0*/  LDL R18, [R1+0x12a4] ;  /* 0x0012a40001127983 */ /* 0x001ea80000100800 */
[----:B------:R3:W2:Y:S04]  /*957b0*/  @!P4 LDG.E.U8 R7, desc[UR8][R30.64] ;  /* 0x000000081e07c981 */ /* 0x0006a8000c1e1100 */
[----:B------:R-:W2:Y:S01]  /*957c0*/  LDL R3, [R1+0x12b8] ;  /* 0x0012b80001037983 */ /* 0x000ea20000100800 */
[----:B---3--:R-:W-:-:S02]  /*957d0*/  @!P5 IMAD.MOV.U32 R30, RZ, RZ, R23 ;  /* 0x000000ffff1ed224 */ /* 0x008fc400078e0017 */
[----:B------:R-:W-:Y:S01]  /*957e0*/  @!P5 IMAD.MOV.U32 R31, RZ, RZ, R24 ;  /* 0x000000ffff1fd224 */ /* 0x000fe200078e0018 */
[----:B------:R-:W3:Y:S04]  /*957f0*/  LDL R23, [R1+0x12b4] ;  /* 0x0012b40001177983 */ /* 0x000ee80000100800 */
[----:B------:R4:W3:Y:S01]  /*95800*/  @!P5 LDG.E.U8 R2, desc[UR8][R30.64] ;  /* 0x000000081e02d981 */ /* 0x0008e2000c1e1100 */
[----:B------:R-:W-:Y:S02]  /*95810*/  PRMT R14, RZ, 0x7610, R14 ;  /* 0x00007610ff0e7816 */ /* 0x000fe4000000000e */
[----:B------:R-:W-:Y:S02]  /*95820*/  PRMT R12, RZ, 0x7610, R12 ;  /* 0x00007610ff0c7816 */ /* 0x000fe4000000000c */
[----:B------:R-:W-:Y:S01]  /*95830*/  PRMT R13, RZ, 0x7610, R13 ;  /* 0x00007610ff0d7816 */ /* 0x000fe2000000000d */
[----:B----4-:R-:W-:-:S02]  /*95840*/  @!P4 IMAD.MOV.U32 R31, RZ, RZ, R8 ;  /* 0x000000ffff1fc224 */ /* 0x010fc400078e0008 */
[----:B------:R-:W4:Y:S01]  /*95850*/  LDL R8, [R1+0x12bc] ;  /* 0x0012bc0001087983 */ /* 0x000f220000100800 */
[----:B------:R-:W-:-:S03]  /*95860*/  @!P4 IMAD.MOV.U32 R30, RZ, RZ, R4 ;  /* 0x000000ffff1ec224 */ /* 0x000fc600078e0004 */
[----:B------:R-:W3:Y:S04]  /*95870*/  LDL R4, [R1+0x12c0] ;  /* 0x0012c00001047983 */ /* 0x000ee80000100800 */
[----:B------:R0:W4:Y:S01]  /*95880*/  @!P4 LDG.E.U8 R14, desc[UR8][R30.64] ;  /* 0x000000081e0ec981 */ /* 0x000122000c1e1100 */
[----:B------:R-:W-:Y:S01]  /*95890*/  PRMT R6, RZ, 0x7610, R6 ;  /* 0x00007610ff067816 */ /* 0x000fe20000000006 */
[----:B0-----:R-:W-:Y:S02]  /*958a0*/  @!P5 IMAD.MOV.U32 R31, RZ, RZ, R21 ;  /* 0x000000ffff1fd224 */ /* 0x001fe400078e0015 */
[----:B------:R-:W-:Y:S01]  /*958b0*/  @!P5 IMAD.MOV.U32 R30, RZ, RZ, R11 ;  /* 0x000000ffff1ed224 */ /* 0x000fe200078e000b */
[----:B------:R-:W4:Y:S04]  /*958c0*/  LDL R21, [R1+0x12c4] ;  /* 0x0012c40001157983 */ /* 0x000f280000100800 */
[----:B------:R-:W4:Y:S04]  /*958d0*/  LDL R11, [R1+0x12c8] ;  /* 0x0012c800010b7983 */ /* 0x000f280000100800 */
[----:B------:R0:W4:Y:S02]  /*958e0*/  @!P5 LDG.E.U8 R12, desc[UR8][R30.64] ;  /* 0x000000081e0cd981 */ /* 0x000124000c1e1100 */
[----:B0-----:R-:W-:-:S02]  /*958f0*/  @!P4 IMAD.MOV.U32 R30, RZ, RZ, R9 ;  /* 0x000000ffff1ec224 */ /* 0x001fc400078e0009 */
[----:B------:R-:W-:Y:S01]  /*95900*/  @!P4 IMAD.MOV.U32 R31, RZ, RZ, R20 ;  /* 0x000000ffff1fc224 */ /* 0x000fe200078e0014 */
[----:B------:R-:W4:Y:S04]  /*95910*/  LDL R9, [R1+0x12d0] ;  /* 0x0012d00001097983 */ /* 0x000f280000100800 */
[----:B------:R-:W4:Y:S04]  /*95920*/  LDL R20, [R1+0x12cc] ;  /* 0x0012cc0001147983 */ /* 0x000f280000100800 */
[----:B------:R2:W4:Y:S01]  /*95930*/  @!P4 LDG.E.U8 R13, desc[UR8][R30.64] ;  /* 0x000000081e0dc981 */ /* 0x000522000c1e1100 */
[----:B------:R-:W-:Y:S01]  /*95940*/  PRMT R93, RZ, 0x7610, R93 ;  /* 0x00007610ff5d7816 */ /* 0x000fe2000000005d */
[----:B--2---:R-:W-:-:S02]  /*95950*/  @!P5 IMAD.MOV.U32 R31, RZ, RZ, R22 ;  /* 0x000000ffff1fd224 */ /* 0x004fc400078e0016 */
[----:B------:R-:W-:Y:S01]  /*95960*/  @!P5 IMAD.MOV.U32 R30, RZ, RZ, R15 ;  /* 0x000000ffff1ed224 */ /* 0x000fe200078e000f */
[----:B------:R-:W2:Y:S04]  /*95970*/  LDL R22, [R1+0x12d4] ;  /* 0x0012d40001167983 */ /* 0x000ea80000100800 */
[----:B------:R-:W2:Y:S04]  /*95980*/  LDL R15, [R1+0x12d8] ;  /* 0x0012d800010f7983 */ /* 0x000ea80000100800 */
[----:B------:R0:W2:Y:S02]  /*95990*/  @!P5 LDG.E.U8 R6, desc[UR8][R30.64] ;  /* 0x000000081e06d981 */ /* 0x0000a4000c1e1100 */
[----:B0-----:R-:W-:-:S02]  /*959a0*/  @!P4 IMAD.MOV.U32 R30, RZ, RZ, R10 ;  /* 0x000000ffff1ec224 */ /* 0x001fc400078e000a */
[----:B------:R-:W2:Y:S01]  /*959b0*/  LDL R10, [R1+0x1308] ;  /* 0x00130800010a7983 */ /* 0x000ea20000100800 */
[----:B------:R-:W-:-:S03]  /*959c0*/  @!P4 IMAD.MOV.U32 R31, RZ, RZ, R18 ;  /* 0x000000ffff1fc224 */ /* 0x000fc600078e0012 */
[----:B------:R-:W2:Y:S04]  /*959d0*/  LDL R18, [R1+0x1304] ;  /* 0x0013040001127983 */ /* 0x000ea80000100800 */
[----:B------:R0:W2:Y:S02]  /*959e0*/  @!P4 LDG.E.U8 R93, desc[UR8][R30.64] ;  /* 0x000000081e5dc981 */ /* 0x0000a4000c1e1100 */
[----:B0-----:R-:W-:Y:S02]  /*959f0*/  @!P5 IMAD.MOV.U32 R30, RZ, RZ, R0 ;  /* 0x000000ffff1ed224 */ /* 0x001fe400078e0000 */
[----:B------:R-:W2:Y:S01]  /*95a00*/  LDL R0, [R1+0x1310] ;  /* 0x0013100001007983 */ /* 0x000ea20000100800 */
[----:B------:R-:W-:Y:S01]  /*95a10*/  PRMT R92, RZ, 0x7610, R92 ;  /* 0x00007610ff5c7816 */ /* 0x000fe2000000005c */
[----:B------:R-:W-:-:S02]  /*95a20*/  @!P5 IMAD.MOV.U32 R31, RZ, RZ, R19 ;  /* 0x000000ffff1fd224 */ /* 0x000fc400078e0013 */
[----:B------:R-:W2:Y:S01]  /*95a30*/  LDL R19, [R1+0x130c] ;  /* 0x00130c0001137983 */ /* 0x000ea20000100800 */
[----:B------:R-:W-:-:S03]  /*95a40*/  PRMT R91, RZ, 0x7610, R91 ;  /* 0x00007610ff5b7816 */ /* 0x000fc6000000005b */
[----:B------:R0:W2:Y:S02]  /*95a50*/  @!P5 LDG.E.U8 R92, desc[UR8][R30.64] ;  /* 0x000000081e5cd981 */ /* 0x0000a4000c1e1100 */
[----:B0-----:R-:W-:Y:S02]  /*95a60*/  @!P4 IMAD.MOV.U32 R30, RZ, RZ, R3 ;  /* 0x000000ffff1ec224 */ /* 0x001fe400078e0003 */
[----:B---3--:R-:W-:Y:S01]  /*95a70*/  @!P4 IMAD.MOV.U32 R31, RZ, RZ, R23 ;  /* 0x000000ffff1fc224 */ /* 0x008fe200078e0017 */
[----:B------:R-:W3:Y:S04]  /*95a80*/  LDL R3, [R1+0x1318] ;  /* 0x0013180001037983 */ /* 0x000ee80000100800 */
[----:B------:R-:W3:Y:S04]  /*95a90*/  LDL R23, [R1+0x1314] ;  /* 0x0013140001177983 */ /* 0x000ee80000100800 */
[----:B------:R4:W3:Y:S01]  /*95aa0*/  @!P4 LDG.E.U8 R91, desc[UR8][R30.64] ;  /* 0x000000081e5bc981 */ /* 0x0008e2000c1e1100 */
[----:B------:R-:W-:Y:S01]  /*95ab0*/  PRMT R90, RZ, 0x7610, R90 ;  /* 0x00007610ff5a7816 */ /* 0x000fe2000000005a */
[----:B----4-:R-:W-:-:S02]  /*95ac0*/  @!P5 IMAD.MOV.U32 R31, RZ, RZ, R8 ;  /* 0x000000ffff1fd224 */ /* 0x010fc400078e0008 */
[----:B------:R-:W4:Y:S01]  /*95ad0*/  LDL R8, [R1+0x131c] ;  /* 0x00131c0001087983 */ /* 0x000f220000100800 */
[----:B------:R-:W-:-:S03]  /*95ae0*/  @!P5 IMAD.MOV.U32 R30, RZ, RZ, R4 ;  /* 0x000000ffff1ed224 */ /* 0x000fc600078e0004 */
[----:B------:R-:W4:Y:S01]  /*95af0*/  LDL R4, [R1+0x1320] ;  /* 0x0013200001047983 */ /* 0x000f220000100800 */
[----:B------:R-:W-:-:S03]  /*95b00*/  PRMT R86, RZ, 0x7610, R86 ;  /* 0x00007610ff567816 */ /* 0x000fc60000000056 */
[----:B------:R0:W4:Y:S01]  /*95b10*/  @!P5 LDG.E.U8 R90, desc[UR8][R30.64] ;  /* 0x000000081e5ad981 */ /* 0x000122000c1e1100 */
[----:B------:R-:W-:Y:S01]  /*95b20*/  PRMT R84, RZ, 0x7610, R84 ;  /* 0x00007610ff547816 */ /* 0x000fe20000000054 */
[----:B0-----:R-:W-:Y:S02]  /*95b30*/  @!P4 IMAD.MOV.U32 R30, RZ, RZ, R11 ;  /* 0x000000ffff1ec224 */ /* 0x001fe400078e000b */
[----:B------:R-:W-:Y:S01]  /*95b40*/  @!P4 IMAD.MOV.U32 R31, RZ, RZ, R21 ;  /* 0x000000ffff1fc224 */ /* 0x000fe200078e0015 */
[----:B------:R-:W4:Y:S04]  /*95b50*/  LDL R11, [R1+0x1328] ;  /* 0x00132800010b7983 */ /* 0x000f280000100800 */
[----:B------:R-:W4:Y:S04]  /*95b60*/  LDL R21, [R1+0x1324] ;  /* 0x0013240001157983 */ /* 0x000f280000100800 */
[----:B------:R0:W4:Y:S01]  /*95b70*/  @!P4 LDG.E.U8 R86, desc[UR8][R30.64] ;  /* 0x000000081e56c981 */ /* 0x000122000c1e1100 */
[----:B------:R-:W-:Y:S01]  /*95b80*/  PRMT R82, RZ, 0x7610, R82 ;  /* 0x00007610ff527816 */ /* 0x000fe20000000052 */
        /* <DEDUP_REMOVED lines=23> */
[----:B---3--:R-:W-:Y:S02]  /*95d00*/  @!P4 IMAD.MOV.U32 R30, RZ, RZ, R3 ;  /* 0x000000ffff1ec224 */ /* 0x008fe400078e0003 */
[----:B------:R-:W-:Y:S01]  /*95d10*/  @!P4 IMAD.MOV.U32 R31, RZ, RZ, R23 ;  /* 0x000000ffff1fc224 */ /* 0x000fe200078e0017 */
[----:B------:R-:W3:Y:S04]  /*95d20*/  LDL R3, [R1+0x1350] ;  /* 0x0013500001037983 */ /* 0x000ee80000100800 */
[----:B------:R-:W3:Y:S04]  /*95d30*/  LDL R23, [R1+0x134c] ;  /* 0x00134c0001177983 */ /* 0x000ee80000100800 */
[----:B------:R4:W3:Y:S01]  /*95d40*/  @!P4 LDG.E.U8 R68, desc[UR8][R30.64] ;  /* 0x000000081e44c981 */ /* 0x0008e2000c1e1100 */
[----:B------:R-:W-:Y:S01]  /*95d50*/  PRMT R66, RZ, 0x7610, R66 ;  /* 0x00007610ff427816 */ /* 0x000fe20000000042 */
[----:B----4-:R-:W-:-:S02]  /*95d60*/  @!P5 IMAD.MOV.U32 R31, RZ, RZ, R8 ;  /* 0x000000ffff1fd224 */ /* 0x010fc400078e0008 */
[----:B------:R-:W4:Y:S01]  /*95d70*/  LDL R8, [R1+0x1354] ;  /* 0x0013540001087983 */ /* 0x000f220000100800 */
[----:B------:R-:W-:Y:S01]  /*95d80*/  @!P5 IMAD.MOV.U32 R30, RZ, RZ, R4 ;  /* 0x000000ffff1ed224 */ /* 0x000fe200078e0004 */
[----:B------:R-:W-:Y:S02]  /*95d90*/  PRMT R64, RZ, 0x7610, R64 ;  /* 0x00007610ff407816 */ /* 0x000fe40000000040 */
        /* <DEDUP_REMOVED lines=9> */
[----:B0-----:R-:W-:-:S02]  /*95e30*/  @!P5 IMAD.MOV.U32 R30, RZ, RZ, R9 ;  /* 0x000000ffff1ed224 */ /* 0x001fc400078e0009 */
[----:B------:R-:W-:Y:S01]  /*95e40*/  @!P5 IMAD.MOV.U32 R31, RZ, RZ, R20 ;  /* 0x000000ffff1fd224 */ /* 0x000fe200078e0014 */
[----:B------:R-:W4:Y:S01]  /*95e50*/  LDL R9, [R1+0x1390] ;  /* 0x0013900001097983 */ /* 0x000f220000100800 */
[----:B------:R-:W-:Y:S02]  /*95e60*/  PRMT R58, RZ, 0x7610, R58 ;  /* 0x00007610ff3a7816 */ /* 0x000fe4000000003a */
[----:B------:R-:W-:Y:S01]  /*95e70*/  PRMT R56, RZ, 0x7610, R56 ;  /* 0x00007610ff387816 */ /* 0x000fe20000000038 */
[----:B------:R-:W4:Y:S04]  /*95e80*/  LDL R20, [R1+0x138c] ;  /* 0x00138c0001147983 */ /* 0x000f280000100800 */
[----:B------:R2:W4:Y:S02]  /*95e90*/  @!P5 LDG.E.U8 R62, desc[UR8][R30.64] ;  /* 0x000000081e3ed981 */ /* 0x000524000c1e1100 */
        /* <DEDUP_REMOVED lines=12> */
[----:B------:R-:W-:Y:S01]  /*95f60*/  @!P4 IMAD.MOV.U32 R31, RZ, RZ, R19 ;  /* 0x000000ffff1fc224 */ /* 0x000fe200078e0013 */
[----:B------:R-:W-:-:S02]  /*95f70*/  PRMT R54, RZ, 0x7610, R54 ;  /* 0x00007610ff367816 */ /* 0x000fc40000000036 */
[----:B------:R-:W2:Y:S04]  /*95f80*/  LDL R19, [R1+0x13a4] ;  /* 0x0013a40001137983 */ /* 0x000ea80000100800 */
[----:B------:R3:W2:Y:S02]  /*95f90*/  @!P4 LDG.E.U8 R56, desc[UR8][R30.64] ;  /* 0x000000081e38c981 */ /* 0x0006a4000c1e1100 */
[----:B---3--:R-:W-:Y:S02]  /*95fa0*/  @!P5 IMAD.MOV.U32 R30, RZ, RZ, R3 ;  /* 0x000000ffff1ed224 */ /* 0x008fe400078e0003 */
[----:B------:R-:W-:Y:S01]  /*95fb0*/  @!P5 IMAD.MOV.U32 R31, RZ, RZ, R23 ;  /* 0x000000ffff1fd224 */ /* 0x000fe200078e0017 */
[----:B------:R-:W3:Y:S04]  /*95fc0*/  LDL R3, [R1+0x13b0] ;  /* 0x0013b00001037983 */ /* 0x000ee80000100800 */
[----:B------:R4:W3:Y:S02]  /*95fd0*/  @!P5 LDG.E.U8 R54, desc[UR8][R30.64] ;  /* 0x000000081e36d981 */ /* 0x0008e4000c1e1100 */
[----:B----4-:R-:W-:-:S02]  /*95fe0*/  @!P4 IMAD.MOV.U32 R31, RZ, RZ, R8 ;  /* 0x000000ffff1fc224 */ /* 0x010fc400078e0008 */
[----:B------:R-:W4:Y:S01]  /*95ff0*/  LDL R8, [R1+0x13ac] ;  /* 0x0013ac0001087983 */ /* 0x000f220000100800 */
[----:B------:R-:W-:-:S03]  /*96000*/  @!P4 IMAD.MOV.U32 R30, RZ, RZ, R4 ;  /* 0x000000ffff1ec224 */ /* 0x000fc600078e0004 */
[----:B------:R-:W3:Y:S01]  /*96010*/  LDL R4, [R1+0x1408] ;  /* 0x0014080001047983 */ /* 0x000ee20000100800 */
[----:B------:R-:W-:Y:S02]  /*96020*/  PRMT R52, RZ, 0x7610, R52 ;  /* 0x00007610ff347816 */ /* 0x000fe40000000034 */
[----:B------:R-:W-:-:S04]  /*96030*/  PRMT R29, RZ, 0x7610, R29 ;  /* 0x00007610ff1d7816 */ /* 0x000fc8000000001d */
[----:B------:R0:W3:Y:S01]  /*96040*/  @!P4 LDG.E.U8 R52, desc[UR8][R30.64] ;  /* 0x000000081e34c981 */ /* 0x0000e2000c1e1100 */
[----:B------:R-:W-:Y:S02]  /*96050*/  @!P4 IMAD.MOV.U32 R32, RZ, RZ, R11 ;  /* 0x000000ffff20c224 */ /* 0x000fe400078e000b */
[----:B------:R-:W-:Y:S01]  /*96060*/  @!P4 IMAD.MOV.U32 R33, RZ, RZ, R21 ;  /* 0x000000ffff21c224 */ /* 0x000fe200078e0015 */
[----:B------:R-:W3:Y:S04]  /*96070*/  LDL R11, [R1+0x1404] ;  /* 0x00140400010b7983 */ /* 0x000ee80000100800 */
[----:B------:R-:W3:Y:S04]  /*96080*/  LDL R21, [R1+0x140c] ;  /* 0x00140c0001157983 */ /* 0x000ee80000100800 */
[----:B------:R1:W3:Y:S01]  /*96090*/  @!P4 LDG.E.U8 R29, desc[UR8][R32.64] ;  /* 0x00000008201dc981 */ /* 0x0002e2000c1e1100 */
[----:B0-----:R-:W-:Y:S01]  /*960a0*/  PRMT R31, RZ, 0x7610, R31 ;  /* 0x00007610ff1f7816 */ /* 0x001fe2000000001f */
[----:B-1----:R-:W-:-:S02]  /*960b0*/  @!P5 IMAD.MOV.U32 R32, RZ, RZ, R9 ;  /* 0x000000ffff20d224 */ /* 0x002fc400078e0009 */
[----:B------:R-:W3:Y:S01]  /*960c0*/  LDL R9, [R1+0x1418] ;  /* 0x0014180001097983 */ /* 0x000ee20000100800 */
[----:B--2---:R-:W-:Y:S02]  /*960d0*/  @!P4 IMAD.MOV.U32 R35, RZ, RZ, R22 ;  /* 0x000000ffff23c224 */ /* 0x004fe400078e0016 */
[----:B------:R-:W-:Y:S02]  /*960e0*/  @!P4 IMAD.MOV.U32 R34, RZ, RZ, R15 ;  /* 0x000000ffff22c224 */ /* 0x000fe400078e000f */
[----:B------:R-:W2:Y:S04]  /*960f0*/  LDL R15, [R1+0x1414] ;  /* 0x00141400010f7983 */ /* 0x000ea80000100800 */
[----:B------:R0:W2:Y:S02]  /*96100*/  @!P4 LDG.E.U8 R31, desc[UR8][R34.64] ;  /* 0x00000008221fc981 */ /* 0x0000a4000c1e1100 */
[----:B0-----:R-:W-:-:S02]  /*96110*/  @!P5 IMAD.MOV.U32 R34, RZ, RZ, R10 ;  /* 0x000000ffff22d224 */ /* 0x001fc400078e000a */
[----:B------:R-:W2:Y:S01]  /*96120*/  LDL R10, [R1+0x1420] ;  /* 0x00142000010a7983 */ /* 0x000ea20000100800 */
[----:B------:R-:W-:-:S03]  /*96130*/  @!P5 IMAD.MOV.U32 R35, RZ, RZ, R18 ;  /* 0x000000ffff23d224 */ /* 0x000fc600078e0012 */
[----:B------:R-:W2:Y:S01]  /*96140*/  LDL R18, [R1+0x141c] ;  /* 0x00141c0001127983 */ /* 0x000ea20000100800 */
[----:B------:R-:W-:-:S03]  /*96150*/  @!P4 IMAD.MOV.U32 R36, RZ, RZ, R0 ;  /* 0x000000ffff24c224 */ /* 0x000fc600078e0000 */
[----:B------:R-:W2:Y:S01]  /*96160*/  LDL R0, [R1+0x1488] ;  /* 0x0014880001007983 */ /* 0x000ea20000100800 */
[----:B------:R-:W-:Y:S01]  /*96170*/  PRMT R30, RZ, 0x7610, R30 ;  /* 0x00007610ff1e7816 */ /* 0x000fe2000000001e */
[----:B------:R-:W-:Y:S02]  /*96180*/  @!P5 IMAD.MOV.U32 R33, RZ, RZ, R20 ;  /* 0x000000ffff21d224 */ /* 0x000fe400078e0014 */
[----:B------:R-:W2:Y:S04]  /*96190*/  LDL R20, [R1+0x1410] ;  /* 0x0014100001147983 */ /* 0x000ea80000100800 */
[----:B------:R0:W2:Y:S01]  /*961a0*/  @!P5 LDG.E.U8 R30, desc[UR8][R32.64] ;  /* 0x00000008201ed981 */ /* 0x0000a2000c1e1100 */
[----:B------:R-:W-:-:S03]  /*961b0*/  @!P4 IMAD.MOV.U32 R37, RZ, RZ, R19 ;  /* 0x000000ffff25c224 */ /* 0x000fc600078e0013 */
[----:B------:R-:W2:Y:S01]  /*961c0*/  LDL R19, [R1+0x1484] ;  /* 0x0014840001137983 */ /* 0x000ea20000100800 */
[----:B0-----:R-:W-:-:S06]  /*961d0*/  PRMT R33, RZ, 0x7610, R33 ;  /* 0x00007610ff217816 */ /* 0x001fcc0000000021 */
[----:B------:R4:W2:Y:S01]  /*961e0*/  @!P4 LDG.E.U8 R33, desc[UR8][R36.64] ;  /* 0x000000082421c981 */ /* 0x0008a2000c1e1100 */
[----:B------:R-:W-:-:S06]  /*961f0*/  PRMT R32, RZ, 0x7610, R32 ;  /* 0x00007610ff207816 */ /* 0x000fcc0000000020 */
[----:B------:R0:W2:Y:S01]  /*96200*/  @!P5 LDG.E.U8 R32, desc[UR8][R34.64] ;  /* 0x000000082220d981 */ /* 0x0000a2000c1e1100 */
[----:B----4-:R-:W-:-:S03]  /*96210*/  @!P5 IMAD.MOV.U32 R37, RZ, RZ, R8 ;  /* 0x000000ffff25d224 */ /* 0x010fc600078e0008 */
[----:B------:R-:W4:Y:S01]  /*96220*/  LDL R8, [R1+0x148c] ;  /* 0x00148c0001087983 */ /* 0x000f220000100800 */
[----:B---3--:R-:W-:-:S03]  /*96230*/  @!P5 IMAD.MOV.U32 R36, RZ, RZ, R3 ;  /* 0x000000ffff24d224 */ /* 0x008fc600078e0003 */
[----:B------:R-:W3:Y:S01]  /*96240*/  LDL R3, [R1+0x1490] ;  /* 0x0014900001037983 */ /* 0x000ee20000100800 */
[----:B------:R-:W-:-:S03]  /*96250*/  @!P4 IMAD.MOV.U32 R38, RZ, RZ, R4 ;  /* 0x000000ffff26c224 */ /* 0x000fc600078e0004 */
[----:B------:R-:W3:Y:S01]  /*96260*/  LDL R4, [R1+0x13b8] ;  /* 0x0013b80001047983 */ /* 0x000ee20000100800 */
[----:B0-----:R-:W-:-:S06]  /*96270*/  PRMT R34, RZ, 0x7610, R34 ;  /* 0x00007610ff227816 */ /* 0x001fcc0000000022 */
[----:B------:R0:W3:Y:S01]  /*96280*/  @!P5 LDG.E.U8 R34, desc[UR8][R36.64] ;  /* 0x000000082422d981 */ /* 0x0000e2000c1e1100 */
[----:B------:R-:W-:-:S03]  /*96290*/  @!P4 IMAD.MOV.U32 R39, RZ, RZ, R11 ;  /* 0x000000ffff27c224 */ /* 0x000fc600078e000b */
[----:B------:R-:W3:Y:S01]  /*962a0*/  LDL R11, [R1+0x13b4] ;  /* 0x0013b400010b7983 */ /* 0x000ee20000100800 */
[----:B0-----:R-:W-:Y:S01]  /*962b0*/  PRMT R37, RZ, 0x7610, R37 ;  /* 0x00007610ff257816 */ /* 0x001fe20000000025 */
[----:B------:R-:W-:Y:S02]  /*962c0*/  @!P4 IMAD.MOV.U32 R40, RZ, RZ, R9 ;  /* 0x000000ffff28c224 */ /* 0x000fe400078e0009 */
[----:B------:R-:W3:Y:S01]  /*962d0*/  LDL R9, [R1+0x13c0] ;  /* 0x0013c00001097983 */ /* 0x000ee20000100800 */
[----:B--2---:R-:W-:-:S03]  /*962e0*/  @!P4 IMAD.MOV.U32 R41, RZ, RZ, R15 ;  /* 0x000000ffff29c224 */ /* 0x004fc600078e000f */
[----:B------:R-:W2:Y:S04]  /*962f0*/  LDL R15, [R1+0x13bc] ;  /* 0x0013bc00010f7983 */ /* 0x000ea80000100800 */
[----:B------:R0:W2:Y:S02]  /*96300*/  @!P4 LDG.E.U8 R37, desc[UR8][R40.64] ;  /* 0x000000082825c981 */ /* 0x0000a4000c1e1100 */
[----:B0-----:R-:W-:Y:S02]  /*96310*/  @!P5 IMAD.MOV.U32 R40, RZ, RZ, R10 ;  /* 0x000000ffff28d224 */ /* 0x001fe400078e000a */
[----:B------:R-:W2:Y:S01]  /*96320*/  LDL R10, [R1+0x1428] ;  /* 0x00142800010a7983 */ /* 0x000ea20000100800 */
[----:B------:R-:W-:-:S03]  /*96330*/  @!P5 IMAD.MOV.U32 R41, RZ, RZ, R18 ;  /* 0x000000ffff29d224 */ /* 0x000fc600078e0012 */
[----:B------:R-:W2:Y:S01]  /*96340*/  LDL R18, [R1+0x1424] ;  /* 0x0014240001127983 */ /* 0x000ea20000100800 */
[----:B------:R-:W-:-:S03]  /*96350*/  @!P4 IMAD.MOV.U32 R42, RZ, RZ, R0 ;  /* 0x000000ffff2ac224 */ /* 0x000fc600078e0000 */
[----:B------:R-:W2:Y:S01]  /*96360*/  LDL R0, [R1+0x1498] ;  /* 0x0014980001007983 */ /* 0x000ea20000100800 */
[----:B------:R-:W-:Y:S02]  /*96370*/  PRMT R35, RZ, 0x7610, R35 ;  /* 0x00007610ff237816 */ /* 0x000fe40000000023 */
[----:B------:R-:W-:-:S04]  /*96380*/  PRMT R36, RZ, 0x7610, R36 ;  /* 0x00007610ff247816 */ /* 0x000fc80000000024 */
[----:B------:R0:W2:Y:S01]  /*96390*/  @!P4 LDG.E.U8 R35, desc[UR8][R38.64] ;  /* 0x000000082623c981 */ /* 0x0000a2000c1e1100 */
[----:B------:R-:W-:-:S03]  /*963a0*/  @!P4 IMAD.MOV.U32 R43, RZ, RZ, R19 ;  /* 0x000000ffff2bc224 */ /* 0x000fc600078e0013 */
[----:B------:R-:W2:Y:S01]  /*963b0*/  LDL R19, [R1+0x149c] ;  /* 0x00149c0001137983 */ /* 0x000ea20000100800 */
[----:B0-----:R-:W-:Y:S02]  /*963c0*/  @!P5 IMAD.MOV.U32 R38, RZ, RZ, R20 ;  /* 0x000000ffff26d224 */ /* 0x001fe400078e0014 */
[----:B------:R-:W-:Y:S01]  /*963d0*/  @!P5 IMAD.MOV.U32 R39, RZ, RZ, R21 ;  /* 0x000000ffff27d224 */ /* 0x000fe200078e0015 */
[----:B------:R-:W-:Y:S02]  /*963e0*/  PRMT R49, RZ, 0x7610, R49 ;  /* 0x00007610ff317816 */ /* 0x000fe40000000031 */
[----:B------:R-:W-:Y:S02]  /*963f0*/  PRMT R51, RZ, 0x7610, R51 ;  /* 0x00007610ff337816 */ /* 0x000fe40000000033 */
[----:B------:R-:W-:Y:S02]  /*96400*/  PRMT R53, RZ, 0x7610, R53 ;  /* 0x00007610ff357816 */ /* 0x000fe40000000035 */
[----:B------:R-:W-:Y:S01]  /*96410*/  PRMT R55, RZ, 0x7610, R55 ;  /* 0x00007610ff377816 */ /* 0x000fe20000000037 */
[----:B------:R0:W2:Y:S01]  /*96420*/  @!P5 LDG.E.U8 R36, desc[UR8][R38.64] ;  /* 0x000000082624d981 */ /* 0x0000a2000c1e1100 */
[----:B------:R-:W-:-:S02]  /*96430*/  PRMT R57, RZ, 0x7610, R57 ;  /* 0x00007610ff397816 */ /* 0x000fc40000000039 */
[----:B------:R-:W-:Y:S02]  /*96440*/  PRMT R59, RZ, 0x7610, R59 ;  /* 0x00007610ff3b7816 */ /* 0x000fe4000000003b */
[----:B------:R-:W-:Y:S02]  /*96450*/  PRMT R61, RZ, 0x7610, R61 ;  /* 0x00007610ff3d7816 */ /* 0x000fe4000000003d */
[----:B------:R-:W-:Y:S02]  /*96460*/  PRMT R63, RZ, 0x7610, R63 ;  /* 0x00007610ff3f7816 */ /* 0x000fe4000000003f */
[----:B------:R-:W-:Y:S01]  /*96470*/  PRMT R65, RZ, 0x7610, R65 ;  /* 0x00007610ff417816 */ /* 0x000fe20000000041 */
[----:B------:R-:W2:Y:S04]  /*96480*/  LDL R21, [R1+0x100c] ;  /* 0x00100c0001157983 */ /* 0x000ea80000100800 */
[----:B------:R-:W2:Y:S01]  /*96490*/  LDL R20, [R1+0x101c] ;  /* 0x00101c0001147983 */ /* 0x000ea20000100800 */
[----:B0-----:R-:W-:-:S06]  /*964a0*/  PRMT R39, RZ, 0x7610, R39 ;  /* 0x00007610ff277816 */ /* 0x001fcc0000000027 */
[----:B------:R4:W2:Y:S02]  /*964b0*/  @!P4 LDG.E.U8 R39, desc[UR8][R42.64] ;  /* 0x000000082a27c981 */ /* 0x0008a4000c1e1100 */
[----:B----4-:R-:W-:Y:S02]  /*964c0*/  @!P5 IMAD.MOV.U32 R43, RZ, RZ, R8 ;  /* 0x000000ffff2bd224 */ /* 0x010fe400078e0008 */
[----:B------:R-:W4:Y:S01]  /*964d0*/  LDL R8, [R1+0x1494] ;  /* 0x0014940001087983 */ /* 0x000f220000100800 */
[----:B---3--:R-:W-:-:S03]  /*964e0*/  @!P5 IMAD.MOV.U32 R42, RZ, RZ, R3 ;  /* 0x000000ffff2ad224 */ /* 0x008fc600078e0003 */
[----:B------:R-:W3:Y:S01]  /*964f0*/  LDL R3, [R1+0x14a0] ;  /* 0x0014a00001037983 */ /* 0x000ee20000100800 */
[----:B------:R-:W-:Y:S01]  /*96500*/  PRMT R38, RZ, 0x7610, R38 ;  /* 0x00007610ff267816 */ /* 0x000fe20000000026 */
[----:B------:R-:W-:Y:S02]  /*96510*/  @!P4 IMAD.MOV.U32 R44, RZ, RZ, R4 ;  /* 0x000000ffff2cc224 */ /* 0x000fe400078e0004 */
[----:B------:R-:W3:Y:S04]  /*96520*/  LDL R4, [R1+0x1430] ;  /* 0x0014300001047983 */ /* 0x000ee80000100800 */
[----:B------:R0:W3:Y:S01]  /*96530*/  @!P5 LDG.E.U8 R38, desc[UR8][R40.64] ;  /* 0x000000082826d981 */ /* 0x0000e2000c1e1100 */
[----:B------:R-:W-:-:S03]  /*96540*/  @!P4 IMAD.MOV.U32 R45, RZ, RZ, R11 ;  /* 0x000000ffff2dc224 */ /* 0x000fc600078e000b */
[----:B------:R-:W3:Y:S01]  /*96550*/  LDL R11, [R1+0x142c] ;  /* 0x00142c00010b7983 */ /* 0x000ee20000100800 */
[----:B0-----:R-:W-:Y:S02]  /*96560*/  PRMT R41, RZ, 0x7610, R41 ;  /* 0x00007610ff297816 */ /* 0x001fe40000000029 */
[----:B------:R-:W-:-:S04]  /*96570*/  PRMT R40, RZ, 0x7610, R40 ;  /* 0x00007610ff287816 */ /* 0x000fc80000000028 */
[----:B------:R0:W3:Y:S04]  /*96580*/  @!P4 LDG.E.U8 R41, desc[UR8][R44.64] ;  /* 0x000000082c29c981 */ /* 0x0000e8000c1e1100 */
[----:B------:R1:W3:Y:S01]  /*96590*/  @!P5 LDG.E.U8 R40, desc[UR8][R42.64] ;  /* 0x000000082a28d981 */ /* 0x0002e2000c1e1100 */
[----:B0-----:R-:W-:-:S03]  /*965a0*/  @!P5 IMAD.MOV.U32 R44, RZ, RZ, R9 ;  /* 0x000000ffff2cd224 */ /* 0x001fc600078e0009 */
[----:B------:R-:W3:Y:S01]  /*965b0*/  LDL R9, [R1+0x13c8] ;  /* 0x0013c80001097983 */ /* 0x000ee20000100800 */
[----:B-1----:R-:W-:Y:S01]  /*965c0*/  PRMT R43, RZ, 0x7610, R43 ;  /* 0x00007610ff2b7816 */ /* 0x002fe2000000002b */
[----:B--2---:R-:W-:Y:S02]  /*965d0*/  @!P5 IMAD.MOV.U32 R45, RZ, RZ, R15 ;  /* 0x000000ffff2dd224 */ /* 0x004fe400078e000f */
[----:B------:R-:W2:Y:S01]  /*965e0*/  LDL R15, [R1+0x13c4] ;  /* 0x0013c400010f7983 */ /* 0x000ea20000100800 */
[----:B------:R-:W-:-:S03]  /*965f0*/  @!P4 IMAD.MOV.U32 R46, RZ, RZ, R10 ;  /* 0x000000ffff2ec224 */ /* 0x000fc600078e000a */
[----:B------:R-:W2:Y:S01]  /*96600*/  LDL R10, [R1+0x1438] ;  /* 0x00143800010a7983 */ /* 0x000ea20000100800 */
[----:B------:R-:W-:-:S03]  /*96610*/  @!P4 IMAD.MOV.U32 R47, RZ, RZ, R18 ;  /* 0x000000ffff2fc224 */ /* 0x000fc600078e0012 */
[----:B------:R-:W2:Y:S04]  /*96620*/  LDL R18, [R1+0x1434] ;  /* 0x0014340001127983 */ /* 0x000ea80000100800 */
[----:B------:R0:W2:Y:S02]  /*96630*/  @!P4 LDG.E.U8 R43, desc[UR8][R46.64] ;  /* 0x000000082e2bc981 */ /* 0x0000a4000c1e1100 */
[----:B0-----:R-:W-:Y:S02]  /*96640*/  @!P4 IMAD.MOV.U32 R46, RZ, RZ, R0 ;  /* 0x000000ffff2ec224 */ /* 0x001fe400078e0000 */
[----:B------:R-:W2:Y:S01]  /*96650*/  LDL R0, [R1+0x14a8] ;  /* 0x0014a80001007983 */ /* 0x000ea20000100800 */
[----:B------:R-:W-:-:S06]  /*96660*/  PRMT R42, RZ, 0x7610, R42 ;  /* 0x00007610ff2a7816 */ /* 0x000fcc000000002a */
[----:B------:R0:W2:Y:S02]  /*96670*/  @!P5 LDG.E.U8 R42, desc[UR8][R44.64] ;  /* 0x000000082c2ad981 */ /* 0x0000a4000c1e1100 */
[----:B0-----:R-:W-:Y:S02]  /*96680*/  PRMT R44, RZ, 0x7610, R44 ;  /* 0x00007610ff2c7816 */ /* 0x001fe4000000002c */
[----:B------:R-:W-:Y:S01]  /*96690*/  PRMT R45, RZ, 0x7610, R45 ;  /* 0x00007610ff2d7816 */ /* 0x000fe2000000002d */
[----:B----4-:R-:W-:Y:S02]  /*966a0*/  @!P4 IMAD.MOV.U32 R47, RZ, RZ, R8 ;  /* 0x000000ffff2fc224 */ /* 0x010fe400078e0008 */
[----:B------:R-:W4:Y:S04]  /*966b0*/  LDL R8, [R1+0x14a4] ;  /* 0x0014a40001087983 */ /* 0x000f280000100800 */
[----:B------:R3:W4:Y:S02]  /*966c0*/  @!P4 LDG.E.U8 R44, desc[UR8][R46.64] ;  /* 0x000000082e2cc981 */ /* 0x000724000c1e1100 */
[----:B---3--:R-:W-:-:S02]  /*966d0*/  @!P5 IMAD.MOV.U32 R46, RZ, RZ, R3 ;  /* 0x000000ffff2ed224 */ /* 0x008fc400078e0003 */
[----:B------:R-:W-:Y:S01]  /*966e0*/  @!P5 IMAD.MOV.U32 R47, RZ, RZ, R19 ;  /* 0x000000ffff2fd224 */ /* 0x000fe200078e0013 */
[----:B------:R-:W3:Y:S04]  /*966f0*/  LDL R3, [R1+0x14b0] ;  /* 0x0014b00001037983 */ /* 0x000ee80000100800 */
[----:B------:R-:W3:Y:S04]  /*96700*/  LDL R19, [R1+0x1444] ;  /* 0x0014440001137983 */ /* 0x000ee80000100800 */
[----:B------:R0:W3:Y:S02]  /*96710*/  @!P5 LDG.E.U8 R45, desc[UR8][R46.64] ;  /* 0x000000082e2dd981 */ /* 0x0000e4000c1e1100 */
[----:B0-----:R-:W-:-:S02]  /*96720*/  @!P5 IMAD.MOV.U32 R46, RZ, RZ, R4 ;  /* 0x000000ffff2ed224 */ /* 0x001fc400078e0004 */
[----:B------:R-:W3:Y:S01]  /*96730*/  LDL R4, [R1+0x14ac] ;  /* 0x0014ac0001047983 */ /* 0x000ee20000100800 */
[----:B------:R-:W-:-:S03]  /*96740*/  @!P5 IMAD.MOV.U32 R47, RZ, RZ, R11 ;  /* 0x000000ffff2fd224 */ /* 0x000fc600078e000b */
[----:B------:R-:W3:Y:S04]  /*96750*/  LDL R11, [R1+0x1440] ;  /* 0x00144000010b7983 */ /* 0x000ee80000100800 */
[----:B------:R0:W3:Y:S02]  /*96760*/  @!P5 LDG.E.U8 R49, desc[UR8][R46.64] ;  /* 0x000000082e31d981 */ /* 0x0000e4000c1e1100 */
[----:B0-----:R-:W-:Y:S02]  /*96770*/  @!P4 IMAD.MOV.U32 R46, RZ, RZ, R9 ;  /* 0x000000ffff2ec224 */ /* 0x001fe400078e0009 */
[----:B------:R-:W3:Y:S01]  /*96780*/  LDL R9, [R1+0x13d0] ;  /* 0x0013d00001097983 */ /* 0x000ee20000100800 */
[----:B--2---:R-:W-:-:S03]  /*96790*/  @!P4 IMAD.MOV.U32 R47, RZ, RZ, R15 ;  /* 0x000000ffff2fc224 */ /* 0x004fc600078e000f */
[----:B------:R-:W2:Y:S04]  /*967a0*/  LDL R15, [R1+0x143c] ;  /* 0x00143c00010f7983 */ /* 0x000ea80000100800 */
[----:B------:R0:W2:Y:S02]  /*967b0*/  @!P4 LDG.E.U8 R51, desc[UR8][R46.64] ;  /* 0x000000082e33c981 */ /* 0x0000a4000c1e1100 */
[----:B0-----:R-:W-:Y:S02]  /*967c0*/  @!P4 IMAD.MOV.U32 R46, RZ, RZ, R10 ;  /* 0x000000ffff2ec224 */ /* 0x001fe400078e000a */
[----:B------:R-:W2:Y:S01]  /*967d0*/  LDL R10, [R1+0x13cc] ;  /* 0x0013cc00010a7983 */ /* 0x000ea20000100800 */
[----:B------:R-:W-:-:S03]  /*967e0*/  @!P4 IMAD.MOV.U32 R47, RZ, RZ, R18 ;  /* 0x000000ffff2fc224 */ /* 0x000fc600078e0012 */
[----:B------:R-:W2:Y:S04]  /*967f0*/  LDL R18, [R1+0x1448] ;  /* 0x0014480001127983 */ /* 0x000ea80000100800 */
[----:B------:R0:W2:Y:S02]  /*96800*/  @!P4 LDG.E.U8 R53, desc[UR8][R46.64] ;  /* 0x000000082e35c981 */ /* 0x0000a4000c1e1100 */
[----:B0-----:R-:W-:Y:S02]  /*96810*/  @!P4 IMAD.MOV.U32 R46, RZ, RZ, R0 ;  /* 0x000000ffff2ec224 */ /* 0x001fe400078e0000 */
[----:B------:R-:W2:Y:S01]  /*96820*/  LDL R0, [R1+0x1450] ;  /* 0x0014500001007983 */ /* 0x000ea20000100800 */
[----:B----4-:R-:W-:-:S03]  /*96830*/  @!P4 IMAD.MOV.U32 R47, RZ, RZ, R8 ;  /* 0x000000ffff2fc224 */ /* 0x010fc600078e0008 */
[----:B------:R-:W4:Y:S04]  /*96840*/  LDL R8, [R1+0x144c] ;  /* 0x00144c0001087983 */ /* 0x000f280000100800 */
[----:B------:R3:W4:Y:S02]  /*96850*/  @!P4 LDG.E.U8 R55, desc[UR8][R46.64] ;  /* 0x000000082e37c981 */ /* 0x000724000c1e1100 */
[----:B---3--:R-:W-:Y:S02]  /*96860*/  @!P5 IMAD.MOV.U32 R46, RZ, RZ, R3 ;  /* 0x000000ffff2ed224 */ /* 0x008fe400078e0003 */
        /* <DEDUP_REMOVED lines=10> */
[----:B------:R-:W-:Y:S01]  /*96910*/  @!P5 IMAD.MOV.U32 R47, RZ, RZ, R10 ;  /* 0x000000ffff2fd224 */ /* 0x000fe200078e000a */
[----:B------:R-:W2:Y:S04]  /*96920*/  LDL R9, [R1+0x13d8] ;  /* 0x0013d80001097983 */ /* 0x000ea80000100800 */
[----:B------:R-:W2:Y:S04]  /*96930*/  LDL R10, [R1+0x13d4] ;  /* 0x0013d400010a7983 */ /* 0x000ea80000100800 */
[----:B------:R0:W2:Y:S02]  /*96940*/  @!P5 LDG.E.U8 R61, desc[UR8][R46.64] ;  /* 0x000000082e3dd981 */ /* 0x0000a4000c1e1100 */
[----:B0-----:R-:W-:-:S02]  /*96950*/  @!P4 IMAD.MOV.U32 R46, RZ, RZ, R18 ;  /* 0x000000ffff2ec224 */ /* 0x001fc400078e0012 */
[----:B------:R-:W-:Y:S01]  /*96960*/  @!P4 IMAD.MOV.U32 R47, RZ, RZ, R19 ;  /* 0x000000ffff2fc224 */ /* 0x000fe200078e0013 */
[----:B------:R-:W-:Y:S01]  /*96970*/  PRMT R67, RZ, 0x7610, R67 ;  /* 0x00007610ff437816 */ /* 0x000fe20000000043 */
[----:B------:R-:W2:Y:S04]  /*96980*/  LDL R18, [R1+0x14c0] ;  /* 0x0014c00001127983 */ /* 0x000ea80000100800 */
[----:B------:R0:W2:Y:S04]  /*96990*/  @!P4 LDG.E.U8 R63, desc[UR8][R46.64] ;  /* 0x000000082e3fc981 */ /* 0x0000a8000c1e1100 */
[----:B------:R-:W2:Y:S01]  /*969a0*/  LDL R19, [R1+0x1020] ;  /* 0x0010200001137983 */ /* 0x000ea20000100800 */
[----:B0-----:R-:W-:-:S03]  /*969b0*/  @!P5 IMAD.MOV.U32 R46, RZ, RZ, R0 ;  /* 0x000000ffff2ed224 */ /* 0x001fc600078e0000 */
[----:B------:R-:W2:Y:S01]  /*969c0*/  LDL R0, [R1+0x13e0] ;  /* 0x0013e00001007983 */ /* 0x000ea20000100800 */
[----:B------:R-:W-:Y:S02]  /*969d0*/  PRMT R69, RZ, 0x7610, R69 ;  /* 0x00007610ff457816 */ /* 0x000fe40000000045 */
[----:B------:R-:W-:Y:S01]  /*969e0*/  PRMT R71, RZ, 0x7610, R71 ;  /* 0x00007610ff477816 */ /* 0x000fe20000000047 */
[----:B----4-:R-:W-:Y:S02]  /*969f0*/  @!P5 IMAD.MOV.U32 R47, RZ, RZ, R8 ;  /* 0x000000ffff2fd224 */ /* 0x010fe400078e0008 */
[----:B------:R-:W4:Y:S04]  /*96a00*/  LDL R8, [R1+0x13dc] ;  /* 0x0013dc0001087983 */ /* 0x000f280000100800 */
[----:B------:R3:W4:Y:S02]  /*96a10*/  @!P5 LDG.E.U8 R65, desc[UR8][R46.64] ;  /* 0x000000082e41d981 */ /* 0x000724000c1e1100 */
[----:B---3--:R-:W-:-:S02]  /*96a20*/  @!P4 IMAD.MOV.U32 R46, RZ, RZ, R3 ;  /* 0x000000ffff2ec224 */ /* 0x008fc400078e0003 */
        /* <DEDUP_REMOVED lines=15> */
[----:B------:R-:W2:Y:S01]  /*96b20*/  LDL R0, [R1+0x12e0] ;  /* 0x0012e00001007983 */ /* 0x000ea20000100800 */
[----:B------:R-:W-:Y:S02]  /*96b30*/  PRMT R73, RZ, 0x7610, R73 ;  /* 0x00007610ff497816 */ /* 0x000fe40000000049 */
[----:B------:R-:W-:Y:S02]  /*96b40*/  PRMT R75, RZ, 0x7610, R75 ;  /* 0x00007610ff4b7816 */ /* 0x000fe4000000004b */
[----:B------:R-:W-:Y:S02]  /*96b50*/  PRMT R77, RZ, 0x7610, R77 ;  /* 0x00007610ff4d7816 */ /* 0x000fe4000000004d */
[----:B------:R-:W-:Y:S02]  /*96b60*/  PRMT R79, RZ, 0x7610, R79 ;  /* 0x00007610ff4f7816 */ /* 0x000fe4000000004f */
[----:B------:R-:W-:Y:S02]  /*96b70*/  PRMT R81, RZ, 0x7610, R81 ;  /* 0x00007610ff517816 */ /* 0x000fe40000000051 */
[----:B------:R-:W-:Y:S01]  /*96b80*/  PRMT R83, RZ, 0x7610, R83 ;  /* 0x00007610ff537816 */ /* 0x000fe20000000053 */
[----:B----4-:R-:W-:-:S02]  /*96b90*/  @!P5 IMAD.MOV.U32 R47, RZ, RZ, R8 ;  /* 0x000000ffff2fd224 */ /* 0x010fc400078e0008 */
        /* <DEDUP_REMOVED lines=8> */
[----:B------:R-:W-:-:S05]  /*96c20*/  @!P4 IMAD.MOV.U32 R47, RZ, RZ, R21 ;  /* 0x000000ffff2fc224 */ /* 0x000fca00078e0015 */
[----:B------:R0:W3:Y:S02]  /*96c30*/  @!P4 LDG.E.U8 R77, desc[UR8][R46.64] ;  /* 0x000000082e4dc981 */ /* 0x0000e4000c1e1100 */
[----:B0-----:R-:W-:Y:S02]  /*96c40*/  @!P5 IMAD.MOV.U32 R46, RZ, RZ, R18 ;  /* 0x000000ffff2ed224 */ /* 0x001fe400078e0012 */
[----:B------:R-:W-:-:S05]  /*96c50*/  @!P5 IMAD.MOV.U32 R47, RZ, RZ, R19 ;  /* 0x000000ffff2fd224 */ /* 0x000fca00078e0013 */
[----:B------:R0:W3:Y:S02]  /*96c60*/  @!P5 LDG.E.U8 R79, desc[UR8][R46.64] ;  /* 0x000000082e4fd981 */ /* 0x0000e4000c1e1100 */
[----:B0-----:R-:W-:Y:S02]  /*96c70*/  @!P5 IMAD.MOV.U32 R46, RZ, RZ, R11 ;  /* 0x000000ffff2ed224 */ /* 0x001fe400078e000b */
[----:B--2---:R-:W-:-:S05]  /*96c80*/  @!P5 IMAD.MOV.U32 R47, RZ, RZ, R15 ;  /* 0x000000ffff2fd224 */ /* 0x004fca00078e000f */
[----:B------:R0:W2:Y:S02]  /*96c90*/  @!P5 LDG.E.U8 R81, desc[UR8][R46.64] ;  /* 0x000000082e51d981 */ /* 0x0000a4000c1e1100 */
[----:B0-----:R-:W-:Y:S02]  /*96ca0*/  @!P5 IMAD.MOV.U32 R46, RZ, RZ, R9 ;  /* 0x000000ffff2ed224 */ /* 0x001fe400078e0009 */
[----:B------:R-:W-:Y:S02]  /*96cb0*/  @!P5 IMAD.MOV.U32 R47, RZ, RZ, R10 ;  /* 0x000000ffff2fd224 */ /* 0x000fe400078e000a */
[----:B------:R-:W2:Y:S04]  /*96cc0*/  LDL R10, [R1+0x1010] ;  /* 0x00101000010a7983 */ /* 0x000ea80000100800 */
[----:B------:R0:W2:Y:S02]  /*96cd0*/  @!P5 LDG.E.U8 R83, desc[UR8][R46.64] ;  /* 0x000000082e53d981 */ /* 0x0000a4000c1e1100 */
[----:B0-----:R-:W-:-:S02]  /*96ce0*/  @!P5 IMAD.MOV.U32 R46, RZ, RZ, R0 ;  /* 0x000000ffff2ed224 */ /* 0x001fc400078e0000 */
[----:B------:R-:W2:Y:S01]  /*96cf0*/  LDL R0, [R1+0x1014] ;  /* 0x0010140001007983 */ /* 0x000ea20000100800 */
[----:B------:R-:W-:-:S03]  /*96d00*/  PRMT R85, RZ, 0x7610, R85 ;  /* 0x00007610ff557816 */ /* 0x000fc60000000055 */
[----:B------:R-:W2:Y:S04]  /*96d10*/  LDL.LU R18, [R1+0x448] ;  /* 0x0004480001127983 */ /* 0x000ea80000300800 */
[----:B------:R-:W2:Y:S01]  /*96d20*/  LDL.LU R9, [R1+0x43c] ;  /* 0x00043c0001097983 */ /* 0x000ea20000300800 */
[----:B------:R-:W-:Y:S02]  /*96d30*/  PRMT R87, RZ, 0x7610, R87 ;  /* 0x00007610ff577816 */ /* 0x000fe40000000057 */
[----:B------:R-:W-:Y:S01]  /*96d40*/  PRMT R88, RZ, 0x7610, R88 ;  /* 0x00007610ff587816 */ /* 0x000fe20000000058 */
[----:B----4-:R-:W-:-:S05]  /*96d50*/  @!P5 IMAD.MOV.U32 R47, RZ, RZ, R8 ;  /* 0x000000ffff2fd224 */ /* 0x010fca00078e0008 */
[----:B------:R3:W4:Y:S02]  /*96d60*/  @!P5 LDG.E.U8 R85, desc[UR8][R46.64] ;  /* 0x000000082e55d981 */ /* 0x000724000c1e1100 */
[----:B---3--:R-:W-:Y:S02]  /*96d70*/  @!P5 IMAD.MOV.U32 R46, RZ, RZ, R3 ;  /* 0x000000ffff2ed224 */ /* 0x008fe400078e0003 */
[----:B------:R-:W3:Y:S04]  /*96d80*/  LDL.LU R3, [R1+0x430] ;  /* 0x0004300001037983 */ /* 0x000ee80000300800 */
[----:B------:R-:W4:Y:S04]  /*96d90*/  LDL.LU R8, [R1+0x424] ;  /* 0x0004240001087983 */ /* 0x000f280000300800 */
[----:B------:R-:W4:Y:S01]  /*96da0*/  LDL.LU R15, [R1+0x3a4] ;  /* 0x0003a400010f7983 */ /* 0x000f220000300800 */
[----:B------:R-:W-:-:S03]  /*96db0*/  @!P5 IMAD.MOV.U32 R47, RZ, RZ, R4 ;  /* 0x000000ffff2fd224 */ /* 0x000fc600078e0004 */
        /* <DEDUP_REMOVED lines=12> */
[----:B------:R2:W4:Y:S04]  /*96e80*/  @!P5 LDG.E.U8 R87, desc[UR8][R46.64] ;  /* 0x000000082e57d981 */ /* 0x000528000c1e1100 */
[----:B------:R-:W4:Y:S04]  /*96e90*/  LDL.LU R20, [R1+0x1a8] ;  /* 0x0001a80001147983 */ /* 0x000f280000300800 */
[----:B------:R-:W4:Y:S01]  /*96ea0*/  LDL.LU R19, [R1+0x19c] ;  /* 0x00019c0001137983 */ /* 0x000f220000300800 */
[----:B--2---:R-:W-:-:S02]  /*96eb0*/  @!P4 IMAD.MOV.U32 R47, RZ, RZ, R10 ;  /* 0x000000ffff2fc224 */ /* 0x004fc400078e000a */
[----:B------:R-:W-:Y:S02]  /*96ec0*/  @!P4 IMAD.MOV.U32 R46, RZ, RZ, R0 ;  /* 0x000000ffff2ec224 */ /* 0x000fe400078e0000 */
[----:B------:R-:W2:Y:S04]  /*96ed0*/  LDL.LU R0, [R1+0x190] ;  /* 0x0001900001007983 */ /* 0x000ea80000300800 */
[----:B------:R-:W2:Y:S04]  /*96ee0*/  LDL.LU R48, [R1+0xd8] ;  /* 0x0000d80001307983 */ /* 0x000ea80000300800 */
[----:B------:R-:W2:Y:S04]  /*96ef0*/  LDL.LU R50, [R1+0xd4] ;  /* 0x0000d40001327983 */ /* 0x000ea80000300800 */
[----:B------:R-:W2:Y:S04]  /*96f00*/  LDL.LU R78, [R1+0x98] ;  /* 0x00009800014e7983 */ /* 0x000ea80000300800 */
[----:B------:R-:W2:Y:S04]  /*96f10*/  LDL.LU R80, [R1+0x94] ;  /* 0x0000940001507983 */ /* 0x000ea80000300800 */
[----:B------:R-:W2:Y:S04]  /*96f20*/  LDL.LU R10, [R1+0x5c] ;  /* 0x00005c00010a7983 */ /* 0x000ea80000300800 */
[----:B------:R0:W2:Y:S04]  /*96f30*/  @!P4 LDG.E.U8 R88, desc[UR8][R46.64] ;  /* 0x000000082e58c981 */ /* 0x0000a8000c1e1100 */
[----:B------:R-:W0:Y:S04]  /*96f40*/  LDL R46, [R1+0x1018] ;  /* 0x00101800012e7983 */ /* 0x000e280000100800 */
[----:B------:R-:W0:Y:S01]  /*96f50*/  LDL R47, [R1+0x1024] ;  /* 0x00102400012f7983 */ /* 0x000e220000100800 */
[----:B------:R-:W-:-:S03]  /*96f60*/  PRMT R89, RZ, 0x7610, R89 ;  /* 0x00007610ff597816 */ /* 0x000fc60000000059 */
[----:B------:R-:W-:Y:S04]  /*96f70*/  STS.U8 [R16+UR4+0x26f80], R18 ;  /* 0x026f801210007988 */ /* 0x000fe80008000004 */
[----:B------:R-:W-:Y:S04]  /*96f80*/  STS.U8 [R16+UR4+0x2ef80], R9 ;  /* 0x02ef800910007988 */ /* 0x000fe80008000004 */
[----:B---3--:R-:W-:Y:S04]  /*96f90*/  STS.U8 [R16+UR4+0x36f80], R3 ;  /* 0x036f800310007988 */ /* 0x008fe80008000004 */
[----:B----4-:R-:W-:Y:S04]  /*96fa0*/  STS.U8 [R16+UR4+0x3ef80], R8 ;  /* 0x03ef800810007988 */ /* 0x010fe80008000004 */
        /* <DEDUP_REMOVED lines=16> */
[----:B-1----:R-:W1:Y:S01]  /*970b0*/  S2R R0, SR_TID.X ;  /* 0x0000000000007919 */ /* 0x002e620000002100 */
[----:B0-----:R-:W-:-:S04]  /*970c0*/  @!P5 LOP3.LUT R47, R47, R46, RZ, 0x3c, !PT ;  /* 0x0000002e2f2fd212 */ /* 0x001fc800078e3cff */
[----:B------:R-:W-:-:S04]  /*970d0*/  @!P5 LOP3.LUT R46, R47, R46, RZ, 0x3c, !PT ;  /* 0x0000002e2f2ed212 */ /* 0x000fc800078e3cff */
[----:B------:R-:W-:-:S05]  /*970e0*/  @!P5 LOP3.LUT R47, R47, R46, RZ, 0x3c, !PT ;  /* 0x0000002e2f2fd212 */ /* 0x000fca00078e3cff */
[----:B------:R-:W2:Y:S04]  /*970f0*/  @!P5 LDG.E.U8 R89, desc[UR8][R46.64] ;  /* 0x000000082e59d981 */ /* 0x000ea8000c1e1100 */
[----:B------:R-:W3:Y:S04]  /*97100*/  LDL.LU R47, [R1+0x58] ;  /* 0x00005800012f7983 */ /* 0x000ee80000300800 */
[----:B------:R-:W4:Y:S04]  /*97110*/  LDL.LU R46, [R1+0x1c] ;  /* 0x00001c00012e7983 */ /* 0x000f280000300800 */
        /* <DEDUP_REMOVED lines=14> */
[----:B------:R-:W2:Y:S01]  /*97200*/  LDL.LU R22, [R1+0x3364] ;  /* 0x0033640001167983 */ /* 0x000ea20000300800 */
[----:B-1----:R-:W-:-:S03]  /*97210*/  LOP3.LUT R0, R0, 0x7f, RZ, 0xc0, !PT ;  /* 0x0000007f00007812 */ /* 0x002fc600078ec0ff */
[----:B------:R-:W2:Y:S04]  /*97220*/  LDL.LU R21, [R1+0x3360] ;  /* 0x0033600001157983 */ /* 0x000ea80000300800 */
[----:B------:R-:W2:Y:S04]  /*97230*/  LDL.LU R76, [R1+0x54] ;  /* 0x00005400014c7983 */ /* 0x000ea80000300800 */
[----:B------:R-:W2:Y:S04]  /*97240*/  LDL.LU R20, [R1+0x335c] ;  /* 0x00335c0001147983 */ /* 0x000ea80000300800 */
        /* <DEDUP_REMOVED lines=14> */
[----:B0-----:R-:W3:Y:S04]  /*97330*/  LDL.LU R47, [R1+0x8c] ;  /* 0x00008c00012f7983 */ /* 0x001ee80000300800 */
[----:B-1----:R-:W4:Y:S04]  /*97340*/  LDL.LU R46, [R1+0x48] ;  /* 0x00004800012e7983 */ /* 0x002f280000300800 */
[----:B--2---:R-:W-:Y:S04]  /*97350*/  STS.U8 [R0+UR4+0x47c00], R22 ;  /* 0x047c001600007988 */ /* 0x004fe80008000004 */
        /* <DEDUP_REMOVED lines=8> */
[----:B0-----:R-:W3:Y:S04]  /*973e0*/  LDL.LU R80, [R1+0x4c] ;  /* 0x00004c0001507983 */ /* 0x001ee80000300800 */
[----:B-1----:R-:W3:Y:S01]  /*973f0*/  LDL.LU R78, [R1+0x90] ;  /* 0x00009000014e7983 */ /* 0x002ee20000300800 */
[----:B--2---:R-:W-:-:S03]  /*97400*/  LOP3.LUT R10, R0, 0x10, RZ, 0x3c, !PT ;  /* 0x00000010000a7812 */ /* 0x004fc600078e3cff */
[----:B------:R-:W2:Y:S04]  /*97410*/  LDL.LU R50, [R1+0xc4] ;  /* 0x0000c40001327983 */ /* 0x000ea80000300800 */
[----:B------:R-:W2:Y:S04]  /*97420*/  LDL.LU R48, [R1+0xc8] ;  /* 0x0000c80001307983 */ /* 0x000ea80000300800 */
[----:B------:R-:W2:Y:S04]  /*97430*/  LDL.LU R19, [R1+0x84] ;  /* 0x0000840001137983 */ /* 0x000ea80000300800 */
[----:B------:R-:W2:Y:S04]  /*97440*/  LDL.LU R20, [R1+0x88] ;  /* 0x0000880001147983 */ /* 0x000ea80000300800 */
[----:B------:R-:W2:Y:S04]  /*97450*/  LDL.LU R0, [R1+0x14] ;  /* 0x0000140001007983 */ /* 0x000ea80000300800 */
[----:B------:R-:W2:Y:S04]  /*97460*/  LDL.LU R22, [R1+0xcc] ;  /* 0x0000cc0001167983 */ /* 0x000ea80000300800 */
[----:B------:R0:W-:Y:S04]  /*97470*/  STS.U8 [R10+UR4+0x44880], R76 ;  /* 0x0448804c0a007988 */ /* 0x0001e80008000004 */
[----:B0-----:R-:W2:Y:S04]  /*97480*/  LDL.LU R76, [R1+0x3340] ;  /* 0x00334000014c7983 */ /* 0x001ea80000300800 */
[----:B------:R-:W-:Y:S04]  /*97490*/  STS.U8 [R10+UR4+0x46880], R11 ;  /* 0x0468800b0a007988 */ /* 0x000fe80008000004 */
[----:B--2---:R0:W-:Y:S04]  /*974a0*/  STS.U8 [R10+UR4+0x45080], R76 ;  /* 0x0450804c0a007988 */ /* 0x0041e80008000004 */
[----:B0-----:R-:W2:Y:S04]  /*974b0*/  LDL.LU R76, [R1+0xd0] ;  /* 0x0000d000014c7983 */ /* 0x001ea80000300800 */
[----:B------:R0:W-:Y:S02]  /*974c0*/  STS.U8 [R10+UR4+0x44c80], R0 ;  /* 0x044c80000a007988 */ /* 0x0001e40008000004 */
[----:B0-----:R-:W0:Y:S02]  /*974d0*/  S2R R0, SR_TID.X ;  /* 0x0000000000007919 */ /* 0x001e240000002100 */
        /* <DEDUP_REMOVED lines=10> */
[----:B------:R3:W-:Y:S04]  /*97580*/  STS.U8 [R10+UR4+0x46480], R47 ;  /* 0x0464802f0a007988 */ /* 0x0007e80008000004 */
[----:B-1----:R-:W4:Y:S04]  /*97590*/  LDL.LU R78, [R1+0x80] ;  /* 0x00008000014e7983 */ /* 0x002f280000300800 */
[----:B---3--:R-:W3:Y:S01]  /*975a0*/  LDL.LU R47, [R1+0xc0] ;  /* 0x0000c000012f7983 */ /* 0x008ee20000300800 */
[----:B0-----:R-:W-:-:S04]  /*975b0*/  LOP3.LUT R0, R0, 0x7f, RZ, 0xc0, !PT ;  /* 0x0000007f00007812 */ /* 0x001fc800078ec0ff */
[C---:B------:R-:W-:Y:S01]  /*975c0*/  LOP3.LUT R11, R0.reuse, 0x20, RZ, 0x3c, !PT ;  /* 0x00000020000b7812 */ /* 0x040fe200078e3cff */
[----:B--2---:R-:W-:Y:S04]  /*975d0*/  STS.U8 [R10+UR4+0x44080], R76 ;  /* 0x0440804c0a007988 */ /* 0x004fe80008000004 */
        /* <DEDUP_REMOVED lines=8> */
[----:B-1----:R-:W3:Y:S04]  /*97660*/  LDL.LU R14, [R1+0x333c] ;  /* 0x00333c00010e7983 */ /* 0x002ee80000300800 */
[----:B----4-:R0:W-:Y:S04]  /*97670*/  STS.U8 [R11+UR4+0x46900], R46 ;  /* 0x0469002e0b007988 */ /* 0x0101e80008000004 */
        /* <DEDUP_REMOVED lines=10> */
[----:B------:R0:W-:Y:S04]  /*97720*/  STS.U8 [R12+UR4+0x44d80], R13 ;  /* 0x044d800d0c007988 */ /* 0x0001e80008000004 */
[----:B0-----:R-:W2:Y:S04]  /*97730*/  LDL.LU R13, [R1+0x3338] ;  /* 0x00333800010d7983 */ /* 0x001ea80000300800 */
        /* <DEDUP_REMOVED lines=16> */
[----:B------:R0:W-:Y:S04]  /*97840*/  STS.U8 [R12+UR4+0x46580], R14 ;  /* 0x0465800e0c007988 */ /* 0x0001e80008000004 */
[----:B0-----:R-:W3:Y:S04]  /*97850*/  LDL.LU R14, [R1+0x3328] ;  /* 0x00332800010e7983 */ /* 0x001ee80000300800 */
[----:B------:R-:W3:Y:S04]  /*97860*/  LDL.LU R47, [R1+0xb0] ;  /* 0x0000b000012f7983 */ /* 0x000ee80000300800 */
[----:B--2---:R0:W-:Y:S02]  /*97870*/  STS.U8 [R12+UR4+0x46180], R13 ;  /* 0x0461800d0c007988 */ /* 0x0041e40008000004 */
[----:B0-----:R-:W-:-:S05]  /*97880*/  LOP3.LUT R13, R0, 0x40, RZ, 0x3c, !PT ;  /* 0x00000040000d7812 */ /* 0x001fca00078e3cff */
[----:B------:R0:W-:Y:S04]  /*97890*/  STS.U8 [R13+UR4+0x44a00], R8 ;  /* 0x044a00080d007988 */ /* 0x0001e80008000004 */
[----:B------:R1:W-:Y:S04]  /*978a0*/  STS.U8 [R13+UR4+0x46a00], R3 ;  /* 0x046a00030d007988 */ /* 0x0003e80008000004 */
[----:B0-----:R-:W2:Y:S04]  /*978b0*/  LDL.LU R8, [R1+0x3324] ;  /* 0x0033240001087983 */ /* 0x001ea80000300800 */
[----:B-1----:R-:W2:Y:S04]  /*978c0*/  LDL.LU R3, [R1+0x3320] ;  /* 0x0033200001037983 */ /* 0x002ea80000300800 */
        /* <DEDUP_REMOVED lines=14> */
[----:B---3--:R0:W-:Y:S02]  /*979b0*/  STS.U8 [R13+UR4+0x46200], R14 ;  /* 0x0462000e0d007988 */ /* 0x0081e40008000004 */
[----:B0-----:R-:W-:-:S05]  /*979c0*/  LOP3.LUT R14, R0, 0x50, RZ, 0x3c, !PT ;  /* 0x00000050000e7812 */ /* 0x001fca00078e3cff */
[----:B------:R0:W-:Y:S04]  /*979d0*/  STS.U8 [R14+UR4+0x44a80], R9 ;  /* 0x044a80090e007988 */ /* 0x0001e80008000004 */
[----:B------:R1:W-:Y:S04]  /*979e0*/  STS.U8 [R14+UR4+0x46a80], R18 ;  /* 0x046a80120e007988 */ /* 0x0003e80008000004 */
[----:B0-----:R-:W3:Y:S04]  /*979f0*/  LDL.LU R9, [R1+0x3318] ;  /* 0x0033180001097983 */ /* 0x001ee80000300800 */
[----:B-1----:R-:W3:Y:S04]  /*97a00*/  LDL.LU R18, [R1+0x3314] ;  /* 0x0033140001127983 */ /* 0x002ee80000300800 */
[----:B--2---:R-:W-:Y:S04]  /*97a10*/  STS.U8 [R14+UR4+0x46680], R8 ;  /* 0x046680080e007988 */ /* 0x004fe80008000004 */
[----:B------:R0:W-:Y:S04]  /*97a20*/  STS.U8 [R14+UR4+0x44680], R3 ;  /* 0x044680030e007988 */ /* 0x0001e80008000004 */
[----:B0-----:R-:W2:Y:S04]  /*97a30*/  LDL.LU R3, [R1+0x3310] ;  /* 0x0033100001037983 */ /* 0x001ea80000300800 */
[----:B------:R-:W2:Y:S04]  /*97a40*/  LDL.LU R8, [R1+0x330c] ;  /* 0x00330c0001087983 */ /* 0x000ea80000300800 */
[----:B----4-:R0:W-:Y:S04]  /*97a50*/  STS.U8 [R14+UR4+0x46280], R15 ;  /* 0x0462800f0e007988 */ /* 0x0101e80008000004 */
        /* <DEDUP_REMOVED lines=10> */
[----:B------:R-:W-:Y:S04]  /*97b00*/  STS.U8 [R14+UR4+0x45e80], R67 ;  /* 0x045e80430e007988 */ /* 0x000fe80008000004 */
[----:B------:R-:W-:Y:S04]  /*97b10*/  STS.U8 [R14+UR4+0x47e80], R69 ;  /* 0x047e80450e007988 */ /* 0x000fe80008000004 */
[----:B------:R0:W-:Y:S01]  /*97b20*/  STS.U8 [R15+UR4+0x44b00], R17 ;  /* 0x044b00110f007988 */ /* 0x0001e20008000004 */
[----:B------:R-:W-:-:S03]  /*97b30*/  LOP3.LUT R16, R0, 0x70, RZ, 0x3c, !PT ;  /* 0x0000007000107812 */ /* 0x000fc600078e3cff */
[----:B------:R1:W-:Y:S04]  /*97b40*/  STS.U8 [R15+UR4+0x46b00], R5 ;  /* 0x046b00050f007988 */ /* 0x0003e80008000004 */
[----:B0-----:R-:W4:Y:S04]  /*97b50*/  LDL.LU R17, [R1+0x3308] ;  /* 0x0033080001117983 */ /* 0x001f280000300800 */
[----:B-1----:R0:W5:Y:S04]  /*97b60*/  LDL.LU R5, [R1+0x3304] ;  /* 0x0033040001057983 */ /* 0x0021680000300800 */
        /* <DEDUP_REMOVED lines=12> */
[----:B-1----:R0:W5:Y:S04]  /*97c30*/  LDL.LU R9, [R1+0x3300] ;  /* 0x0033000001097983 */ /* 0x0021680000300800 */
[----:B------:R0:W5:Y:S04]  /*97c40*/  LDL.LU R4, [R1+0x32fc] ;  /* 0x0032fc0001047983 */ /* 0x0001680000300800 */
[----:B--2---:R-:W-:Y:S04]  /*97c50*/  STS.U8 [R15+UR4+0x46300], R3 ;  /* 0x046300030f007988 */ /* 0x004fe80008000004 */
[----:B------:R1:W-:Y:S04]  /*97c60*/  STS.U8 [R15+UR4+0x44300], R8 ;  /* 0x044300080f007988 */ /* 0x0003e80008000004 */
[----:B------:R2:W-:Y:S04]  /*97c70*/  STS.U8 [R16+UR4+0x44b80], R7 ;  /* 0x044b800710007988 */ /* 0x0005e80008000004 */
[----:B------:R3:W-:Y:S04]  /*97c80*/  STS.U8 [R16+UR4+0x46b80], R2 ;  /* 0x046b800210007988 */ /* 0x0007e80008000004 */
[----:B------:R0:W-:Y:S04]  /*97c90*/  STS.U8 [R16+UR4+0x44780], R6 ;  /* 0x0447800610007988 */ /* 0x0001e80008000004 */
[----:B-1----:R1:W5:Y:S04]  /*97ca0*/  LDL.LU R8, [R1+0x32f8] ;  /* 0x0032f80001087983 */ /* 0x0023680000300800 */
[----:B------:R1:W5:Y:S04]  /*97cb0*/  LDL.LU R3, [R1+0x32f4] ;  /* 0x0032f40001037983 */ /* 0x0003680000300800 */
[----:B--2---:R1:W5:Y:S04]  /*97cc0*/  LDL.LU R7, [R1+0x32f0] ;  /* 0x0032f00001077983 */ /* 0x0043680000300800 */
[----:B---3--:R1:W5:Y:S04]  /*97cd0*/  LDL.LU R2, [R1+0x32ec] ;  /* 0x0032ec0001027983 */ /* 0x0083680000300800 */
[----:B0-----:R1:W5:Y:S04]  /*97ce0*/  LDL.LU R6, [R1+0x32e8] ;  /* 0x0032e80001067983 */ /* 0x0013680000300800 */
[----:B------:R-:W2:Y:S04]  /*97cf0*/  LDL R23, [R1+0x31ac] ;  /* 0x0031ac0001177983 */ /* 0x000ea80000100800 */
[----:B------:R1:W5:Y:S04]  /*97d00*/  LDL.LU R19, [R1+0x32dc] ;  /* 0x0032dc0001137983 */ /* 0x0003680000300800 */
        /* <DEDUP_REMOVED lines=10> */
[----:B------:R3:W-:Y:S04]  /*97db0*/  STS.U8 [R16+UR4+0x46380], R18 ;  /* 0x0463801210007988 */ /* 0x0007e80008000004 */
[----:B------:R1:W-:Y:S04]  /*97dc0*/  STS.U8 [R16+UR4+0x45f80], R88 ;  /* 0x045f805810007988 */ /* 0x0003e80008000004 */
[----:B------:R1:W-:Y:S01]  /*97dd0*/  STS.U8 [R16+UR4+0x47f80], R89 ;  /* 0x047f805910007988 */ /* 0x0003e20008000004 */
[----:B------:R4:W-:Y:S06]  /*97de0*/  MEMBAR.ALL.CTA ;  /* 0x0000000000007992 */ /* 0x0009ec0000008000 */
[----:B----4-:R-:W4:Y:S01]  /*97df0*/  FENCE.VIEW.ASYNC.S ;  /* 0x00000000000073c6 */ /* 0x010f220000000000 */
[----:B0-----:R-:W0:Y:S08]  /*97e00*/  LDC R17, c[0x0][0x3a8] ;  /* 0x0000ea00ff117b82 */ /* 0x001e300000000800 */
[----:B---3--:R-:W3:Y:S01]  /*97e10*/  LDC R18, c[0x0][0x3ac] ;  /* 0x0000eb00ff127b82 */ /* 0x008ee20000000800 */
[----:B0-----:R-:W-:-:S02]  /*97e20*/  IMAD.SHL.U32 R17, R17, 0x100, RZ ;  /* 0x0000010011117824 */ /* 0x001fc400078e00ff */
[----:B---3--:R-:W-:-:S05]  /*97e30*/  IMAD.SHL.U32 R18, R18, 0x100, RZ ;  /* 0x0000010012127824 */ /* 0x008fca00078e00ff */
[----:B----4-:R-:W-:Y:S01]  /*97e40*/  BAR.SYNC.DEFER_BLOCKING 0x0 ;  /* 0x0000000000007b1d */ /* 0x010fe20000010000 */
[----:B--2---:R-:W-:-:S05]  /*97e50*/  LEA R20, R23, UR4, 0x3 ;  /* 0x0000000417147c11 */ /* 0x004fca000f8e18ff */
[----:B------:R-:W-:-:S05]  /*97e60*/  VIADD R20, R20, 0x48000 ;  /* 0x0004800014147836 */ /* 0x000fca0000000000 */
[----:B------:R-:W-:Y:S01]  /*97e70*/  R2UR UR7, R20 ;  /* 0x00000000140772ca */ /* 0x000fe200000e0000 */
[----:B-1----:R-:W-:-:S14]  /*97e80*/  @P0 BRA `(.L_x_9) ;  /* 0x0000000400d40947 */ /* 0x002fdc0003800000 */
[----:B------:R-:W-:Y:S01]  /*97e90*/  IMAD.U32 R22, RZ, RZ, UR4 ;  /* 0x00000004ff167e24 */ /* 0x000fe2000f8e00ff */
[----:B------:R-:W-:Y:S01]  /*97ea0*/  ELECT P4, URZ, PT ;  /* 0x0000000000ff782f */ /* 0x000fe20003880000 */
[----:B------:R-:W-:Y:S02]  /*97eb0*/  UMOV UR74, 0x0 ;  /* 0x00000000004a7882 */ /* 0x000fe40000000000 */
[----:B------:R-:W-:Y:S01]  /*97ec0*/  VIADD R22, R22, 0x20000 ;  /* 0x0002000016167836 */ /* 0x000fe20000000000 */
[----:B------:R-:W-:Y:S01]  /*97ed0*/  UMOV UR75, 0x8108010 ;  /* 0x08108010004b7882 */ /* 0x000fe20000000000 */
[----:B------:R-:W-:Y:S01]  /*97ee0*/  UMOV UR76, 0x0 ;  /* 0x00000000004c7882 */ /* 0x000fe20000000000 */
[----:B------:R-:W-:Y:S02]  /*97ef0*/  UMOV UR77, 0x8108010 ;  /* 0x08108010004d7882 */ /* 0x000fe40000000000 */
[----:B------:R-:W-:-:S04]  /*97f00*/  SHF.R.U32.HI R22, RZ, 0x4, R22 ;  /* 0x00000004ff167819 */ /* 0x000fc80000011616 */
[----:B------:R-:W-:Y:S01]  /*97f10*/  SGXT.U32 R22, R22, 0xe ;  /* 0x0000000e1616781a */ /* 0x000fe20000000000 */
[----:B------:R-:W-:-:S03]  /*97f20*/  @P4 IMAD.MOV.U32 R21, RZ, RZ, 0x40004040 ;  /* 0x40004040ff154424 */ /* 0x000fc600078e00ff */
[----:B------:R-:W-:Y:S02]  /*97f30*/  R2UR UR72, R22 ;  /* 0x00000000164872ca */ /* 0x000fe400000e0000 */
[----:B------:R-:W-:Y:S01]  /*97f40*/  @P4 R2UR UR73, R21 ;  /* 0x00000000154942ca */ /* 0x000fe200000e0000 */
[----:B------:R-:W-:-:S10]  /*97f50*/  IMAD.MOV.U32 R21, RZ, RZ, RZ ;  /* 0x000000ffff157224 */ /* 0x000fd400078e00ff */
[----:B------:R-:W-:-:S05]  /*97f60*/  IMAD.U32 R20, RZ, RZ, UR72 ;  /* 0x00000048ff147e24 */ /* 0x000fca000f8e00ff */
[----:B------:R-:W-:Y:S01]  /*97f70*/  @P4 R2UR UR72, R20 ;  /* 0x00000000144842ca */ /* 0x000fe200000e0000 */
[----:B------:R-:W-:-:S05]  /*97f80*/  IMAD.U32 R20, RZ, RZ, UR7 ;  /* 0x00000007ff147e24 */ /* 0x000fca000f8e00ff */
[----:B------:R-:W-:-:S07]  /*97f90*/  @P4 MOV R20, R20 ;  /* 0x0000001400144202 */ /* 0x000fce0000000f00 */
[----:B------:R0:W-:Y:S01]  /*97fa0*/  UTCQMMA gdesc[UR72], gdesc[UR12], tmem[UR5], tmem[UR74], idesc[UR75], UPT ;  /* 0x00ff4a0c480075ea */ /* 0x0001e2000b800305 */
[----:B------:R1:W-:Y:S01]  /*97fb0*/  UTCQMMA gdesc[UR10], gdesc[UR14], tmem[UR5], tmem[UR76], idesc[UR77], UPT ;  /* 0x00ff4c0e0a0075ea */ /* 0x0003e2000b800305 */
[----:B0-----:R-:W-:Y:S02]  /*97fc0*/  UIADD3.64 UR74, UPT, UPT, UR10, 0x100, URZ ;  /* 0x000001000a4a7897 */ /* 0x001fe4000fffe0ff */
[----:B-1----:R-:W-:Y:S01]  /*97fd0*/  UIADD3.64 UR76, UPT, UPT, UR10, 0x200, URZ ;  /* 0x000002000a4c7897 */ /* 0x002fe2000fffe0ff */
[----:B------:R-:W-:Y:S01]  /*97fe0*/  UMOV UR72, 0x0 ;  /* 0x0000000000487882 */ /* 0x000fe20000000000 */
[----:B------:R-:W-:-:S05]  /*97ff0*/  UMOV UR73, 0x8108010 ;  /* 0x0810801000497882 */ /* 0x000fca0000000000 */
[----:B------:R0:W-:Y:S02]  /*98000*/  UTCQMMA gdesc[UR74], gdesc[UR60], tmem[UR5], tmem[UR72], idesc[UR73], UPT ;  /* 0x00ff483c4a0075ea */ /* 0x0001e4000b800305 */
[----:B0-----:R-:W-:Y:S01]  /*98010*/  UMOV UR74, 0x0 ;  /* 0x00000000004a7882 */ /* 0x001fe20000000000 */
[----:B------:R-:W-:Y:S01]  /*98020*/  UMOV UR75, 0x8108010 ;  /* 0x08108010004b7882 */ /* 0x000fe20000000000 */
[----:B------:R-:W-:Y:S01]  /*98030*/  UIADD3.64 UR72, UPT, UPT, UR10, 0x300, URZ ;  /* 0x000003000a487897 */ /* 0x000fe2000fffe0ff */
[----:B------:R0:W-:Y:S02]  /*98040*/  UTCQMMA gdesc[UR76], gdesc[UR62], tmem[UR5], tmem[UR74], idesc[UR75], UPT ;  /* 0x00ff4a3e4c0075ea */ /* 0x0001e4000b800305 */
[----:B0-----:R-:W-:Y:S01]  /*98050*/  UIADD3.64 UR74, UPT, UPT, UR10, 0x400, URZ ;  /* 0x000004000a4a7897 */ /* 0x001fe2000fffe0ff */
[----:B------:R-:W-:Y:S01]  /*98060*/  UMOV UR76, 0x0 ;  /* 0x00000000004c7882 */ /* 0x000fe20000000000 */
[----:B------:R-:W-:-:S04]  /*98070*/  UMOV UR77, 0x8108010 ;  /* 0x08108010004d7882 */ /* 0x000fc80000000000 */
        /* <DEDUP_REMOVED lines=11> */
[----:B------:R-:W-:Y:S02]  /*98130*/  UIADD3 UR74, UPT, UPT, UR5, 0x40, URZ ;  /* 0x00000040054a7890 */ /* 0x000fe4000fffe0ff */
[----:B------:R0:W-:Y:S02]  /*98140*/  UTCQMMA gdesc[UR72], gdesc[UR70], tmem[UR5], tmem[UR76], idesc[UR77], UPT ;  /* 0x00ff4c46480075ea */ /* 0x0001e4000b800305 */
[----:B0-----:R-:W-:Y:S01]  /*98150*/  UIADD3.64 UR76, UPT, UPT, UR10, 0x700, URZ ;  /* 0x000007000a4c7897 */ /* 0x001fe2000fffe0ff */
[----:B------:R-:W-:Y:S01]  /*98160*/  UMOV UR72, 0x0 ;  /* 0x0000000000487882 */ /* 0x000fe20000000000 */
[----:B------:R-:W-:-:S07]  /*98170*/  UMOV UR73, 0x8108010 ;  /* 0x0810801000497882 */ /* 0x000fce0000000000 */
[----:B------:R0:W-:Y:S02]  /*98180*/  UTCQMMA gdesc[UR76], gdesc[UR12], tmem[UR74], tmem[UR72], idesc[UR73], UPT ;  /* 0x00ff480c4c0075ea */ /* 0x0001e4000b80034a */
[----:B0-----:R-:W-:Y:S02]  /*98190*/  UIADD3.64 UR72, UPT, UPT, UR10, 0x800, URZ ;  /* 0x000008000a487897 */ /* 0x001fe4000fffe0ff */
[----:B------:R-:W-:Y:S01]  /*981a0*/  UIADD3 UR76, UPT, UPT, UR5, 0x40, URZ ;  /* 0x00000040054c7890 */ /* 0x000fe2000fffe0ff */
[----:B------:R-:W-:Y:S01]  /*981b0*/  UMOV UR74, 0x0 ;  /* 0x00000000004a7882 */ /* 0x000fe20000000000 */
[----:B------:R-:W-:-:S07]  /*981c0*/  UIADD3 UR77, UPT, UPT, UR5, 0x40, URZ ;  /* 0x00000040054d7890 */ /* 0x000fce000fffe0ff */
[----:B------:R0:W-:Y:S02]  /*981d0*/  UTCQMMA gdesc[UR72], gdesc[UR14], tmem[UR76], tmem[UR74], idesc[UR75], UPT ;  /* 0x00ff4a0e480075ea */ /* 0x0001e4000b80034c */
[----:B0-----:R-:W-:Y:S01]  /*981e0*/  UIADD3 UR75, UPT, UPT, UR5, 0x40, URZ ;  /* 0x00000040054b7890 */ /* 0x001fe2000fffe0ff */
[----:B------:R-:W-:Y:S01]  /*981f0*/  UMOV UR72, 0x0 ;  /* 0x0000000000487882 */ /* 0x000fe20000000000 */
[----:B------:R-:W-:Y:S01]  /*98200*/  UMOV UR73, 0x8108010 ;  /* 0x0810801000497882 */ /* 0x000fe20000000000 */
[----:B------:R-:W-:Y:S01]  /*98210*/  UMOV UR76, 0x0 ;  /* 0x00000000004c7882 */ /* 0x000fe20000000000 */
[----:B------:R0:W-:Y:S01]  /*98220*/  UTCQMMA gdesc[UR16], gdesc[UR60], tmem[UR77], tmem[UR72], idesc[UR73], UPT ;  /* 0x00ff483c100075ea */ /* 0x0001e2000b80034d */
[----:B------:R-:W-:Y:S01]  /*98230*/  UIADD3 UR74, UPT, UPT, UR5, 0x40, URZ ;  /* 0x00000040054a7890 */ /* 0x000fe2000fffe0ff */
[----:B0-----:R-:W-:-:S03]  /*98240*/  UMOV UR77, 0x8108010 ;  /* 0x08108010004d7882 */ /* 0x001fc60000000000 */
[----:B------:R0:W-:Y:S05]  /*98250*/  UTCQMMA gdesc[UR18], gdesc[UR62], tmem[UR75], tmem[UR76], idesc[UR77], UPT ;  /* 0x00ff4c3e120075ea */ /* 0x0001ea000b80034b */
[----:B------:R1:W-:Y:S01]  /*98260*/  UTCQMMA gdesc[UR20], gdesc[UR64], tmem[UR74], tmem[UR72], idesc[UR73], UPT ;  /* 0x00ff4840140075ea */ /* 0x0003e2000b80034a */
[----:B0-----:R-:W-:Y:S01]  /*98270*/  UIADD3 UR76, UPT, UPT, UR5, 0x40, URZ ;  /* 0x00000040054c7890 */ /* 0x001fe2000fffe0ff */
[----:B-1----:R-:W-:Y:S01]  /*98280*/  UMOV UR74, 0x0 ;  /* 0x00000000004a7882 */ /* 0x002fe20000000000 */
[----:B------:R-:W-:-:S07]  /*98290*/  UMOV UR75, 0x8108010 ;  /* 0x08108010004b7882 */ /* 0x000fce0000000000 */
[----:B------:R0:W-:Y:S02]  /*982a0*/  UTCQMMA gdesc[UR22], gdesc[UR66], tmem[UR76], tmem[UR74], idesc[UR75], UPT ;  /* 0x00ff4a42160075ea */ /* 0x0001e4000b80034c */
[----:B0-----:R-:W-:Y:S02]  /*982b0*/  UIADD3 UR74, UPT, UPT, UR5, 0x40, URZ ;  /* 0x00000040054a7890 */ /* 0x001fe4000fffe0ff */
[----:B------:R-:W-:Y:S01]  /*982c0*/  UIADD3 UR75, UPT, UPT, UR5, 0x40, URZ ;  /* 0x00000040054b7890 */ /* 0x000fe2000fffe0ff */
[----:B------:R-:W-:-:S06]  /*982d0*/  UMOV UR76, 0x0 ;  /* 0x00000000004c7882 */ /* 0x000fcc0000000000 */
[----:B------:R0:W-:Y:S02]  /*982e0*/  UTCQMMA gdesc[UR24], gdesc[UR68], tmem[UR74], tmem[UR72], idesc[UR73], UPT ;  /* 0x00ff4844180075ea */ /* 0x0001e4000b80034a */
[----:B------:R1:W-:Y:S01]  /*982f0*/  UTCQMMA gdesc[UR26], gdesc[UR70], tmem[UR75], tmem[UR76], idesc[UR77], UPT ;  /* 0x00ff4c461a0075ea */ /* 0x0003e2000b80034b */
[----:B0-----:R-:W-:Y:S01]  /*98300*/  UMOV UR74, 0x0 ;  /* 0x00000000004a7882 */ /* 0x001fe20000000000 */
[----:B-1----:R-:W-:Y:S02]  /*98310*/  UIADD3 UR77, UPT, UPT, UR5, 0x80, URZ ;  /* 0x00000080054d7890 */ /* 0x002fe4000fffe0ff */
[----:B------:R-:W-:Y:S01]  /*98320*/  UIADD3 UR76, UPT, UPT, UR5, 0x80, URZ ;  /* 0x00000080054c7890 */ /* 0x000fe2000fffe0ff */
[----:B------:R-:W-:-:S06]  /*98330*/  UMOV UR75, 0x8108010 ;  /* 0x08108010004b7882 */ /* 0x000fcc0000000000 */
[----:B------:R0:W-:Y:S02]  /*98340*/  UTCQMMA gdesc[UR28], gdesc[UR12], tmem[UR77], tmem[UR72], idesc[UR73], UPT ;  /* 0x00ff480c1c0075ea */ /* 0x0001e4000b80034d */
[----:B------:R1:W-:Y:S01]  /*98350*/  UTCQMMA gdesc[UR30], gdesc[UR14], tmem[UR76], tmem[UR74], idesc[UR75], UPT ;  /* 0x00ff4a0e1e0075ea */ /* 0x0003e2000b80034c */
[----:B0-----:R-:W-:Y:S01]  /*98360*/  UMOV UR77, 0x8108010 ;  /* 0x08108010004d7882 */ /* 0x001fe20000000000 */
[----:B-1----:R-:W-:Y:S01]  /*98370*/  UIADD3 UR74, UPT, UPT, UR5, 0x80, URZ ;  /* 0x00000080054a7890 */ /* 0x002fe2000fffe0ff */
[----:B------:R-:W-:Y:S01]  /*98380*/  UMOV UR76, 0x0 ;  /* 0x00000000004c7882 */ /* 0x000fe20000000000 */
[----:B------:R-:W-:-:S07]  /*98390*/  UIADD3 UR75, UPT, UPT, UR5, 0x80, URZ ;  /* 0x00000080054b7890 */ /* 0x000fce000fffe0ff */
[----:B------:R-:W-:Y:S01]  /*983a0*/  UTCQMMA gdesc[UR32], gdesc[UR60], tmem[UR74], tmem[UR72], idesc[UR73], UPT ;  /* 0x00ff483c200075ea */ /* 0x000fe2000b80034a */
[----:B------:R0:W-:Y:S01]  /*983b0*/  UTCQMMA gdesc[UR34], gdesc[UR62], tmem[UR74], tmem[UR76], idesc[UR77], UPT ;  /* 0x00ff4c3e220075ea */ /* 0x0001e2000b80034a */
[----:B------:R1:W-:Y:S01]  /*983c0*/  UTCQMMA gdesc[UR36], gdesc[UR64], tmem[UR75], tmem[UR72], idesc[UR73], UPT ;  /* 0x00ff4840240075ea */ /* 0x0003e2000b80034b */
[----:B0-----:R-:W-:Y:S01]  /*983d0*/  UIADD3 UR77, UPT, UPT, UR5, 0x80, URZ ;  /* 0x00000080054d7890 */ /* 0x001fe2000fffe0ff */
[----:B------:R-:W-:Y:S01]  /*983e0*/  UMOV UR74, 0x0 ;  /* 0x00000000004a7882 */ /* 0x000fe20000000000 */
[----:B-1----:R-:W-:Y:S01]  /*983f0*/  UMOV UR75, 0x8108010 ;  /* 0x08108010004b7882 */ /* 0x002fe20000000000 */
[----:B------:R-:W-:-:S06]  /*98400*/  UIADD3 UR76, UPT, UPT, UR5, 0x80, URZ ;  /* 0x00000080054c7890 */ /* 0x000fcc000fffe0ff */
[----:B------:R0:W-:Y:S03]  /*98410*/  UTCQMMA gdesc[UR38], gdesc[UR66], tmem[UR77], tmem[UR74], idesc[UR75], UPT ;  /* 0x00ff4a42260075ea */ /* 0x0001e6000b80034d */
[----:B------:R1:W-:Y:S01]  /*98420*/  UTCQMMA gdesc[UR40], gdesc[UR68], tmem[UR76], tmem[UR72], idesc[UR73], UPT ;  /* 0x00ff4844280075ea */ /* 0x0003e2000b80034c */
[----:B0-----:R-:W-:Y:S01]  /*98430*/  UIADD3 UR74, UPT, UPT, UR5, 0x80, URZ ;  /* 0x00000080054a7890 */ /* 0x001fe2000fffe0ff */
[----:B------:R-:W-:Y:S01]  /*98440*/  UMOV UR77, 0x8108010 ;  /* 0x08108010004d7882 */ /* 0x000fe20000000000 */
[----:B-1----:R-:W-:-:S07]  /*98450*/  UMOV UR76, 0x0 ;  /* 0x00000000004c7882 */ /* 0x002fce0000000000 */
[----:B------:R0:W-:Y:S02]  /*98460*/  UTCQMMA gdesc[UR42], gdesc[UR70], tmem[UR74], tmem[UR76], idesc[UR77], UPT ;  /* 0x00ff4c462a0075ea */ /* 0x0001e4000b80034a */
[----:B0-----:R-:W-:Y:S02]  /*98470*/  UIADD3 UR74, UPT, UPT, UR5, 0xc0, URZ ;  /* 0x000000c0054a7890 */ /* 0x001fe4000fffe0ff */
[----:B------:R-:W-:-:S07]  /*98480*/  UIADD3 UR76, UPT, UPT, UR5, 0xc0, URZ ;  /* 0x000000c0054c7890 */ /* 0x000fce000fffe0ff */
[----:B------:R0:W-:Y:S02]  /*98490*/  UTCQMMA gdesc[UR44], gdesc[UR12], tmem[UR74], tmem[UR72], idesc[UR73], UPT ;  /* 0x00ff480c2c0075ea */ /* 0x0001e4000b80034a */
[----:B0-----:R-:W-:Y:S02]  /*984a0*/  UMOV UR74, 0x0 ;  /* 0x00000000004a7882 */ /* 0x001fe40000000000 */
[----:B------:R0:W-:Y:S02]  /*984b0*/  UTCQMMA gdesc[UR46], gdesc[UR14], tmem[UR76], tmem[UR74], idesc[UR75], UPT ;  /* 0x00ff4a0e2e0075ea */ /* 0x0001e4000b80034c */
[----:B0-----:R-:W-:Y:S01]  /*984c0*/  UIADD3 UR75, UPT, UPT, UR5, 0xc0, URZ ;  /* 0x000000c0054b7890 */ /* 0x001fe2000fffe0ff */
[----:B------:R-:W-:-:S08]  /*984d0*/  UMOV UR76, 0x0 ;  /* 0x00000000004c7882 */ /* 0x000fd00000000000 */
[----:B------:R-:W-:Y:S01]  /*984e0*/  UTCQMMA gdesc[UR48], gdesc[UR60], tmem[UR75], tmem[UR72], idesc[UR73], UPT ;  /* 0x00ff483c300075ea */ /* 0x000fe2000b80034b */
[----:B------:R0:W-:Y:S02]  /*984f0*/  UTCQMMA gdesc[UR50], gdesc[UR62], tmem[UR75], tmem[UR76], idesc[UR77], UPT ;  /* 0x00ff4c3e320075ea */ /* 0x0001e4000b80034b */
[----:B0-----:R-:W-:Y:S01]  /*98500*/  UIADD3 UR77, UPT, UPT, UR5, 0xc0, URZ ;  /* 0x000000c0054d7890 */ /* 0x001fe2000fffe0ff */
[----:B------:R-:W-:-:S08]  /*98510*/  UMOV UR75, 0x8108010 ;  /* 0x08108010004b7882 */ /* 0x000fd00000000000 */
[----:B------:R0:W-:Y:S02]  /*98520*/  UTCQMMA gdesc[UR52], gdesc[UR64], tmem[UR77], tmem[UR72], idesc[UR73], UPT ;  /* 0x00ff4840340075ea */ /* 0x0001e4000b80034d */
[----:B0-----:R-:W-:Y:S01]  /*98530*/  UIADD3 UR72, UPT, UPT, UR5, 0xc0, URZ ;  /* 0x000000c005487890 */ /* 0x001fe2000fffe0ff */
[----:B------:R-:W-:-:S08]  /*98540*/  UMOV UR77, 0x8108010 ;  /* 0x08108010004d7882 */ /* 0x000fd00000000000 */
[----:B------:R0:W-:Y:S02]  /*98550*/  UTCQMMA gdesc[UR54], gdesc[UR66], tmem[UR72], tmem[UR74], idesc[UR75], UPT ;  /* 0x00ff4a42360075ea */ /* 0x0001e4000b800348 */
[----:B0-----:R-:W-:Y:S01]  /*98560*/  UIADD3 UR74, UPT, UPT, UR5, 0xc0, URZ ;  /* 0x000000c0054a7890 */ /* 0x001fe2000fffe0ff */
[----:B------:R-:W-:Y:S01]  /*98570*/  @P4 R2UR UR75, R20 ;  /* 0x00000000144b42ca */ /* 0x000fe200000e0000 */
[----:B------:R-:W-:-:S07]  /*98580*/  UMOV UR72, 0x0 ;  /* 0x0000000000487882 */ /* 0x000fce0000000000 */
[----:B------:R0:W-:Y:S02]  /*98590*/  UTCQMMA gdesc[UR56], gdesc[UR68], tmem[UR74], tmem[UR72], idesc[UR73], UPT ;  /* 0x00ff4844380075ea */ /* 0x0001e4000b80034a */
[----:B0-----:R-:W-:-:S09]  /*985a0*/  UIADD3 UR73, UPT, UPT, UR5, 0xc0, URZ ;  /* 0x000000c005497890 */ /* 0x001fd2000fffe0ff */
[----:B------:R0:W-:Y:S01]  /*985b0*/  UTCQMMA gdesc[UR58], gdesc[UR70], tmem[UR73], tmem[UR76], idesc[UR77], UPT ;  /* 0x00ff4c463a0075ea */ /* 0x0001e2000b800349 */
[----:B------:R0:W-:Y:S01]  /*985c0*/  UTCBAR [UR75], URZ ;  /* 0x000000ff4b0073e9 */ /* 0x0001e200080000ff */
[----:B------:R-:W-:Y:S01]  /*985d0*/  NOP ;  /* 0x0000000000007918 */ /* 0x000fe20000000000 */
.L_x_9:
[----:B------:R-:W2:Y:S04]  /*985e0*/  LDL R22, [R1+0x32e4] ;  /* 0x0032e40001167983 */ /* 0x000ea80000100800 */
[----:B------:R-:W2:Y:S01]  /*985f0*/  LDL.LU R21, [R1+0x40c] ;  /* 0x00040c0001157983 */ /* 0x000ea20000300800 */
[----:B------:R-:W-:-:S05]  /*98600*/  VIADD R20, R23, 0x1 ;  /* 0x0000000117147836 */ /* 0x000fca0000000000 */
[----:B------:R-:W-:Y:S02]  /*98610*/  ISETP.GT.AND P4, PT, R20, 0x1, PT ;  /* 0x000000011400780c */ /* 0x000fe40003f84270 */
[C---:B--2---:R-:W-:Y:S01]  /*98620*/  ISETP.NE.U32.AND P5, PT, R21.reuse, R22, PT ;  /* 0x000000161500720c */ /* 0x044fe20003fa5070 */
[----:B------:R-:W-:Y:S01]  /*98630*/  VIADD R22, R21, 0x1 ;  /* 0x0000000115167836 */ /* 0x000fe20000000000 */
[----:B------:R-:W-:-:S04]  /*98640*/  SEL R21, RZ, 0x1, !P4 ;  /* 0x00000001ff157807 */ /* 0x000fc80006000000 */
[----:B------:R1:W-:Y:S02]  /*98650*/  STL [R1+0x40c], R22 ;  /* 0x00040c1601007387 */ /* 0x0003e40000100800 */
[----:B-1----:R-:W-:Y:S02]  /*98660*/  SEL R22, R20, RZ, !P4 ;  /* 0x000000ff14167207 */ /* 0x002fe40006000000 */
[----:B-----5:R-:W-:-:S03]  /*98670*/  LOP3.LUT R20, R19, R21, RZ, 0x3c, !PT ;  /* 0x0000001513147212 */ /* 0x020fc600078e3cff */
[----:B------:R2:W-:Y:S04]  /*98680*/  STL [R1+0x31ac], R22 ;  /* 0x0031ac1601007387 */ /* 0x0005e80000100800 */
[----:B------:R2:W-:Y:S01]  /*98690*/  STL [R1+0x32dc], R20 ;  /* 0x0032dc1401007387 */ /* 0x0005e20000100800 */
[----:B------:R-:W-:Y:S05]  /*986a0*/  @P5 BRA `(.L_x_10) ;  /* 0xfffffb1400b85947 */ /* 0x000fea000383ffff */
.L_x_7:
[----:B------:R-:W-:Y:S05]  /*986b0*/  @!P2 BRA `(.L_x_11) ;  /* 0x00000000000ca947 */ /* 0x000fea0003800000 */
[----:B------:R-:W-:-:S04]  /*986c0*/  IMAD.U32 R19, R19, -0x80000000, RZ ;  /* 0x8000000013137824 */ /* 0x000fc800078e00ff */
[----:B------:R-:W3:Y:S02]  /*986d0*/  SYNCS.PHASECHK.TRANS64.TRYWAIT P0, [UR7], R19 ;  /* 0x00000013ff0075a7 */ /* 0x000ee40008001107 */
[----:B---3--:R-:W-:Y:S05]  /*986e0*/  @!P0 BRA `(.L_x_12) ;  /* 0x000000a000dc8947 */ /* 0x008fea0003800000 */
.L_x_11:
[----:B------:R-:W-:Y:S06]  /*986f0*/  BAR.SYNC.DEFER_BLOCKING 0x0 ;  /* 0x0000000000007b1d */ /* 0x000fec0000010000 */
[----:B------:R-:W3:Y:S01]  /*98700*/  LDL R11, [R1+0xa58] ;  /* 0x000a5800010b7983 */ /* 0x000ee20000100800 */
[----:B------:R-:W4:Y:S02]  /*98710*/  @!P1 SYNCS.CCTL.IV [UR4+0x48000] ;  /* 0x04800000ff0099b1 */ /* 0x000f240008000004 */
[----:B----4-:R-:W-:Y:S06]  /*98720*/  BAR.SYNC.DEFER_BLOCKING 0x0 ;  /* 0x0000000000007b1d */ /* 0x010fec0000010000 */
[----:B--2---:R-:W2:Y:S01]  /*98730*/  LDTM.x64 R12, tmem[UR6] ;  /* 0x00000006000c79ee */ /* 0x004ea20008340000 */
[----:B------:R-:W4:Y:S01]  /*98740*/  @!P1 SYNCS.CCTL.IV [UR4+0x48008] ;  /* 0x04800800ff0099b1 */ /* 0x000f220008000004 */
[----:B--2---:R-:W-:Y:S04]  /*98750*/  STL [R1+0x204], R13 ;  /* 0x0002040d01007387 */ /* 0x004fe80000100800 */
[----:B------:R-:W-:Y:S04]  /*98760*/  STL.64 [R1+0x208], R14 ;  /* 0x0002080e01007387 */ /* 0x000fe80000100a00 */
        /* <DEDUP_REMOVED lines=16> */
[----:B------:R2:W-:Y:S04]  /*98870*/  STL.64 [R1+0x290], R48 ;  /* 0x0002903001007387 */ /* 0x0005e80000100a00 */
[----:B------:R-:W-:Y:S04]  /*98880*/  STL.64 [R1+0x298], R50 ;  /* 0x0002983201007387 */ /* 0x000fe80000100a00 */
[----:B------:R-:W-:Y:S04]  /*98890*/  STL.64 [R1+0x2a0], R52 ;  /* 0x0002a03401007387 */ /* 0x000fe80000100a00 */
[----:B------:R-:W-:Y:S01]  /*988a0*/  STL.64 [R1+0x2a8], R54 ;  /* 0x0002a83601007387 */ /* 0x000fe20000100a00 */
[----:B--2---:R-:W-:-:S03]  /*988b0*/  IMAD.MOV.U32 R49, RZ, RZ, R12 ;  /* 0x000000ffff317224 */ /* 0x004fc600078e000c */
        /* <DEDUP_REMOVED lines=10> */
[----:B------:R-:W2:Y:S04]  /*98960*/  LDL.LU R48, [R1+0x204] ;  /* 0x0002040001307983 */ /* 0x000ea80000300800 */
        /* <DEDUP_REMOVED lines=12> */
[----:B-----5:R-:W4:Y:S04]  /*98a30*/  LDL.LU R9, [R1+0x238] ;  /* 0x0002380001097983 */ /* 0x020f280000300800 */
[----:B------:R-:W4:Y:S04]  /*98a40*/  LDL.LU R8, [R1+0x23c] ;  /* 0x00023c0001087983 */ /* 0x000f280000300800 */
[----:B--2---:R-:W-:Y:S04]  /*98a50*/  STL.64 [R1+0x3410], R48 ;  /* 0x0034103001007387 */ /* 0x004fe80000100a00 */
[----:B---3--:R-:W-:Y:S04]  /*98a60*/  STL.64 [R1+0x3408], R46 ;  /* 0x0034082e01007387 */ /* 0x008fe80000100a00 */
[----:B----4-:R-:W-:Y:S04]  /*98a70*/  STL.64 [R1+0x3400], R44 ;  /* 0x0034002c01007387 */ /* 0x010fe80000100a00 */
[----:B------:R-:W-:Y:S04]  /*98a80*/  STL.64 [R1+0x33f8], R42 ;  /* 0x0033f82a01007387 */ /* 0x000fe80000100a00 */
[----:B------:R-:W-:Y:S04]  /*98a90*/  STL.64 [R1+0x33f0], R40 ;  /* 0x0033f02801007387 */ /* 0x000fe80000100a00 */
[----:B------:R2:W-:Y:S02]  /*98aa0*/  STL.64 [R1+0x33e8], R38 ;  /* 0x0033e82601007387 */ /* 0x0005e40000100a00 */
[----:B0-2---:R-:W0:Y:S02]  /*98ab0*/  LDTM.x64 R16, tmem[UR6+0x40] ;  /* 0x00004006001079ee */ /* 0x005e240008340000 */
[----:B0-----:R-:W-:Y:S01]  /*98ac0*/  STL [R1+0x10c], R19 ;  /* 0x00010c1301007387 */ /* 0x001fe20000100800 */
[----:B------:R-:W-:-:S02]  /*98ad0*/  IMAD.MOV.U32 R5, RZ, RZ, R16 ;  /* 0x000000ffff057224 */ /* 0x000fc400078e0010 */
[----:B------:R-:W-:Y:S01]  /*98ae0*/  IMAD.MOV.U32 R4, RZ, RZ, R17 ;  /* 0x000000ffff047224 */ /* 0x000fe200078e0011 */
        /* <DEDUP_REMOVED lines=12> */
[----:B0-----:R-:W-:-:S03]  /*98bb0*/  IMAD.MOV.U32 R37, RZ, RZ, R18 ;  /* 0x000000ffff257224 */ /* 0x001fc600078e0012 */
[----:B------:R-:W-:Y:S04]  /*98bc0*/  STL.64 [R1+0x170], R44 ;  /* 0x0001702c01007387 */ /* 0x000fe80000100a00 */
[----:B------:R-:W-:Y:S04]  /*98bd0*/  STL.64 [R1+0x178], R46 ;  /* 0x0001782e01007387 */ /* 0x000fe80000100a00 */
[----:B------:R0:W-:Y:S04]  /*98be0*/  STL.64 [R1+0x180], R48 ;  /* 0x0001803001007387 */ /* 0x0001e80000100a00 */
        /* <DEDUP_REMOVED lines=15> */
[----:B0-----:R-:W2:Y:S04]  /*98ce0*/  LDL.LU.64 R48, [R1+0x3410] ;  /* 0x0034100001307983 */ /* 0x001ea80000300a00 */
[----:B------:R-:W3:Y:S04]  /*98cf0*/  LDL.LU.64 R46, [R1+0x3408] ;  /* 0x00340800012e7983 */ /* 0x000ee80000300a00 */
[----:B------:R-:W4:Y:S04]  /*98d00*/  LDL.LU.64 R44, [R1+0x3400] ;  /* 0x00340000012c7983 */ /* 0x000f280000300a00 */
[----:B------:R-:W4:Y:S04]  /*98d10*/  LDL.LU.64 R42, [R1+0x33f8] ;  /* 0x0033f800012a7983 */ /* 0x000f280000300a00 */
[----:B------:R-:W4:Y:S04]  /*98d20*/  LDL.LU.64 R40, [R1+0x33f0] ;  /* 0x0033f00001287983 */ /* 0x000f280000300a00 */
[----:B------:R-:W4:Y:S04]  /*98d30*/  LDL.LU.64 R38, [R1+0x33e8] ;  /* 0x0033e80001267983 */ /* 0x000f280000300a00 */
        /* <DEDUP_REMOVED lines=13> */
[----:B--2---:R-:W-:Y:S04]  /*98e10*/  STL.64 [R1+0x33e0], R48 ;  /* 0x0033e03001007387 */ /* 0x004fe80000100a00 */
[----:B---3--:R-:W-:Y:S04]  /*98e20*/  STL.64 [R1+0x33d8], R46 ;  /* 0x0033d82e01007387 */ /* 0x008fe80000100a00 */
[----:B----4-:R-:W-:Y:S04]  /*98e30*/  STL.64 [R1+0x33d0], R44 ;  /* 0x0033d02c01007387 */ /* 0x010fe80000100a00 */
[----:B------:R-:W-:Y:S04]  /*98e40*/  STL.64 [R1+0x33c8], R42 ;  /* 0x0033c82a01007387 */ /* 0x000fe80000100a00 */
[----:B------:R-:W-:Y:S04]  /*98e50*/  STL.64 [R1+0x33c0], R40 ;  /* 0x0033c02801007387 */ /* 0x000fe80000100a00 */
[----:B------:R-:W-:Y:S04]  /*98e60*/  STL.64 [R1+0x33b8], R38 ;  /* 0x0033b82601007387 */ /* 0x000fe80000100a00 */
[----:B------:R-:W-:Y:S04]  /*98e70*/  STL.64 [R1+0x33b0], R36 ;  /* 0x0033b02401007387 */ /* 0x000fe80000100a00 */
[----:B------:R-:W-:Y:S04]  /*98e80*/  STL.64 [R1+0x33a8], R34 ;  /* 0x0033a82201007387 */ /* 0x000fe80000100a00 */
[----:B------:R-:W-:Y:S04]  /*98e90*/  STL.64 [R1+0x33a0], R32 ;  /* 0x0033a02001007387 */ /* 0x000fe80000100a00 */
[----:B------:R-:W-:Y:S04]  /*98ea0*/  STL.64 [R1+0x3398], R30 ;  /* 0x0033981e01007387 */ /* 0x000fe80000100a00 */
[----:B------:R0:W-:Y:S02]  /*98eb0*/  STL.64 [R1+0x3390], R28 ;  /* 0x0033901c01007387 */ /* 0x0001e40000100a00 */
[----:B0-----:R-:W0:Y:S02]  /*98ec0*/  LDTM.x64 R28, tmem[UR6+0x80] ;  /* 0x00008006001c79ee */ /* 0x001e240008340000 */
[----:B0-----:R-:W-:Y:S01]  /*98ed0*/  STL.64 [R1+0x40], R44 ;  /* 0x0000402c01007387 */ /* 0x001fe20000100a00 */
[----:B------:R-:W-:-:S02]  /*98ee0*/  IMAD.MOV.U32 R3, RZ, RZ, R42 ;  /* 0x000000ffff037224 */ /* 0x000fc400078e002a */
[----:B------:R-:W-:Y:S01]  /*98ef0*/  IMAD.MOV.U32 R2, RZ, RZ, R43 ;  /* 0x000000ffff027224 */ /* 0x000fe200078e002b */
[----:B------:R-:W-:Y:S01]  /*98f00*/  STL.64 [R1+0x48], R46 ;  /* 0x0000482e01007387 */ /* 0x000fe20000100a00 */
[----:B------:R-:W-:Y:S02]  /*98f10*/  IMAD.MOV.U32 R13, RZ, RZ, R40 ;  /* 0x000000ffff0d7224 */ /* 0x000fe400078e0028 */
[----:B------:R-:W-:Y:S01]  /*98f20*/  IMAD.MOV.U32 R10, RZ, RZ, R41 ;  /* 0x000000ffff0a7224 */ /* 0x000fe200078e0029 */
[----:B------:R-:W-:Y:S01]  /*98f30*/  STL.64 [R1+0x50], R48 ;  /* 0x0000503001007387 */ /* 0x000fe20000100a00 */
[----:B------:R-:W-:Y:S02]  /*98f40*/  IMAD.MOV.U32 R17, RZ, RZ, R38 ;  /* 0x000000ffff117224 */ /* 0x000fe400078e0026 */
[----:B------:R-:W-:Y:S01]  /*98f50*/  IMAD.MOV.U32 R16, RZ, RZ, R39 ;  /* 0x000000ffff107224 */ /* 0x000fe200078e0027 */
[----:B------:R-:W-:Y:S01]  /*98f60*/  STL.64 [R1+0x58], R50 ;  /* 0x0000583201007387 */ /* 0x000fe20000100a00 */
        /* <DEDUP_REMOVED lines=22> */
[----:B0-----:R-:W0:Y:S03]  /*990d0*/  LDC R69, c[0x0][0x3b4] ;  /* 0x0000ed00ff457b82 */ /* 0x001e260000000800 */
[----:B------:R2:W-:Y:S04]  /*990e0*/  STL.64 [R1+0xc0], R76 ;  /* 0x0000c04c01007387 */ /* 0x0005e80000100a00 */
[----:B------:R-:W-:Y:S04]  /*990f0*/  STL.64 [R1+0xc8], R78 ;  /* 0x0000c84e01007387 */ /* 0x000fe80000100a00 */
[----:B------:R-:W-:Y:S04]  /*99100*/  STL.64 [R1+0xd0], R80 ;  /* 0x0000d05001007387 */ /* 0x000fe80000100a00 */
[----:B------:R-:W-:Y:S01]  /*99110*/  STL.64 [R1+0xd8], R82 ;  /* 0x0000d85201007387 */ /* 0x000fe20000100a00 */
[----:B------:R-:W-:Y:S01]  /*99120*/  F2FP.SATFINITE.E4M3.F32.PACK_AB_MERGE_C R26, R26, R27, RZ ;  /* 0x0000001b1a1a723e */ /* 0x000fe200048070ff */
[----:B--2---:R-:W2:Y:S02]  /*99130*/  LDC R77, c[0x0][0x398] ;  /* 0x0000e600ff4d7b82 */ /* 0x004ea40000000800 */
[----:B------:R-:W-:Y:S04]  /*99140*/  STL.64 [R1+0xe0], R84 ;  /* 0x0000e05401007387 */ /* 0x000fe80000100a00 */
[----:B------:R-:W-:Y:S04]  /*99150*/  STL.64 [R1+0xe8], R86 ;  /* 0x0000e85601007387 */ /* 0x000fe80000100a00 */
[----:B------:R-:W-:Y:S04]  /*99160*/  STL.64 [R1+0xf0], R88 ;  /* 0x0000f05801007387 */ /* 0x000fe80000100a00 */
[----:B------:R-:W-:Y:S04]  /*99170*/  STL.64 [R1+0xf8], R90 ;  /* 0x0000f85a01007387 */ /* 0x000fe80000100a00 */
[----:B------:R-:W3:Y:S04]  /*99180*/  LDL.LU.64 R48, [R1+0x33e0] ;  /* 0x0033e00001307983 */ /* 0x000ee80000300a00 */
[----:B------:R-:W4:Y:S04]  /*99190*/  LDL.LU.64 R46, [R1+0x33d8] ;  /* 0x0033d800012e7983 */ /* 0x000f280000300a00 */
[----:B------:R-:W2:Y:S04]  /*991a0*/  LDL.LU.64 R44, [R1+0x33d0] ;  /* 0x0033d000012c7983 */ /* 0x000ea80000300a00 */
[----:B------:R-:W2:Y:S04]  /*991b0*/  LDL.LU.64 R42, [R1+0x33c8] ;  /* 0x0033c800012a7983 */ /* 0x000ea80000300a00 */
[----:B------:R-:W2:Y:S04]  /*991c0*/  LDL.LU.64 R40, [R1+0x33c0] ;  /* 0x0033c00001287983 */ /* 0x000ea80000300a00 */
[----:B------:R-:W2:Y:S04]  /*991d0*/  LDL.LU.64 R38, [R1+0x33b8] ;  /* 0x0033b80001267983 */ /* 0x000ea80000300a00 */
[----:B------:R-:W2:Y:S04]  /*991e0*/  LDL.LU.64 R36, [R1+0x33b0] ;  /* 0x0033b00001247983 */ /* 0x000ea80000300a00 */
[----:B------:R-:W2:Y:S04]  /*991f0*/  LDL.LU.64 R34, [R1+0x33a8] ;  /* 0x0033a80001227983 */ /* 0x000ea80000300a00 */
[----:B------:R-:W2:Y:S04]  /*99200*/  LDL.LU.64 R32, [R1+0x33a0] ;  /* 0x0033a00001207983 */ /* 0x000ea80000300a00 */
[----:B------:R-:W2:Y:S04]  /*99210*/  LDL.LU.64 R30, [R1+0x3398] ;  /* 0x00339800011e7983 */ /* 0x000ea80000300a00 */
[----:B------:R-:W2:Y:S01]  /*99220*/  LDL.LU.64 R28, [R1+0x3390] ;  /* 0x00339000011c7983 */ /* 0x000ea20000300a00 */
[----:B---3--:R-:W-:-:S02]  /*99230*/  F2FP.SATFINITE.E4M3.F32.PACK_AB_MERGE_C R48, R48, R49, RZ ;  /* 0x000000313030723e */ /* 0x008fc400048070ff */
[----:B----4-:R-:W-:-:S03]  /*99240*/  F2FP.SATFINITE.E4M3.F32.PACK_AB_MERGE_C R46, R46, R47, RZ ;  /* 0x0000002f2e2e723e */ /* 0x010fc600048070ff */
[----:B------:R-:W-:Y:S01]  /*99250*/  STL [R1+0x420], R48 ;  /* 0x0004203001007387 */ /* 0x000fe20000100800 */
[----:B--2---:R-:W-:-:S03]  /*99260*/  F2FP.SATFINITE.E4M3.F32.PACK_AB_MERGE_C R44, R44, R45, RZ ;  /* 0x0000002d2c2c723e */ /* 0x004fc600048070ff */
[----:B------:R-:W-:Y:S01]  /*99270*/  STL [R1+0x434], R46 ;  /* 0x0004342e01007387 */ /* 0x000fe20000100800 */
[----:B------:R-:W-:-:S03]  /*99280*/  F2FP.SATFINITE.E4M3.F32.PACK_AB_MERGE_C R43, R0, R43, RZ ;  /* 0x0000002b002b723e */ /* 0x000fc600048070ff */
[----:B------:R-:W2:Y:S01]  /*99290*/  LDL R0, [R1+0xbe8] ;  /* 0x000be80001007983 */ /* 0x000ea20000100800 */
[----:B------:R-:W-:-:S03]  /*992a0*/  F2FP.SATFINITE.E4M3.F32.PACK_AB_MERGE_C R41, R41, R42, RZ ;  /* 0x0000002a2929723e */ /* 0x000fc600048070ff */
[----:B------:R-:W-:Y:S01]  /*992b0*/  STL [R1+0x440], R44 ;  /* 0x0004402c01007387 */ /* 0x000fe20000100800 */
[----:B------:R-:W-:Y:S02]  /*992c0*/  F2FP.SATFINITE.E4M3.F32.PACK_AB_MERGE_C R39, R39, R40, RZ ;  /* 0x000000282727723e */ /* 0x000fe400048070ff */
[----:B------:R-:W-:Y:S01]  /*992d0*/  F2FP.SATFINITE.E4M3.F32.PACK_AB_MERGE_C R15, R15, R38, RZ ;  /* 0x000000260f0f723e */ /* 0x000fe200048070ff */
[----:B------:R-:W-:Y:S01]  /*992e0*/  STL [R1+0x44c], R43 ;  /* 0x00044c2b01007387 */ /* 0x000fe20000100800 */
[----:B------:R-:W-:Y:S02]  /*992f0*/  F2FP.SATFINITE.E4M3.F32.PACK_AB_MERGE_C R38, R8, R9, RZ ;  /* 0x000000090826723e */ /* 0x000fe400048070ff */
[----:B------:R-:W-:Y:S01]  /*99300*/  F2FP.SATFINITE.E4M3.F32.PACK_AB_MERGE_C R36, R36, R37, RZ ;  /* 0x000000252424723e */ /* 0x000fe200048070ff */
[----:B------:R-:W-:Y:S01]  /*99310*/  STL [R1+0x458], R41 ;  /* 0x0004582901007387 */ /* 0x000fe20000100800 */
[----:B------:R-:W-:Y:S01]  /*99320*/  F2FP.SATFINITE.E4M3.F32.PACK_AB_MERGE_C R34, R34, R35, RZ ;  /* 0x000000232222723e */ /* 0x000fe200048070ff */
[----:B------:R-:W2:Y:S02]  /*99330*/  LDC.64 R8, c[0x0][0x398] ;  /* 0x0000e600ff087b82 */ /* 0x000ea40000000a00 */
[----:B------:R-:W-:Y:S01]  /*99340*/  STL [R1+0x464], R39 ;  /* 0x0004642701007387 */ /* 0x000fe20000100800 */
[----:B------:R-:W-:-:S03]  /*99350*/  F2FP.SATFINITE.E4M3.F32.PACK_AB_MERGE_C R32, R32, R33, RZ ;  /* 0x000000212020723e */ /* 0x000fc600048070ff */
[----:B------:R3:W-:Y:S01]  /*99360*/  STL [R1+0x46c], R15 ;  /* 0x00046c0f01007387 */ /* 0x0007e20000100800 */
[----:B------:R-:W-:-:S03]  /*99370*/  F2FP.SATFINITE.E4M3.F32.PACK_AB_MERGE_C R30, R30, R31, RZ ;  /* 0x0000001f1e1e723e */ /* 0x000fc600048070ff */
[----:B------:R4:W-:Y:S01]  /*99380*/  STL [R1+0x470], R38 ;  /* 0x0004702601007387 */ /* 0x0009e20000100800 */
[----:B------:R-:W-:Y:S02]  /*99390*/  F2FP.SATFINITE.E4M3.F32.PACK_AB_MERGE_C R29, R28, R29, RZ ;  /* 0x0000001d1c1d723e */ /* 0x000fe400048070ff */
[----:B------:R-:W-:Y:S01]  /*993a0*/  F2FP.SATFINITE.E4M3.F32.PACK_AB_MERGE_C R28, R12, R14, RZ ;  /* 0x0000000e0c1c723e */ /* 0x000fe200048070ff */
[----:B---3--:R-:W3:Y:S01]  /*993b0*/  LDC R15, c[0x0][0x3b8] ;  /* 0x0000ee00ff0f7b82 */ /* 0x008ee20000000800 */
[----:B----4-:R-:W-:Y:S02]  /*993c0*/  F2FP.SATFINITE.E4M3.F32.PACK_AB_MERGE_C R38, R4, R5, RZ ;  /* 0x000000050426723e */ /* 0x010fe400048070ff */
[----:B------:R-:W-:-:S05]  /*993d0*/  F2FP.SATFINITE.E4M3.F32.PACK_AB_MERGE_C R12, R6, R7, RZ ;  /* 0x00000007060c723e */ /* 0x000fca00048070ff */
[----:B------:R-:W4:Y:S01]  /*993e0*/  LDC.64 R6, c[0x0][0x398] ;  /* 0x0000e600ff067b82 */ /* 0x000f220000000a00 */
[----:B------:R-:W-:Y:S04]  /*993f0*/  STL [R1+0x418], R38 ;  /* 0x0004182601007387 */ /* 0x000fe80000100800 */
[----:B------:R-:W-:Y:S03]  /*99400*/  STL [R1+0x428], R36 ;  /* 0x0004282401007387 */ /* 0x000fe60000100800 */
[----:B------:R-:W1:Y:S01]  /*99410*/  LDC.64 R4, c[0x0][0x390] ;  /* 0x0000e400ff047b82 */ /* 0x000e620000000a00 */
[----:B------:R-:W-:Y:S04]  /*99420*/  STL [R1+0x430], R34 ;  /* 0x0004302201007387 */ /* 0x000fe80000100800 */
[----:B------:R-:W-:Y:S04]  /*99430*/  STL [R1+0x43c], R32 ;  /* 0x00043c2001007387 */ /* 0x000fe80000100800 */
[----:B------:R-:W-:Y:S04]  /*99440*/  STL [R1+0x448], R30 ;  /* 0x0004481e01007387 */ /* 0x000fe80000100800 */
[----:B------:R-:W3:Y:S01]  /*99450*/  LDL R14, [R1+0x300] ;  /* 0x00030000010e7983 */ /* 0x000ee20000100800 */
[----:B------:R-:W-:Y:S01]  /*99460*/  F2FP.SATFINITE.E4M3.F32.PACK_AB_MERGE_C R24, R24, R25, RZ ;  /* 0x000000191818723e */ /* 0x000fe200048070ff */
[----:B0-----:R-:W-:Y:S01]  /*99470*/  IMAD R72, R11, R69, RZ ;  /* 0x000000450b487224 */ /* 0x001fe200078e02ff */
[----:B------:R-:W-:Y:S01]  /*99480*/  F2FP.SATFINITE.E4M3.F32.PACK_AB_MERGE_C R22, R22, R23, RZ ;  /* 0x000000171616723e */ /* 0x000fe200048070ff */
[----:B------:R-:W-:Y:S01]  /*99490*/  STL [R1+0x454], R29 ;  /* 0x0004541d01007387 */ /* 0x000fe20000100800 */
[----:B------:R-:W-:Y:S01]  /*994a0*/  F2FP.SATFINITE.E4M3.F32.PACK_AB_MERGE_C R20, R20, R21, RZ ;  /* 0x000000151414723e */ /* 0x000fe200048070ff */
[----:B------:R-:W-:Y:S01]  /*994b0*/  IMAD R71, R69, 0x100, R72 ;  /* 0x0000010045477824 */ /* 0x000fe200078e0248 */
[----:B------:R-:W-:Y:S01]  /*994c0*/  F2FP.SATFINITE.E4M3.F32.PACK_AB_MERGE_C R18, R18, R19, RZ ;  /* 0x000000131212723e */ /* 0x000fe200048070ff */
[----:B------:R-:W-:Y:S01]  /*994d0*/  STL [R1+0x460], R28 ;  /* 0x0004601c01007387 */ /* 0x000fe20000100800 */
[----:B------:R-:W-:-:S02]  /*994e0*/  F2FP.SATFINITE.E4M3.F32.PACK_AB_MERGE_C R16, R16, R17, RZ ;  /* 0x000000111010723e */ /* 0x000fc400048070ff */
[----:B------:R-:W-:Y:S01]  /*994f0*/  F2FP.SATFINITE.E4M3.F32.PACK_AB_MERGE_C R10, R10, R13, RZ ;  /* 0x0000000d0a0a723e */ /* 0x000fe200048070ff */
[----:B----4-:R-:W-:Y:S01]  /*99500*/  STL [R1+0x3f0], R6 ;  /* 0x0003f00601007387 */ /* 0x010fe20000100800 */
[----:B------:R-:W-:Y:S02]  /*99510*/  F2FP.SATFINITE.E4M3.F32.PACK_AB_MERGE_C R3, R2, R3, RZ ;  /* 0x000000030203723e */ /* 0x000fe400048070ff */
[----:B-1----:R-:W-:Y:S01]  /*99520*/  IADD3 R68, P4, PT, R71, R4, RZ ;  /* 0x0000000447447210 */ /* 0x002fe20007f9e0ff */
[----:B------:R0:W-:Y:S04]  /*99530*/  STL [R1+0x468], R12 ;  /* 0x0004680c01007387 */ /* 0x0001e80000100800 */
[----:B------:R-:W-:Y:S04]  /*99540*/  STL [R1+0x304], R26 ;  /* 0x0003041a01007387 */ /* 0x000fe80000100800 */
[----:B------:R-:W-:Y:S01]  /*99550*/  STL [R1+0x41c], R24 ;  /* 0x00041c1801007387 */ /* 0x000fe20000100800 */
[----:B0-----:R-:W-:-:S02]  /*99560*/  IMAD.MOV.U32 R12, RZ, RZ, R7 ;  /* 0x000000ffff0c7224 */ /* 0x001fc400078e0007 */
[----:B------:R-:W0:Y:S01]  /*99570*/  LDC.64 R6, c[0x0][0x398] ;  /* 0x0000e600ff067b82 */ /* 0x000e220000000a00 */
[----:B------:R-:W-:Y:S04]  /*99580*/  STL [R1+0x424], R22 ;  /* 0x0004241601007387 */ /* 0x000fe80000100800 */
[----:B------:R-:W-:Y:S04]  /*99590*/  STL [R1+0x42c], R20 ;  /* 0x00042c1401007387 */ /* 0x000fe80000100800 */
[----:B------:R-:W-:Y:S04]  /*995a0*/  STL [R1+0x438], R18 ;  /* 0x0004381201007387 */ /* 0x000fe80000100800 */
[----:B------:R-:W-:Y:S04]  /*995b0*/  STL [R1+0x444], R16 ;  /* 0x0004441001007387 */ /* 0x000fe80000100800 */
[----:B------:R-:W-:Y:S04]  /*995c0*/  STL [R1+0x450], R10 ;  /* 0x0004500a01007387 */ /* 0x000fe80000100800 */
[----:B------:R1:W-:Y:S01]  /*995d0*/  STL [R1+0x45c], R3 ;  /* 0x00045c0301007387 */ /* 0x0003e20000100800 */
[C---:B--2---:R-:W-:Y:S01]  /*995e0*/  ISETP.GE.AND P5, PT, R0.reuse, R8, PT ;  /* 0x000000080000720c */ /* 0x044fe20003fa6270 */
[----:B------:R-:W-:Y:S01]  /*995f0*/  IMAD R2, R0, R69, RZ ;  /* 0x0000004500027224 */ /* 0x000fe200078e02ff */
[----:B------:R-:W-:Y:S01]  /*99600*/  IADD3 R0, P0, PT, R72, R4, RZ ;  /* 0x0000000448007210 */ /* 0x000fe20007f1e0ff */
[----:B------:R-:W-:Y:S01]  /*99610*/  IMAD R69, R69, 0x80, R71 ;  /* 0x0000008045457824 */ /* 0x000fe200078e0247 */
[----:B------:R-:W-:-:S02]  /*99620*/  LEA.HI.X.SX32 R71, R71, R5, 0x1, P4 ;  /* 0x0000000547477211 */ /* 0x000fc400020f0eff */
[CC--:B-1----:R-:W-:Y:S02]  /*99630*/  IADD3 R3, P2, PT, R2.reuse, R4.reuse, RZ ;  /* 0x0000000402037210 */ /* 0x0c2fe40007f5e0ff */
[----:B------:R-:W-:Y:S02]  /*99640*/  IADD3 R70, P6, PT, R69, R4, RZ ;  /* 0x0000000445467210 */ /* 0x000fe40007fde0ff */
[-C--:B------:R-:W-:Y:S02]  /*99650*/  LEA.HI.X.SX32 R2, R2, R5.reuse, 0x1, P2 ;  /* 0x0000000502027211 */ /* 0x080fe400010f0eff */
[----:B0-----:R-:W-:Y:S02]  /*99660*/  ISETP.GE.AND P4, PT, R11, R6, PT ;  /* 0x000000060b00720c */ /* 0x001fe40003f86270 */
[-C--:B------:R-:W-:Y:S02]  /*99670*/  LEA.HI.X.SX32 R72, R72, R5.reuse, 0x1, P0 ;  /* 0x0000000548487211 */ /* 0x080fe400000f0eff */
[----:B------:R-:W-:-:S02]  /*99680*/  LEA.HI.X.SX32 R69, R69, R5, 0x1, P6 ;  /* 0x0000000545457211 */ /* 0x000fc400030f0eff */
[C---:B---3--:R-:W-:Y:S01]  /*99690*/  ISETP.LT.AND P5, PT, R14.reuse, R12, !P5 ;  /* 0x0000000c0e00720c */ /* 0x048fe20006fa1270 */
[C---:B------:R-:W-:Y:S01]  /*996a0*/  IMAD R10, R14.reuse, R15, RZ ;  /* 0x0000000f0e0a7224 */ /* 0x040fe200078e02ff */
[----:B------:R-:W0:Y:S01]  /*996b0*/  LDC.64 R12, c[0x0][0x398] ;  /* 0x0000e600ff0c7b82 */ /* 0x000e220000000a00 */
[----:B------:R-:W-:Y:S02]  /*996c0*/  ISETP.GE.AND P0, PT, R14, R7, PT ;  /* 0x000000070e00720c */ /* 0x000fe40003f06270 */
[C-C-:B------:R-:W-:Y:S01]  /*996d0*/  IMAD.IADD R6, R10.reuse, 0x1, R15.reuse ;  /* 0x000000010a067824 */ /* 0x140fe200078e020f */
[----:B------:R-:W-:Y:S02]  /*996e0*/  SHF.R.S32.HI R4, RZ, 0x1f, R10 ;  /* 0x0000001fff047819 */ /* 0x000fe4000001140a */
[----:B------:R-:W-:Y:S01]  /*996f0*/  IADD3 R78, P2, PT, R10, R3, RZ ;  /* 0x000000030a4e7210 */ /* 0x000fe20007f5e0ff */
[----:B------:R-:W-:Y:S01]  /*99700*/  IMAD.IADD R5, R6, 0x1, R15 ;  /* 0x0000000106057824 */ /* 0x000fe200078e020f */
[----:B------:R-:W-:-:S02]  /*99710*/  SHF.R.S32.HI R8, RZ, 0x1f, R6 ;  /* 0x0000001fff087819 */ /* 0x000fc40000011406 */
[-C--:B------:R-:W-:Y:S01]  /*99720*/  IADD3 R74, P6, PT, R10, R0.reuse, RZ ;  /* 0x000000000a4a7210 */ /* 0x080fe20007fde0ff */
[----:B------:R-:W-:Y:S01]  /*99730*/  IMAD.X R79, R4, 0x1, R2, P2 ;  /* 0x00000001044f7824 */ /* 0x000fe200010e0602 */
[----:B------:R-:W-:Y:S02]  /*99740*/  IADD3 R18, P2, PT, R6, R0, RZ ;  /* 0x0000000006127210 */ /* 0x000fe40007f5e0ff */
[----:B------:R-:W-:Y:S01]  /*99750*/  SHF.R.S32.HI R7, RZ, 0x1f, R5 ;  /* 0x0000001fff077819 */ /* 0x000fe20000011405 */
[--C-:B------:R-:W-:Y:S02]  /*99760*/  IMAD.X R75, R4, 0x1, R72.reuse, P6 ;  /* 0x00000001044b7824 */ /* 0x100fe400030e0648 */
[----:B------:R-:W-:Y:S01]  /*99770*/  IMAD.X R19, R8, 0x1, R72, P2 ;  /* 0x0000000108137824 */ /* 0x000fe200010e0648 */
[----:B------:R-:W-:-:S05]  /*99780*/  IADD3 R80, P2, PT, R10, R68, RZ ;  /* 0x000000440a507210 */ /* 0x000fca0007f5e0ff */
[--C-:B------:R-:W-:Y:S01]  /*99790*/  IMAD.X R81, R4, 0x1, R71.reuse, P2 ;  /* 0x0000000104517824 */ /* 0x100fe200010e0647 */
[----:B0-----:R0:W-:Y:S01]  /*997a0*/  STL [R1+0x414], R13 ;  /* 0x0004140d01007387 */ /* 0x0011e20000100800 */
[----:B------:R-:W-:Y:S01]  /*997b0*/  IMAD.MOV.U32 R17, RZ, RZ, R12 ;  /* 0x000000ffff117224 */ /* 0x000fe200078e000c */
[C---:B------:R-:W-:Y:S02]  /*997c0*/  IADD3 R12, P6, PT, R6.reuse, R3, RZ ;  /* 0x00000003060c7210 */ /* 0x040fe40007fde0ff */
[----:B------:R1:W-:Y:S01]  /*997d0*/  STL.64 [R1+0x3e8], R18 ;  /* 0x0003e81201007387 */ /* 0x0003e20000100a00 */
[----:B------:R-:W-:Y:S02]  /*997e0*/  IADD3 R20, P2, PT, R6, R68, RZ ;  /* 0x0000004406147210 */ /* 0x000fe40007f5e0ff */
[----:B0-----:R-:W-:Y:S01]  /*997f0*/  IMAD.X R13, R8, 0x1, R2, P6 ;  /* 0x00000001080d7824 */ /* 0x001fe200030e0602 */
[----:B------:R-:W-:Y:S02]  /*99800*/  IADD3 R84, P6, PT, R10, R70, RZ ;  /* 0x000000460a547210 */ /* 0x000fe40007fde0ff */
[----:B------:R-:W-:Y:S01]  /*99810*/  IMAD.X R21, R8, 0x1, R71, P2 ;  /* 0x0000000108157824 */ /* 0x000fe200010e0647 */
[----:B------:R-:W-:Y:S01]  /*99820*/  IADD3 R10, P2, PT, R5, R68, RZ ;  /* 0x00000044050a7210 */ /* 0x000fe20007f5e0ff */
[----:B-1----:R-:W0:Y:S01]  /*99830*/  LDC.64 R18, c[0x0][0x398] ;  /* 0x0000e600ff127b82 */ /* 0x002e220000000a00 */
[----:B------:R-:W-:-:S03]  /*99840*/  IMAD.X R85, R4, 0x1, R69, P6 ;  /* 0x0000000104557824 */ /* 0x000fc600030e0645 */
[----:B------:R-:W-:Y:S02]  /*99850*/  IMAD.X R11, R7, 0x1, R71, P2 ;  /* 0x00000001070b7824 */ /* 0x000fe400010e0647 */
[----:B------:R-:W-:Y:S01]  /*99860*/  IMAD.IADD R4, R5, 0x1, R15 ;  /* 0x0000000105047824 */ /* 0x000fe200078e020f */
[----:B0-----:R0:W-:Y:S01]  /*99870*/  STL [R1+0x3d8], R18 ;  /* 0x0003d81201007387 */ /* 0x0011e20000100800 */
[----:B------:R-:W-:-:S03]  /*99880*/  IMAD.MOV.U32 R16, RZ, RZ, R19 ;  /* 0x000000ffff107224 */ /* 0x000fc600078e0013 */
[----:B------:R1:W-:Y:S04]  /*99890*/  STL.64 [R1+0x3e0], R12 ;  /* 0x0003e00c01007387 */ /* 0x0003e80000100a00 */
[----:B------:R-:W-:Y:S01]  /*998a0*/  STL.64 [R1+0x3c8], R20 ;  /* 0x0003c81401007387 */ /* 0x000fe20000100a00 */
[----:B0-----:R-:W-:-:S05]  /*998b0*/  IADD3 R18, P6, PT, R5, R0, RZ ;  /* 0x0000000005127210 */ /* 0x001fca0007fde0ff */
[----:B------:R-:W-:Y:S01]  /*998c0*/  IMAD.X R19, R7, 0x1, R72, P6 ;  /* 0x0000000107137824 */ /* 0x000fe200030e0648 */
[----:B-1----:R-:W-:Y:S02]  /*998d0*/  IADD3 R12, P1, PT, R5, R3, RZ ;  /* 0x00000003050c7210 */ /* 0x002fe40007f3e0ff */
[----:B------:R-:W-:Y:S02]  /*998e0*/  IADD3 R82, P6, PT, R6, R70, RZ ;  /* 0x0000004606527210 */ /* 0x000fe40007fde0ff */
[----:B------:R-:W-:Y:S01]  /*998f0*/  SHF.R.S32.HI R6, RZ, 0x1f, R4 ;  /* 0x0000001fff067819 */ /* 0x000fe20000011404 */
[----:B------:R-:W-:Y:S02]  /*99900*/  IMAD.X R13, R7, 0x1, R2, P1 ;  /* 0x00000001070d7824 */ /* 0x000fe400008e0602 */
[----:B------:R-:W-:-:S03]  /*99910*/  IMAD.X R83, R8, 0x1, R69, P6 ;  /* 0x0000000108537824 */ /* 0x000fc600030e0645 */
[----:B------:R0:W-:Y:S04]  /*99920*/  STL.64 [R1+0x3b8], R12 ;  /* 0x0003b80c01007387 */ /* 0x0001e80000100a00 */
[----:B------:R1:W-:Y:S04]  /*99930*/  STL.64 [R1+0x3c0], R18 ;  /* 0x0003c01201007387 */ /* 0x0003e80000100a00 */
[----:B------:R2:W-:Y:S01]  /*99940*/  STL.64 [R1+0x3b0], R10 ;  /* 0x0003b00a01007387 */ /* 0x0005e20000100a00 */
[----:B0-----:R-:W-:Y:S01]  /*99950*/  IADD3 R12, P1, PT, R5, R70, RZ ;  /* 0x00000046050c7210 */ /* 0x001fe20007f3e0ff */
[C---:B------:R-:W-:Y:S01]  /*99960*/  IMAD.IADD R5, R4.reuse, 0x1, R15 ;  /* 0x0000000104057824 */ /* 0x040fe200078e020f */
[----:B-1----:R-:W-:-:S03]  /*99970*/  IADD3 R18, P2, PT, R4, R3, RZ ;  /* 0x0000000304127210 */ /* 0x002fc60007f5e0ff */
[----:B------:R-:W-:Y:S01]  /*99980*/  IMAD.X R13, R7, 0x1, R69, P1 ;  /* 0x00000001070d7824 */ /* 0x000fe200008e0645 */
[----:B--2---:R-:W-:Y:S01]  /*99990*/  IADD3 R10, P6, PT, R4, R0, RZ ;  /* 0x00000000040a7210 */ /* 0x004fe20007fde0ff */
[----:B------:R-:W-:-:S03]  /*999a0*/  IMAD.X R19, R6, 0x1, R2, P2 ;  /* 0x0000000106137824 */ /* 0x000fc600010e0602 */
[----:B------:R0:W-:Y:S01]  /*999b0*/  STL.64 [R1+0x3a0], R12 ;  /* 0x0003a00c01007387 */ /* 0x0001e20000100a00 */
[----:B------:R-:W-:-:S05]  /*999c0*/  IMAD.X R11, R6, 0x1, R72, P6 ;  /* 0x00000001060b7824 */ /* 0x000fca00030e0648 */
[----:B------:R1:W-:Y:S01]  /*999d0*/  STL.64 [R1+0x398], R10 ;  /* 0x0003980a01007387 */ /* 0x0003e20000100a00 */
[----:B0-----:R-:W-:-:S03]  /*999e0*/  IADD3 R12, P1, PT, R4, R68, RZ ;  /* 0x00000044040c7210 */ /* 0x001fc60007f3e0ff */
[----:B------:R0:W-:Y:S02]  /*999f0*/  STL.64 [R1+0x390], R18 ;  /* 0x0003901201007387 */ /* 0x0001e40000100a00 */
[----:B------:R-:W-:Y:S01]  /*99a00*/  IMAD.X R13, R6, 0x1, R71, P1 ;  /* 0x00000001060d7824 */ /* 0x000fe200008e0647 */
[----:B-1----:R-:W-:Y:S02]  /*99a10*/  IADD3 R10, P6, PT, R4, R70, RZ ;  /* 0x00000046040a7210 */ /* 0x002fe40007fde0ff */
[----:B------:R-:W-:Y:S02]  /*99a20*/  SHF.R.S32.HI R4, RZ, 0x1f, R5 ;  /* 0x0000001fff047819 */ /* 0x000fe40000011405 */
[----:B------:R1:W-:Y:S01]  /*99a30*/  STL.64 [R1+0x388], R12 ;  /* 0x0003880c01007387 */ /* 0x0003e20000100a00 */
[----:B0-----:R-:W-:Y:S01]  /*99a40*/  IADD3 R18, P1, PT, R5, R0, RZ ;  /* 0x0000000005127210 */ /* 0x001fe20007f3e0ff */
[----:B------:R-:W-:-:S04]  /*99a50*/  IMAD.X R11, R6, 0x1, R69, P6 ;  /* 0x00000001060b7824 */ /* 0x000fc800030e0645 */
[----:B------:R-:W-:Y:S01]  /*99a60*/  IMAD.X R19, R4, 0x1, R72, P1 ;  /* 0x0000000104137824 */ /* 0x000fe200008e0648 */
[----:B------:R0:W-:Y:S01]  /*99a70*/  STL.64 [R1+0x380], R10 ;  /* 0x0003800a01007387 */ /* 0x0001e20000100a00 */
[----:B------:R-:W-:-:S03]  /*99a80*/  IADD3 R6, P1, PT, R5, R70, RZ ;  /* 0x0000004605067210 */ /* 0x000fc60007f3e0ff */
[----:B------:R2:W-:Y:S01]  /*99a90*/  STL.64 [R1+0x378], R18 ;  /* 0x0003781201007387 */ /* 0x0005e20000100a00 */
[C---:B-1----:R-:W-:Y:S01]  /*99aa0*/  IADD3 R12, P6, PT, R5.reuse, R3, RZ ;  /* 0x00000003050c7210 */ /* 0x042fe20007fde0ff */
[C---:B------:R-:W-:Y:S02]  /*99ab0*/  IMAD.X R7, R4.reuse, 0x1, R69, P1 ;  /* 0x0000000104077824 */ /* 0x040fe400008e0645 */
[----:B------:R-:W3:Y:S02]  /*99ac0*/  LDL R8, [R1+0xcf0] ;  /* 0x000cf00001087983 */ /* 0x000ee40000100800 */
[----:B------:R-:W-:Y:S01]  /*99ad0*/  IMAD.X R13, R4, 0x1, R2, P6 ;  /* 0x00000001040d7824 */ /* 0x000fe200030e0602 */
[C---:B0-----:R-:W-:Y:S01]  /*99ae0*/  IADD3 R10, P2, PT, R5.reuse, R68, RZ ;  /* 0x00000044050a7210 */ /* 0x041fe20007f5e0ff */
[----:B------:R-:W-:-:S04]  /*99af0*/  IMAD.IADD R5, R5, 0x1, R15 ;  /* 0x0000000105057824 */ /* 0x000fc800078e020f */
[----:B------:R-:W-:Y:S01]  /*99b00*/  IMAD.X R11, R4, 0x1, R71, P2 ;  /* 0x00000001040b7824 */ /* 0x000fe200010e0647 */
[----:B------:R-:W-:Y:S04]  /*99b10*/  STL.64 [R1+0x370], R12 ;  /* 0x0003700c01007387 */ /* 0x000fe80000100a00 */
[----:B------:R0:W-:Y:S04]  /*99b20*/  STL.64 [R1+0x360], R6 ;  /* 0x0003600601007387 */ /* 0x0001e80000100a00 */
[----:B------:R1:W-:Y:S01]  /*99b30*/  STL.64 [R1+0x368], R10 ;  /* 0x0003680a01007387 */ /* 0x0003e20000100a00 */
[----:B--2---:R-:W-:-:S02]  /*99b40*/  IADD3 R18, P2, PT, R5, R3, RZ ;  /* 0x0000000305127210 */ /* 0x004fc40007f5e0ff */
[----:B0-----:R-:W-:Y:S02]  /*99b50*/  SHF.R.S32.HI R6, RZ, 0x1f, R5 ;  /* 0x0000001fff067819 */ /* 0x001fe40000011405 */
[----:B-1----:R-:W-:-:S03]  /*99b60*/  IADD3 R10, P1, PT, R5, R0, RZ ;  /* 0x00000000050a7210 */ /* 0x002fc60007f3e0ff */
[C---:B------:R-:W-:Y:S02]  /*99b70*/  IMAD.X R19, R6.reuse, 0x1, R2, P2 ;  /* 0x0000000106137824 */ /* 0x040fe400010e0602 */
[----:B------:R-:W-:Y:S01]  /*99b80*/  IMAD.X R11, R6, 0x1, R72, P1 ;  /* 0x00000001060b7824 */ /* 0x000fe200008e0648 */
[C---:B------:R-:W-:Y:S01]  /*99b90*/  IADD3 R12, P6, PT, R5.reuse, R68, RZ ;  /* 0x00000044050c7210 */ /* 0x040fe20007fde0ff */
[----:B------:R-:W-:-:S03]  /*99ba0*/  IMAD.IADD R4, R5, 0x1, R15 ;  /* 0x0000000105047824 */ /* 0x000fc600078e020f */
[----:B------:R0:W-:Y:S01]  /*99bb0*/  STL.64 [R1+0x358], R10 ;  /* 0x0003580a01007387 */ /* 0x0001e20000100a00 */
[----:B------:R-:W-:-:S03]  /*99bc0*/  IMAD.X R13, R6, 0x1, R71, P6 ;  /* 0x00000001060d7824 */ /* 0x000fc600030e0647 */
[----:B------:R1:W-:Y:S01]  /*99bd0*/  STL.64 [R1+0x350], R18 ;  /* 0x0003501201007387 */ /* 0x0003e20000100a00 */
[----:B0-----:R-:W-:Y:S02]  /*99be0*/  IADD3 R10, P1, PT, R5, R70, RZ ;  /* 0x00000046050a7210 */ /* 0x001fe40007f3e0ff */
[----:B------:R-:W-:Y:S02]  /*99bf0*/  SHF.R.S32.HI R5, RZ, 0x1f, R4 ;  /* 0x0000001fff057819 */ /* 0x000fe40000011404 */
[----:B-1----:R-:W-:Y:S01]  /*99c00*/  IADD3 R18, P2, PT, R4, R0, RZ ;  /* 0x0000000004127210 */ /* 0x002fe20007f5e0ff */
[----:B------:R-:W-:Y:S01]  /*99c10*/  IMAD.X R11, R6, 0x1, R69, P1 ;  /* 0x00000001060b7824 */ /* 0x000fe200008e0645 */
[----:B------:R0:W-:Y:S03]  /*99c20*/  STL.64 [R1+0x348], R12 ;  /* 0x0003480c01007387 */ /* 0x0001e60000100a00 */
[----:B------:R-:W-:Y:S01]  /*99c30*/  IMAD.X R19, R5, 0x1, R72, P2 ;  /* 0x0000000105137824 */ /* 0x000fe200010e0648 */
[C---:B------:R-:W-:Y:S01]  /*99c40*/  IADD3 R6, P2, PT, R4.reuse, R70, RZ ;  /* 0x0000004604067210 */ /* 0x040fe20007f5e0ff */
[----:B------:R1:W-:Y:S01]  /*99c50*/  STL.64 [R1+0x340], R10 ;  /* 0x0003400a01007387 */ /* 0x0003e20000100a00 */
[----:B0-----:R-:W-:-:S03]  /*99c60*/  IADD3 R12, P6, PT, R4, R3, RZ ;  /* 0x00000003040c7210 */ /* 0x001fc60007fde0ff */
[C---:B------:R-:W-:Y:S01]  /*99c70*/  IMAD.X R7, R5.reuse, 0x1, R69, P2 ;  /* 0x0000000105077824 */ /* 0x040fe200010e0645 */
[C---:B-1----:R-:W-:Y:S01]  /*99c80*/  IADD3 R10, P1, PT, R4.reuse, R68, RZ ;  /* 0x00000044040a7210 */ /* 0x042fe20007f3e0ff */
[C---:B------:R-:W-:Y:S01]  /*99c90*/  IMAD.X R13, R5.reuse, 0x1, R2, P6 ;  /* 0x00000001050d7824 */ /* 0x040fe200030e0602 */
[----:B------:R-:W-:Y:S01]  /*99ca0*/  STL.64 [R1+0x338], R18 ;  /* 0x0003381201007387 */ /* 0x000fe20000100a00 */
[----:B------:R-:W-:Y:S02]  /*99cb0*/  IMAD.IADD R4, R4, 0x1, R15 ;  /* 0x0000000104047824 */ /* 0x000fe400078e020f */
[----:B------:R-:W-:Y:S01]  /*99cc0*/  IMAD.X R11, R5, 0x1, R71, P1 ;  /* 0x00000001050b7824 */ /* 0x000fe200008e0647 */
[----:B------:R0:W-:Y:S04]  /*99cd0*/  STL.64 [R1+0x320], R6 ;  /* 0x0003200601007387 */ /* 0x0001e80000100a00 */
[----:B------:R-:W-:Y:S04]  /*99ce0*/  STL.64 [R1+0x330], R12 ;  /* 0x0003300c01007387 */ /* 0x000fe80000100a00 */
[----:B------:R1:W-:Y:S01]  /*99cf0*/  STL.64 [R1+0x328], R10 ;  /* 0x0003280a01007387 */ /* 0x0003e20000100a00 */
[----:B0-----:R-:W-:-:S02]  /*99d00*/  SHF.R.S32.HI R6, RZ, 0x1f, R4 ;  /* 0x0000001fff067819 */ /* 0x001fc40000011404 */
[----:B-1----:R-:W-:-:S05]  /*99d10*/  IADD3 R10, P2, PT, R4, R0, RZ ;  /* 0x00000000040a7210 */ /* 0x002fca0007f5e0ff */
[----:B------:R-:W-:Y:S01]  /*99d20*/  IMAD.X R11, R6, 0x1, R72, P2 ;  /* 0x00000001060b7824 */ /* 0x000fe200010e0648 */
[C---:B------:R-:W-:Y:S02]  /*99d30*/  IADD3 R12, P6, PT, R4.reuse, R68, RZ ;  /* 0x00000044040c7210 */ /* 0x040fe40007fde0ff */
[----:B------:R-:W-:Y:S02]  /*99d40*/  IADD3 R18, P1, PT, R4, R3, RZ ;  /* 0x0000000304127210 */ /* 0x000fe40007f3e0ff */
[----:B------:R0:W-:Y:S01]  /*99d50*/  STL.64 [R1+0x318], R10 ;  /* 0x0003180a01007387 */ /* 0x0001e20000100a00 */
[----:B------:R-:W-:Y:S02]  /*99d60*/  IMAD.X R13, R6, 0x1, R71, P6 ;  /* 0x00000001060d7824 */ /* 0x000fe400030e0647 */
[----:B------:R-:W-:Y:S02]  /*99d70*/  IMAD.IADD R5, R4, 0x1, R15 ;  /* 0x0000000104057824 */ /* 0x000fe400078e020f */
[----:B------:R-:W-:Y:S01]  /*99d80*/  IMAD.X R19, R6, 0x1, R2, P1 ;  /* 0x0000000106137824 */ /* 0x000fe200008e0602 */
[----:B0-----:R-:W-:Y:S01]  /*99d90*/  IADD3 R10, P2, PT, R4, R70, RZ ;  /* 0x00000046040a7210 */ /* 0x001fe20007f5e0ff */
[----:B------:R0:W-:Y:S04]  /*99da0*/  STL.64 [R1+0x308], R12 ;  /* 0x0003080c01007387 */ /* 0x0001e80000100a00 */
[----:B------:R-:W-:Y:S01]  /*99db0*/  IMAD.X R11, R6, 0x1, R69, P2 ;  /* 0x00000001060b7824 */ /* 0x000fe200010e0645 */
[----:B------:R-:W-:Y:S01]  /*99dc0*/  SHF.R.S32.HI R7, RZ, 0x1f, R5 ;  /* 0x0000001fff077819 */ /* 0x000fe20000011405 */
[----:B------:R-:W-:Y:S04]  /*99dd0*/  STL.64 [R1+0x310], R18 ;  /* 0x0003101201007387 */ /* 0x000fe80000100a00 */
[----:B------:R1:W-:Y:S01]  /*99de0*/  STL.64 [R1+0x238], R10 ;  /* 0x0002380a01007387 */ /* 0x0003e20000100a00 */
[----:B0-----:R-:W-:-:S05]  /*99df0*/  IADD3 R12, P1, PT, R5, R0, RZ ;  /* 0x00000000050c7210 */ /* 0x001fca0007f3e0ff */
[----:B------:R-:W-:Y:S01]  /*99e00*/  IMAD.X R13, R7, 0x1, R72, P1 ;  /* 0x00000001070d7824 */ /* 0x000fe200008e0648 */
[----:B-1----:R-:W-:-:S04]  /*99e10*/  IADD3 R10, P2, PT, R5, R3, RZ ;  /* 0x00000003050a7210 */ /* 0x002fc80007f5e0ff */
[----:B------:R0:W-:Y:S01]  /*99e20*/  STL.64 [R1+0x230], R12 ;  /* 0x0002300c01007387 */ /* 0x0001e20000100a00 */
[----:B------:R-:W-:-:S05]  /*99e30*/  IMAD.X R11, R7, 0x1, R2, P2 ;  /* 0x00000001070b7824 */ /* 0x000fca00010e0602 */
[----:B------:R1:W-:Y:S01]  /*99e40*/  STL.64 [R1+0x228], R10 ;  /* 0x0002280a01007387 */ /* 0x0003e20000100a00 */
[C---:B0-----:R-:W-:Y:S01]  /*99e50*/  IADD3 R12, P1, PT, R5.reuse, R68, RZ ;  /* 0x00000044050c7210 */ /* 0x041fe20007f3e0ff */
[----:B------:R-:W-:Y:S01]  /*99e60*/  IMAD.IADD R4, R5, 0x1, R15 ;  /* 0x0000000105047824 */ /* 0x000fe200078e020f */
[----:B------:R-:W-:-:S03]  /*99e70*/  ISETP.LT.AND P4, PT, R14, R16, !P4 ;  /* 0x000000100e00720c */ /* 0x000fc60006781270 */
[----:B------:R-:W-:Y:S01]  /*99e80*/  IMAD.X R13, R7, 0x1, R71, P1 ;  /* 0x00000001070d7824 */ /* 0x000fe200008e0647 */
[----:B-1----:R-:W-:-:S04]  /*99e90*/  IADD3 R10, P2, PT, R5, R70, RZ ;  /* 0x00000046050a7210 */ /* 0x002fc80007f5e0ff */
[----:B------:R0:W-:Y:S01]  /*99ea0*/  STL.64 [R1+0x220], R12 ;  /* 0x0002200c01007387 */ /* 0x0001e20000100a00 */
[----:B------:R-:W-:Y:S01]  /*99eb0*/  IMAD.X R11, R7, 0x1, R69, P2 ;  /* 0x00000001070b7824 */ /* 0x000fe200010e0645 */
[----:B------:R-:W-:-:S04]  /*99ec0*/  SHF.R.S32.HI R6, RZ, 0x1f, R4 ;  /* 0x0000001fff067819 */ /* 0x000fc80000011404 */
        /* <DEDUP_REMOVED lines=8> */
[----:B------:R-:W-:-:S04]  /*99f50*/  IMAD.IADD R5, R4, 0x1, R15 ;  /* 0x0000000104057824 */ /* 0x000fc800078e020f */
[----:B------:R-:W-:Y:S01]  /*99f60*/  IMAD.X R13, R6, 0x1, R71, P1 ;  /* 0x00000001060d7824 */ /* 0x000fe200008e0647 */
[----:B-1----:R-:W-:-:S04]  /*99f70*/  IADD3 R10, P2, PT, R4, R70, RZ ;  /* 0x00000046040a7210 */ /* 0x002fc80007f5e0ff */
[----:B------:R0:W-:Y:S01]  /*99f80*/  STL.64 [R1+0x200], R12 ;  /* 0x0002000c01007387 */ /* 0x0001e20000100a00 */
[----:B------:R-:W-:Y:S01]  /*99f90*/  IMAD.X R11, R6, 0x1, R69, P2 ;  /* 0x00000001060b7824 */ /* 0x000fe200010e0645 */
[----:B------:R-:W-:Y:S02]  /*99fa0*/  SHF.R.S32.HI R7, RZ, 0x1f, R5 ;  /* 0x0000001fff077819 */ /* 0x000fe40000011405 */
[----:B0-----:R-:W-:-:S05]  /*99fb0*/  IADD3 R12, P1, PT, R5, R0, RZ ;  /* 0x00000000050c7210 */ /* 0x001fca0007f3e0ff */
[----:B------:R-:W-:Y:S02]  /*99fc0*/  IMAD.X R13, R7, 0x1, R72, P1 ;  /* 0x00000001070d7824 */ /* 0x000fe400008e0648 */
[C---:B------:R-:W-:Y:S01]  /*99fd0*/  IMAD.IADD R4, R5.reuse, 0x1, R15 ;  /* 0x0000000105047824 */ /* 0x040fe200078e020f */
[----:B---3--:R-:W-:Y:S02]  /*99fe0*/  ISETP.LT.AND P6, PT, R8, R17, !P0 ;  /* 0x000000110800720c */ /* 0x008fe400047c1270 */
[----:B------:R-:W0:Y:S02]  /*99ff0*/  LDC.64 R16, c[0x0][0x398] ;  /* 0x0000e600ff107b82 */ /* 0x000e240000000a00 */
[----:B0-----:R-:W-:Y:S04]  /*9a000*/  STL [R1+0x128], R16 ;  /* 0x0001281001007387 */ /* 0x001fe80000100800 */
[----:B------:R0:W-:Y:S02]  /*9a010*/  STL.64 [R1+0x138], R10 ;  /* 0x0001380a01007387 */ /* 0x0001e40000100a00 */
[----:B0-----:R-:W-:-:S02]  /*9a020*/  IADD3 R10, P2, PT, R5, R3, RZ ;  /* 0x00000003050a7210 */ /* 0x001fc40007f5e0ff */
[----:B------:R0:W-:Y:S03]  /*9a030*/  STL.64 [R1+0x130], R12 ;  /* 0x0001300c01007387 */ /* 0x0001e60000100a00 */
[----:B------:R-:W-:-:S05]  /*9a040*/  IMAD.X R11, R7, 0x1, R2, P2 ;  /* 0x00000001070b7824 */ /* 0x000fca00010e0602 */
[----:B------:R1:W-:Y:S01]  /*9a050*/  STL.64 [R1+0x120], R10 ;  /* 0x0001200a01007387 */ /* 0x0003e20000100a00 */
[----:B0-----:R-:W-:-:S05]  /*9a060*/  IADD3 R12, P1, PT, R5, R68, RZ ;  /* 0x00000044050c7210 */ /* 0x001fca0007f3e0ff */
        /* <DEDUP_REMOVED lines=18> */
[----:B------:R-:W-:-:S04]  /*9a190*/  SHF.R.S32.HI R76, RZ, 0x1f, R73 ;  /* 0x0000001fff4c7819 */ /* 0x000fc80000011449 */
[----:B------:R1:W-:Y:S01]  /*9a1a0*/  STL.64 [R1+0x30], R10 ;  /* 0x0000300a01007387 */ /* 0x0003e20000100a00 */
[C---:B0-----:R-:W-:Y:S01]  /*9a1b0*/  IADD3 R12, P1, PT, R73.reuse, R0, RZ ;  /* 0x00000000490c7210 */ /* 0x041fe20007f3e0ff */
[----:B------:R-:W-:Y:S02]  /*9a1c0*/  IMAD.MOV.U32 R8, RZ, RZ, R17 ;  /* 0x000000ffff087224 */ /* 0x000fe400078e0011 */
[----:B------:R-:W-:Y:S02]  /*9a1d0*/  VIADD R6, R14, 0x3f ;  /* 0x0000003f0e067836 */ /* 0x000fe40000000000 */
[----:B------:R-:W-:Y:S01]  /*9a1e0*/  IMAD.X R13, R76, 0x1, R72, P1 ;  /* 0x000000014c0d7824 */ /* 0x000fe200008e0648 */
[----:B-1----:R-:W-:Y:S01]  /*9a1f0*/  IADD3 R10, P2, PT, R73, R3, RZ ;  /* 0x00000003490a7210 */ /* 0x002fe20007f5e0ff */
[----:B------:R-:W-:-:S04]  /*9a200*/  VIADD R4, R14, 0x1 ;  /* 0x000000010e047836 */ /* 0x000fc80000000000 */
[----:B------:R-:W-:Y:S01]  /*9a210*/  IMAD.X R11, R76, 0x1, R2, P2 ;  /* 0x000000014c0b7824 */ /* 0x000fe200010e0602 */
[----:B------:R-:W-:Y:S01]  /*9a220*/  STL.64 [R1+0x28], R12 ;  /* 0x0000280c01007387 */ /* 0x000fe20000100a00 */
[----:B------:R-:W-:Y:S02]  /*9a230*/  ISETP.GE.AND P1, PT, R6, R8, PT ;  /* 0x000000080600720c */ /* 0x000fe40003f26270 */
[----:B------:R-:W-:Y:S01]  /*9a240*/  ISETP.GE.AND P2, PT, R4, R9, PT ;  /* 0x000000090400720c */ /* 0x000fe20003f46270 */
[----:B------:R0:W-:Y:S02]  /*9a250*/  STL.64 [R1+0x20], R10 ;  /* 0x0000200a01007387 */ /* 0x0001e40000100a00 */
[----:B0-----:R-:W0:Y:S01]  /*9a260*/  LDTM.x64 R4, tmem[UR6+0xc0] ;  /* 0x0000c006000479ee */ /* 0x001e220008340000 */
[----:B------:R-:W-:Y:S01]  /*9a270*/  NOP ;  /* 0x0000000000007918 */ /* 0x000fe20000000000 */
[----:B0-----:R0:W-:Y:S04]  /*9a280*/  STL.64 [R1+0x3388], R26 ;  /* 0x0033881a01007387 */ /* 0x0011e80000100a00 */
[----:B0-----:R-:W2:Y:S01]  /*9a290*/  LDL.LU R27, [R1+0x304] ;  /* 0x00030400011b7983 */ /* 0x001ea20000300800 */
[----:B------:R-:W0:Y:S03]  /*9a2a0*/  LDC R26, c[0x0][0x3b8] ;  /* 0x0000ee00ff1a7b82 */ /* 0x000e260000000800 */
[----:B------:R-:W-:Y:S04]  /*9a2b0*/  STL.64 [R1+0x3380], R28 ;  /* 0x0033801c01007387 */ /* 0x000fe80000100a00 */
[----:B------:R1:W-:Y:S04]  /*9a2c0*/  STL.64 [R1+0x3378], R30 ;  /* 0x0033781e01007387 */ /* 0x0003e80000100a00 */
[----:B-1----:R-:W3:Y:S04]  /*9a2d0*/  LDL.LU R30, [R1+0x420] ;  /* 0x00042000011e7983 */ /* 0x002ee80000300800 */
[----:B------:R-:W4:Y:S04]  /*9a2e0*/  LDL.LU R31, [R1+0x418] ;  /* 0x00041800011f7983 */ /* 0x000f280000300800 */
[----:B------:R-:W-:Y:S04]  /*9a2f0*/  STL.64 [R1+0x3370], R32 ;  /* 0x0033702001007387 */ /* 0x000fe80000100a00 */
[----:B------:R1:W-:Y:S04]  /*9a300*/  STL.64 [R1+0x3368], R34 ;  /* 0x0033682201007387 */ /* 0x0003e80000100a00 */
[----:B------:R-:W-:Y:S04]  /*9a310*/  STL.64 [R1+0x3360], R36 ;  /* 0x0033602401007387 */ /* 0x000fe80000100a00 */
[----:B------:R0:W-:Y:S04]  /*9a320*/  STL.64 [R1+0x3358], R38 ;  /* 0x0033582601007387 */ /* 0x0001e80000100a00 */
[----:B------:R-:W-:Y:S01]  /*9a330*/  STL.64 [R1+0x3350], R40 ;  /* 0x0033502801007387 */ /* 0x000fe20000100a00 */
[----:B------:R-:W-:Y:S01]  /*9a340*/  IMAD.MOV.U32 R28, RZ, RZ, R82 ;  /* 0x000000ffff1c7224 */ /* 0x000fe200078e0052 */
[----:B-1----:R-:W1:Y:S02]  /*9a350*/  LDC R34, c[0x0][0x398] ;  /* 0x0000e600ff227b82 */ /* 0x002e640000000800 */
[----:B------:R0:W-:Y:S04]  /*9a360*/  STL.64 [R1+0x3348], R42 ;  /* 0x0033482a01007387 */ /* 0x0001e80000100a00 */
[----:B------:R-:W-:Y:S02]  /*9a370*/  STL.64 [R1+0x3340], R44 ;  /* 0x0033402c01007387 */ /* 0x000fe40000100a00 */
[----:B0-----:R-:W0:Y:S02]  /*9a380*/  LDC.64 R38, c[0x0][0x398] ;  /* 0x0000e600ff267b82 */ /* 0x001e240000000a00 */
[----:B------:R-:W-:Y:S04]  /*9a390*/  STL.64 [R1+0x3338], R46 ;  /* 0x0033382e01007387 */ /* 0x000fe80000100a00 */
[----:B------:R-:W-:Y:S01]  /*9a3a0*/  STL.64 [R1+0x3330], R48 ;  /* 0x0033303001007387 */ /* 0x000fe20000100a00 */
[----:B------:R-:W-:Y:S01]  /*9a3b0*/  IMAD.MOV.U32 R36, RZ, RZ, R84 ;  /* 0x000000ffff247224 */ /* 0x000fe200078e0054 */
[----:B------:R-:W0:Y:S02]  /*9a3c0*/  LDC R35, c[0x0][0x398] ;  /* 0x0000e600ff237b82 */ /* 0x000e240000000800 */
[----:B------:R-:W-:Y:S04]  /*9a3d0*/  STL.64 [R1+0x3328], R50 ;  /* 0x0033283201007387 */ /* 0x000fe80000100a00 */
[----:B------:R-:W-:Y:S01]  /*9a3e0*/  STL.64 [R1+0x3320], R52 ;  /* 0x0033203401007387 */ /* 0x000fe20000100a00 */
[----:B------:R-:W-:Y:S01]  /*9a3f0*/  IMAD.MOV.U32 R37, RZ, RZ, R85 ;  /* 0x000000ffff257224 */ /* 0x000fe200078e0055 */
[----:B------:R-:W-:Y:S01]  /*9a400*/  F2FP.SATFINITE.E4M3.F32.PACK_AB_MERGE_C R5, R5, R4, RZ ;  /* 0x000000040505723e */ /* 0x000fe200048070ff */
[----:B------:R-:W-:Y:S01]  /*9a410*/  IMAD.MOV.U32 R29, RZ, RZ, R83 ;  /* 0x000000ffff1d7224 */ /* 0x000fe200078e0053 */
[----:B------:R-:W-:Y:S01]  /*9a420*/  STL.64 [R1+0x3318], R54 ;  /* 0x0033183601007387 */ /* 0x000fe20000100a00 */
[----:B------:R-:W0:Y:S03]  /*9a430*/  LDC.64 R42, c[0x0][0x398] ;  /* 0x0000e600ff2a7b82 */ /* 0x000e260000000a00 */
[----:B------:R1:W-:Y:S04]  /*9a440*/  STL [R1+0x3310], R57 ;  /* 0x0033103901007387 */ /* 0x0003e80000100800 */
[----:B-1----:R-:W2:Y:S04]  /*9a450*/  LDL R57, [R1+0xcf0] ;  /* 0x000cf00001397983 */ /* 0x002ea80000100800 */
        /* <DEDUP_REMOVED lines=9> */
[----:B-1----:R-:W2:Y:S04]  /*9a4f0*/  LDL.LU R66, [R1+0xa58] ;  /* 0x000a580001427983 */ /* 0x002ea80000300800 */
[----:B------:R1:W-:Y:S04]  /*9a500*/  STL [R1+0x32e8], R67 ;  /* 0x0032e84301007387 */ /* 0x0003e80000100800 */
[----:B-1----:R-:W2:Y:S04]  /*9a510*/  LDL.LU R67, [R1+0xbe8] ;  /* 0x000be80001437983 */ /* 0x002ea80000300800 */
[----:B------:R-:W2:Y:S04]  /*9a520*/  LDL.LU.64 R32, [R1+0x3e8] ;  /* 0x0003e80001207983 */ /* 0x000ea80000300a00 */
[----:B------:R-:W2:Y:S01]  /*9a530*/  LDL R58, [R1+0xce8] ;  /* 0x000ce800013a7983 */ /* 0x000ea20000100800 */
[----:B0-----:R-:W-:-:S03]  /*9a540*/  IMAD.MOV.U32 R60, RZ, RZ, R39 ;  /* 0x000000ffff3c7224 */ /* 0x001fc600078e0027 */
[----:B------:R-:W2:Y:S04]  /*9a550*/  LDL R59, [R1+0x300] ;  /* 0x00030000013b7983 */ /* 0x000ea80000100800 */
[----:B------:R-:W2:Y:S04]  /*9a560*/  LDL.LU.64 R40, [R1+0x3e0] ;  /* 0x0003e00001287983 */ /* 0x000ea80000300a00 */
[----:B---3--:R0:W-:Y:S01]  /*9a570*/  @P4 STG.E.U8 desc[UR8][R74.64], R30 ;  /* 0x0000001e4a004986 */ /* 0x0081e2000c101108 */
[----:B------:R-:W-:-:S03]  /*9a580*/  IADD3 R48, P4, PT, R73, R68, RZ ;  /* 0x0000004449307210 */ /* 0x000fc60007f9e0ff */
[----:B----4-:R1:W-:Y:S01]  /*9a590*/  @P5 STG.E.U8 desc[UR8][R78.64], R31 ;  /* 0x0000001f4e005986 */ /* 0x0103e2000c101108 */
[C---:B------:R-:W-:Y:S01]  /*9a5a0*/  IADD3 R50, P5, PT, R73.reuse, R70, RZ ;  /* 0x0000004649327210 */ /* 0x040fe20007fbe0ff */
[----:B------:R-:W-:Y:S02]  /*9a5b0*/  IMAD.X R49, R76, 0x1, R71, P4 ;  /* 0x000000014c317824 */ /* 0x000fe400020e0647 */
[----:B0-----:R-:W-:-:S05]  /*9a5c0*/  IMAD.IADD R74, R73, 0x1, R26 ;  /* 0x00000001494a7824 */ /* 0x001fca00078e021a */
[----:B------:R-:W-:Y:S02]  /*9a5d0*/  SHF.R.S32.HI R75, RZ, 0x1f, R74 ;  /* 0x0000001fff4b7819 */ /* 0x000fe4000001144a */
[----:B------:R-:W-:Y:S01]  /*9a5e0*/  IADD3 R52, P4, PT, R74, R0, RZ ;  /* 0x000000004a347210 */ /* 0x000fe20007f9e0ff */
[----:B------:R-:W-:Y:S01]  /*9a5f0*/  IMAD.X R51, R76, 0x1, R69, P5 ;  /* 0x000000014c337824 */ /* 0x000fe200028e0645 */
[C---:B------:R-:W-:Y:S01]  /*9a600*/  IADD3 R54, P5, PT, R74.reuse, R3, RZ ;  /* 0x000000034a367210 */ /* 0x040fe20007fbe0ff */
[C---:B------:R-:W-:Y:S02]  /*9a610*/  IMAD.IADD R73, R74.reuse, 0x1, R26 ;  /* 0x000000014a497824 */ /* 0x040fe400078e021a */
[C---:B------:R-:W-:Y:S01]  /*9a620*/  IMAD.X R53, R75.reuse, 0x1, R72, P4 ;  /* 0x000000014b357824 */ /* 0x040fe200020e0648 */
[C---:B------:R-:W-:Y:S01]  /*9a630*/  IADD3 R92, P4, PT, R74.reuse, R68, RZ ;  /* 0x000000444a5c7210 */ /* 0x040fe20007f9e0ff */
[----:B------:R-:W-:Y:S01]  /*9a640*/  IMAD.X R55, R75, 0x1, R2, P5 ;  /* 0x000000014b377824 */ /* 0x000fe200028e0602 */
[----:B------:R-:W-:-:S02]  /*9a650*/  IADD3 R90, P5, PT, R74, R70, RZ ;  /* 0x000000464a5a7210 */ /* 0x000fc40007fbe0ff */
[----:B------:R-:W-:Y:S01]  /*9a660*/  SHF.R.S32.HI R74, RZ, 0x1f, R73 ;  /* 0x0000001fff4a7819 */ /* 0x000fe20000011449 */
[----:B------:R-:W-:Y:S01]  /*9a670*/  IMAD.X R93, R75, 0x1, R71, P4 ;  /* 0x000000014b5d7824 */ /* 0x000fe200020e0647 */
[----:B------:R-:W-:-:S05]  /*9a680*/  IADD3 R88, P4, PT, R73, R0, RZ ;  /* 0x0000000049587210 */ /* 0x000fca0007f9e0ff */
[----:B------:R-:W-:Y:S01]  /*9a690*/  IMAD.X R89, R74, 0x1, R72, P4 ;  /* 0x000000014a597824 */ /* 0x000fe200020e0648 */
[----:B------:R-:W-:-:S05]  /*9a6a0*/  IADD3 R86, P4, PT, R73, R3, RZ ;  /* 0x0000000349567210 */ /* 0x000fca0007f9e0ff */
[----:B------:R-:W-:Y:S01]  /*9a6b0*/  IMAD.X R87, R74, 0x1, R2, P4 ;  /* 0x000000014a577824 */ /* 0x000fe200020e0602 */
[----:B------:R-:W-:-:S05]  /*9a6c0*/  IADD3 R84, P4, PT, R73, R68, RZ ;  /* 0x0000004449547210 */ /* 0x000fca0007f9e0ff */
[C---:B------:R-:W-:Y:S01]  /*9a6d0*/  IMAD.X R85, R74.reuse, 0x1, R71, P4 ;  /* 0x000000014a557824 */ /* 0x040fe200020e0647 */
[C---:B------:R-:W-:Y:S01]  /*9a6e0*/  IADD3 R82, P4, PT, R73.reuse, R70, RZ ;  /* 0x0000004649527210 */ /* 0x040fe20007f9e0ff */
[----:B------:R-:W-:Y:S02]  /*9a6f0*/  IMAD.IADD R73, R73, 0x1, R26 ;  /* 0x0000000149497824 */ /* 0x000fe400078e021a */
[----:B------:R-:W-:Y:S02]  /*9a700*/  IMAD.MOV.U32 R26, RZ, RZ, R38 ;  /* 0x000000ffff1a7224 */ /* 0x000fe400078e0026 */
[----:B------:R-:W0:Y:S01]  /*9a710*/  LDC.64 R38, c[0x0][0x398] ;  /* 0x0000e600ff267b82 */ /* 0x000e220000000a00 */
[----:B--2---:R2:W-:Y:S01]  /*9a720*/  @P6 STG.E.U8 desc[UR8][R80.64], R27 ;  /* 0x0000001b50006986 */ /* 0x0045e2000c101108 */
[----:B------:R-:W-:Y:S01]  /*9a730*/  IMAD.X R83, R74, 0x1, R69, P4 ;  /* 0x000000014a537824 */ /* 0x000fe200020e0645 */
[----:B-1----:R-:W-:Y:S02]  /*9a740*/  IADD3 R78, P4, PT, R73, R0, RZ ;  /* 0x00000000494e7210 */ /* 0x002fe40007f9e0ff */
[----:B--2---:R-:W-:-:S05]  /*9a750*/  SHF.R.S32.HI R81, RZ, 0x1f, R73 ;  /* 0x0000001fff517819 */ /* 0x004fca0000011449 */
[----:B------:R-:W-:Y:S01]  /*9a760*/  IMAD.X R79, R81, 0x1, R72, P4 ;  /* 0x00000001514f7824 */ /* 0x000fe200020e0648 */
[----:B------:R-:W-:Y:S01]  /*9a770*/  IADD3 R76, P4, PT, R73, R3, RZ ;  /* 0x00000003494c7210 */ /* 0x000fe20007f9e0ff */
[----:B0-----:R-:W-:Y:S02]  /*9a780*/  IMAD.MOV.U32 R61, RZ, RZ, R39 ;  /* 0x000000ffff3d7224 */ /* 0x001fe400078e0027 */
[----:B------:R-:W-:Y:S01]  /*9a790*/  IMAD.X R91, R75, 0x1, R69, P5 ;  /* 0x000000014b5b7824 */ /* 0x000fe200028e0645 */
[----:B------:R-:W-:Y:S01]  /*9a7a0*/  ISETP.LT.AND P6, PT, R66, R77, !P1 ;  /* 0x0000004d4200720c */ /* 0x000fe20004fc1270 */
[----:B------:R-:W-:Y:S01]  /*9a7b0*/  IMAD.X R77, R81, 0x1, R2, P4 ;  /* 0x00000001514d7824 */ /* 0x000fe200020e0602 */
[----:B------:R-:W-:Y:S02]  /*9a7c0*/  IADD3 R74, P4, PT, R73, R68, RZ ;  /* 0x00000044494a7210 */ /* 0x000fe40007f9e0ff */
[----:B------:R-:W-:Y:S01]  /*9a7d0*/  ISETP.LT.AND P0, PT, R58, R26, !P0 ;  /* 0x0000001a3a00720c */ /* 0x000fe20004701270 */
[----:B------:R-:W-:-:S02]  /*9a7e0*/  IMAD.MOV.U32 R26, RZ, RZ, R38 ;  /* 0x000000ffff1a7224 */ /* 0x000fc400078e0026 */
[----:B------:R-:W2:Y:S01]  /*9a7f0*/  LDL.LU.64 R38, [R1+0x3c8] ;  /* 0x0003c80001267983 */ /* 0x000ea20000300a00 */
[----:B------:R-:W-:Y:S01]  /*9a800*/  IMAD.X R75, R81, 0x1, R71, P4 ;  /* 0x00000001514b7824 */ /* 0x000fe200020e0647 */
[----:B------:R-:W-:-:S05]  /*9a810*/  IADD3 R80, P4, PT, R73, R70, RZ ;  /* 0x0000004649507210 */ /* 0x000fca0007f9e0ff */
[----:B------:R-:W-:Y:S01]  /*9a820*/  IMAD.X R81, R81, 0x1, R69, P4 ;  /* 0x0000000151517824 */ /* 0x000fe200020e0645 */
[----:B------:R-:W-:Y:S02]  /*9a830*/  ISETP.LT.AND P4, PT, R57, R34, !P1 ;  /* 0x000000223900720c */ /* 0x000fe40004f81270 */
[----:B------:R-:W0:Y:S01]  /*9a840*/  LDC R34, c[0x0][0x398] ;  /* 0x0000e600ff227b82 */ /* 0x000e220000000800 */
[----:B------:R-:W-:Y:S01]  /*9a850*/  @P0 STG.E.U8 desc[UR8][R36.64], R5 ;  /* 0x0000000524000986 */ /* 0x000fe2000c101108 */
[----:B------:R-:W-:Y:S02]  /*9a860*/  ISETP.LT.AND P5, PT, R67, R35, !P1 ;  /* 0x000000234300720c */ /* 0x000fe40004fa1270 */
[----:B------:R-:W-:Y:S02]  /*9a870*/  PRMT R4, R30, 0x9910, RZ ;  /* 0x000099101e047816 */ /* 0x000fe400000000ff */
[----:B0-----:R-:W-:Y:S02]  /*9a880*/  ISETP.LT.AND P0, PT, R58, R34, !P1 ;  /* 0x000000223a00720c */ /* 0x001fe40004f01270 */
[----:B------:R-:W0:Y:S01]  /*9a890*/  LDC.64 R34, c[0x0][0x398] ;  /* 0x0000e600ff227b82 */ /* 0x000e220000000a00 */
[----:B------:R-:W-:-:S02]  /*9a8a0*/  ISETP.LT.AND P1, PT, R66, R26, !P2 ;  /* 0x0000001a4200720c */ /* 0x000fc40005721270 */
[----:B------:R-:W-:-:S11]  /*9a8b0*/  SHF.R.S32.HI R4, RZ, 0x8, R4 ;  /* 0x00000008ff047819 */ /* 0x000fd60000011404 */
[----:B------:R1:W-:Y:S01]  /*9a8c0*/  @P1 STG.E.U8 desc[UR8][R32.64], R4 ;  /* 0x0000000420001986 */ /* 0x0003e2000c101108 */
[----:B0-----:R-:W-:-:S03]  /*9a8d0*/  IMAD.MOV.U32 R26, RZ, RZ, R34 ;  /* 0x000000ffff1a7224 */ /* 0x001fc600078e0022 */
[----:B-1----:R-:W3:Y:S01]  /*9a8e0*/  LDL.LU R33, [R1+0x434] ;  /* 0x0004340001217983 */ /* 0x002ee20000300800 */
[----:B------:R-:W-:-:S03]  /*9a8f0*/  PRMT R4, R31, 0x9910, RZ ;  /* 0x000099101f047816 */ /* 0x000fc600000000ff */
[----:B------:R-:W4:Y:S04]  /*9a900*/  LDL.LU R37, [R1+0x428] ;  /* 0x0004280001257983 */ /* 0x000f280000300800 */
[----:B------:R-:W3:Y:S04]  /*9a910*/  LDL.LU R34, [R1+0x41c] ;  /* 0x00041c0001227983 */ /* 0x000ee80000300800 */
[----:B------:R-:W3:Y:S01]  /*9a920*/  LDL.LU.64 R30, [R1+0x3c0] ;  /* 0x0003c000011e7983 */ /* 0x000ee20000300a00 */
[----:B------:R-:W-:-:S03]  /*9a930*/  IMAD.MOV.U32 R62, RZ, RZ, R35 ;  /* 0x000000ffff3e7224 */ /* 0x000fc600078e0023 */
[----:B------:R-:W4:Y:S04]  /*9a940*/  LDL.LU.64 R46, [R1+0x3b8] ;  /* 0x0003b800012e7983 */ /* 0x000f280000300a00 */
[----:B------:R-:W3:Y:S01]  /*9a950*/  LDL.LU R35, [R1+0x128] ;  /* 0x0001280001237983 */ /* 0x000ee20000300800 */
[----:B------:R-:W-:Y:S01]  /*9a960*/  ISETP.LT.AND P1, PT, R67, R26, !P2 ;  /* 0x0000001a4300720c */ /* 0x000fe20005721270 */
[----:B------:R-:W-:Y:S02]  /*9a970*/  IMAD.MOV.U32 R26, RZ, RZ, R42 ;  /* 0x000000ffff1a7224 */ /* 0x000fe400078e002a */
[----:B------:R-:W-:Y:S02]  /*9a980*/  IMAD.MOV.U32 R63, RZ, RZ, R43 ;  /* 0x000000ffff3f7224 */ /* 0x000fe400078e002b */
[----:B------:R-:W3:Y:S01]  /*9a990*/  LDL.LU.64 R42, [R1+0x3b0] ;  /* 0x0003b000012a7983 */ /* 0x000ee20000300a00 */
[----:B------:R-:W-:-:S07]  /*9a9a0*/  SHF.R.S32.HI R4, RZ, 0x8, R4 ;  /* 0x00000008ff047819 */ /* 0x000fce0000011404 */
[----:B------:R0:W-:Y:S01]  /*9a9b0*/  @P1 STG.E.U8 desc[UR8][R40.64], R4 ;  /* 0x0000000428001986 */ /* 0x0001e2000c101108 */
[----:B------:R-:W-:Y:S02]  /*9a9c0*/  ISETP.LT.AND P1, PT, R57, R26, !P2 ;  /* 0x0000001a3900720c */ /* 0x000fe40005721270 */
[----:B------:R-:W1:Y:S01]  /*9a9d0*/  LDC R26, c[0x0][0x39c] ;  /* 0x0000e700ff1a7b82 */ /* 0x000e620000000800 */
[----:B0-----:R-:W-:Y:S01]  /*9a9e0*/  PRMT R4, R27, 0x9910, RZ ;  /* 0x000099101b047816 */ /* 0x001fe200000000ff */
[----:B------:R-:W4:Y:S03]  /*9a9f0*/  LDL.LU.64 R40, [R1+0x3a0] ;  /* 0x0003a00001287983 */ /* 0x000f260000300a00 */
[----:B------:R-:W-:Y:S01]  /*9aa00*/  SHF.R.S32.HI R4, RZ, 0x8, R4 ;  /* 0x00000008ff047819 */ /* 0x000fe20000011404 */
[----:B------:R-:W4:Y:S05]  /*9aa10*/  LDL.LU R32, [R1+0x3d8] ;  /* 0x0003d80001207983 */ /* 0x000f2a0000300800 */
[----:B--2---:R0:W-:Y:S02]  /*9aa20*/  @P1 STG.E.U8 desc[UR8][R38.64], R4 ;  /* 0x0000000426001986 */ /* 0x0041e4000c101108 */
[----:B0-----:R-:W-:-:S02]  /*9aa30*/  VIADD R4, R59, 0x2 ;  /* 0x000000023b047836 */ /* 0x001fc40000000000 */
[----:B------:R-:W2:Y:S03]  /*9aa40*/  LDL.LU.64 R38, [R1+0x398] ;  /* 0x0003980001267983 */ /* 0x000ea60000300a00 */
[----:B-1----:R-:W-:Y:S01]  /*9aa50*/  ISETP.GE.AND P1, PT, R4, R26, PT ;  /* 0x0000001a0400720c */ /* 0x002fe20003f26270 */
[----:B------:R-:W2:Y:S01]  /*9aa60*/  LDL.LU R36, [R1+0x3f0] ;  /* 0x0003f00001247983 */ /* 0x000ea20000300800 */
[----:B------:R-:W0:Y:S02]  /*9aa70*/  LDC.64 R26, c[0x0][0x398] ;  /* 0x0000e600ff1a7b82 */ /* 0x000e240000000a00 */
[----:B0-----:R-:W-:Y:S02]  /*9aa80*/  IMAD.MOV.U32 R4, RZ, RZ, R26 ;  /* 0x000000ffff047224 */ /* 0x001fe400078e001a */
[----:B------:R-:W-:-:S04]  /*9aa90*/  IMAD.MOV.U32 R64, RZ, RZ, R27 ;  /* 0x000000ffff407224 */ /* 0x000fc800078e001b */
[----:B------:R-:W0:Y:S01]  /*9aaa0*/  LDC.64 R26, c[0x0][0x398] ;  /* 0x0000e600ff1a7b82 */ /* 0x000e220000000a00 */
[----:B------:R-:W-:Y:S02]  /*9aab0*/  ISETP.LT.AND P2, PT, R58, R4, !P2 ;  /* 0x000000043a00720c */ /* 0x000fe40005741270 */
[----:B------:R-:W-:-:S04]  /*9aac0*/  PRMT R4, R5, 0x9910, RZ ;  /* 0x0000991005047816 */ /* 0x000fc800000000ff */
[----:B------:R-:W-:-:S07]  /*9aad0*/  SHF.R.S32.HI R4, RZ, 0x8, R4 ;  /* 0x00000008ff047819 */ /* 0x000fce0000011404 */
[----:B------:R1:W-:Y:S02]  /*9aae0*/  @P2 STG.E.U8 desc[UR8][R28.64], R4 ;  /* 0x000000041c002986 */ /* 0x0003e4000c101108 */
[----:B-1----:R-:W1:Y:S01]  /*9aaf0*/  LDC.64 R4, c[0x0][0x398] ;  /* 0x0000e600ff047b82 */ /* 0x002e620000000a00 */
[----:B0-----:R-:W-:-:S05]  /*9ab00*/  IMAD.MOV.U32 R44, RZ, RZ, R26 ;  /* 0x000000ffff2c7224 */ /* 0x001fca00078e001a */
[----:B------:R-:W-:Y:S01]  /*9ab10*/  ISETP.LT.AND P2, PT, R66, R44, !P1 ;  /* 0x0000002c4200720c */ /* 0x000fe20004f41270 */
[----:B------:R-:W-:Y:S02]  /*9ab20*/  IMAD.MOV.U32 R65, RZ, RZ, R27 ;  /* 0x000000ffff417224 */ /* 0x000fe400078e001b */
[----:B------:R-:W2:Y:S04]  /*9ab30*/  LDL.LU.64 R26, [R1+0x3388] ;  /* 0x00338800011a7983 */ /* 0x000ea80000300a00 */
[----:B------:R-:W2:Y:S04]  /*9ab40*/  LDL.LU.64 R28, [R1+0x3380] ;  /* 0x00338000011c7983 */ /* 0x000ea80000300a00 */
[----:B------:R-:W2:Y:S04]  /*9ab50*/  LDL.LU.64 R44, [R1+0x390] ;  /* 0x00039000012c7983 */ /* 0x000ea80000300a00 */
[----:B---3--:R0:W-:Y:S01]  /*9ab60*/  @P2 STG.E.U8 desc[UR8][R30.64], R33 ;  /* 0x000000211e002986 */ /* 0x0081e2000c101108 */
[----:B-1----:R-:W-:-:S03]  /*9ab70*/  ISETP.LT.AND P2, PT, R67, R4, !P1 ;  /* 0x000000044300720c */ /* 0x002fc60004f41270 */
[----:B------:R1:W-:Y:S04]  /*9ab80*/  STL [R1+0x3ac], R5 ;  /* 0x0003ac0501007387 */ /* 0x0003e80000100800 */
[----:B0-----:R-:W3:Y:S01]  /*9ab90*/  LDL.LU.64 R30, [R1+0x3378] ;  /* 0x00337800011e7983 */ /* 0x001ee20000300a00 */
[----:B-1----:R-:W0:Y:S05]  /*9aba0*/  LDC.64 R4, c[0x0][0x398] ;  /* 0x0000e600ff047b82 */ /* 0x002e2a0000000a00 */
[----:B----4-:R-:W-:Y:S01]  /*9abb0*/  @P2 STG.E.U8 desc[UR8][R46.64], R37 ;  /* 0x000000252e002986 */ /* 0x010fe2000c101108 */
[----:B------:R-:W-:-:S02]  /*9abc0*/  ISETP.LT.AND P2, PT, R58, R35, !P1 ;  /* 0x000000233a00720c */ /* 0x000fc40004f41270 */
[----:B0-----:R-:W-:Y:S01]  /*9abd0*/  ISETP.LT.AND P1, PT, R57, R4, !P1 ;  /* 0x000000043900720c */ /* 0x001fe20004f21270 */
[----:B------:R0:W-:Y:S02]  /*9abe0*/  STL [R1+0x12c], R5 ;  /* 0x00012c0501007387 */ /* 0x0001e40000100800 */
[----:B0-----:R-:W0:Y:S10]  /*9abf0*/  LDC R5, c[0x0][0x39c] ;  /* 0x0000e700ff057b82 */ /* 0x001e340000000800 */
[----:B------:R1:W-:Y:S04]  /*9ac00*/  @P1 STG.E.U8 desc[UR8][R42.64], R34 ;  /* 0x000000222a001986 */ /* 0x0003e8000c101108 */
[----:B-1----:R-:W4:Y:S01]  /*9ac10*/  LDL.LU.64 R42, [R1+0x388] ;  /* 0x00038800012a7983 */ /* 0x002f220000300a00 */
[----:B------:R-:W-:Y:S01]  /*9ac20*/  VIADD R4, R59, 0x3 ;  /* 0x000000033b047836 */ /* 0x000fe20000000000 */
[----:B------:R-:W-:-:S02]  /*9ac30*/  F2FP.SATFINITE.E4M3.F32.PACK_AB_MERGE_C R6, R7, R6, RZ ;  /* 0x000000060706723e */ /* 0x000fc400048070ff */
[----:B------:R-:W3:Y:S01]  /*9ac40*/  LDL.LU R35, [R1+0x440] ;  /* 0x0004400001237983 */ /* 0x000ee20000300800 */
[----:B------:R-:W1:Y:S01]  /*9ac50*/  LDC R7, c[0x0][0x39c] ;  /* 0x0000e700ff077b82 */ /* 0x000e620000000800 */
[----:B0-----:R-:W-:Y:S02]  /*9ac60*/  ISETP.GE.AND P1, PT, R4, R5, PT ;  /* 0x000000050400720c */ /* 0x001fe40003f26270 */
[----:B------:R0:W-:Y:S01]  /*9ac70*/  @P2 STG.E.U8 desc[UR8][R40.64], R6 ;  /* 0x0000000628002986 */ /* 0x0001e2000c101108 */
[----:B------:R-:W-:-:S04]  /*9ac80*/  PRMT R4, R33, 0x9910, RZ ;  /* 0x0000991021047816 */ /* 0x000fc800000000ff */
[----:B------:R-:W1:Y:S01]  /*9ac90*/  LDC R5, c[0x0][0x398] ;  /* 0x0000e600ff057b82 */ /* 0x000e620000000800 */
[----:B------:R-:W-:Y:S02]  /*9aca0*/  ISETP.LT.AND P2, PT, R66, R32, !P1 ;  /* 0x000000204200720c */ /* 0x000fe40004f41270 */
[----:B------:R-:W-:Y:S01]  /*9acb0*/  SHF.R.S32.HI R4, RZ, 0x8, R4 ;  /* 0x00000008ff047819 */ /* 0x000fe20000011404 */
[----:B------:R-:W3:Y:S04]  /*9acc0*/  LDL.LU.64 R32, [R1+0x380] ;  /* 0x0003800001207983 */ /* 0x000ee80000300a00 */
[----:B------:R-:W3:Y:S04]  /*9acd0*/  LDL.LU.64 R46, [R1+0x378] ;  /* 0x00037800012e7983 */ /* 0x000ee80000300a00 */
[----:B0-----:R-:W3:Y:S04]  /*9ace0*/  LDL.LU R40, [R1+0x430] ;  /* 0x0004300001287983 */ /* 0x001ee80000300800 */
[----:B--2---:R0:W-:Y:S01]  /*9acf0*/  @P2 STG.E.U8 desc[UR8][R38.64], R4 ;  /* 0x0000000426002986 */ /* 0x0041e2000c101108 */
[----:B------:R-:W-:-:S03]  /*9ad00*/  ISETP.LT.AND P2, PT, R67, R36, !P1 ;  /* 0x000000244300720c */ /* 0x000fc60004f41270 */
[----:B------:R-:W2:Y:S01]  /*9ad10*/  LDL.LU R36, [R1+0x424] ;  /* 0x0004240001247983 */ /* 0x000ea20000300800 */
[----:B0-----:R-:W-:-:S03]  /*9ad20*/  PRMT R4, R37, 0x9910, RZ ;  /* 0x0000991025047816 */ /* 0x001fc600000000ff */
[----:B------:R-:W2:Y:S01]  /*9ad30*/  LDL.LU.64 R38, [R1+0x368] ;  /* 0x0003680001267983 */ /* 0x000ea20000300a00 */
[----:B------:R-:W-:-:S05]  /*9ad40*/  SHF.R.S32.HI R4, RZ, 0x8, R4 ;  /* 0x00000008ff047819 */ /* 0x000fca0000011404 */
[----:B------:R0:W-:Y:S02]  /*9ad50*/  @P2 STG.E.U8 desc[UR8][R44.64], R4 ;  /* 0x000000042c002986 */ /* 0x0001e4000c101108 */
[----:B0-----:R-:W0:Y:S01]  /*9ad60*/  LDC R4, c[0x0][0x398] ;  /* 0x0000e600ff047b82 */ /* 0x001e220000000800 */
[----:B-1----:R-:W-:Y:S01]  /*9ad70*/  ISETP.LT.AND P2, PT, R57, R5, !P1 ;  /* 0x000000053900720c */ /* 0x002fe20004f41270 */
[----:B------:R-:W2:Y:S01]  /*9ad80*/  LDL.LU.64 R44, [R1+0x360] ;  /* 0x00036000012c7983 */ /* 0x000ea20000300a00 */
[----:B------:R-:W-:-:S04]  /*9ad90*/  PRMT R5, R34, 0x9910, RZ ;  /* 0x0000991022057816 */ /* 0x000fc800000000ff */
[----:B------:R-:W-:Y:S02]  /*9ada0*/  SHF.R.S32.HI R5, RZ, 0x8, R5 ;  /* 0x00000008ff057819 */ /* 0x000fe40000011405 */
[----:B0-----:R-:W-:Y:S01]  /*9adb0*/  ISETP.LT.AND P1, PT, R58, R4, !P1 ;  /* 0x000000043a00720c */ /* 0x001fe20004f21270 */
[----:B------:R-:W-:-:S04]  /*9adc0*/  VIADD R4, R59, 0x4 ;  /* 0x000000043b047836 */ /* 0x000fc80000000000 */
[----:B----4-:R0:W-:Y:S01]  /*9add0*/  @P2 STG.E.U8 desc[UR8][R42.64], R5 ;  /* 0x000000052a002986 */ /* 0x0101e2000c101108 */
[----:B------:R-:W-:Y:S02]  /*9ade0*/  ISETP.GE.AND P2, PT, R4, R7, PT ;  /* 0x000000070400720c */ /* 0x000fe40003f46270 */
[----:B------:R-:W-:Y:S01]  /*9adf0*/  PRMT R4, R6, 0x9910, RZ ;  /* 0x0000991006047816 */ /* 0x000fe200000000ff */
[----:B0-----:R-:W4:Y:S01]  /*9ae00*/  LDL.LU.64 R42, [R1+0x358] ;  /* 0x00035800012a7983 */ /* 0x001f220000300a00 */
[----:B------:R-:W0:Y:S03]  /*9ae10*/  LDC R5, c[0x0][0x398] ;  /* 0x0000e600ff057b82 */ /* 0x000e260000000800 */
[----:B------:R-:W2:Y:S01]  /*9ae20*/  LDL.LU.64 R6, [R1+0x370] ;  /* 0x0003700001067983 */ /* 0x000ea20000300a00 */
[----:B------:R-:W-:-:S05]  /*9ae30*/  SHF.R.S32.HI R4, RZ, 0x8, R4 ;  /* 0x00000008ff047819 */ /* 0x000fca0000011404 */
[----:B---3--:R1:W-:Y:S02]  /*9ae40*/  @P1 STG.E.U8 desc[UR8][R32.64], R4 ;  /* 0x0000000420001986 */ /* 0x0083e4000c101108 */
[----:B-1----:R-:W1:Y:S02]  /*9ae50*/  LDC R4, c[0x0][0x398] ;  /* 0x0000e600ff047b82 */ /* 0x002e640000000800 */
[----:B------:R-:W3:Y:S01]  /*9ae60*/  LDL.LU.64 R32, [R1+0x3370] ;  /* 0x0033700001207983 */ /* 0x000ee20000300a00 */
[----:B0-----:R-:W-:-:S05]  /*9ae70*/  ISETP.LT.AND P1, PT, R66, R5, !P2 ;  /* 0x000000054200720c */ /* 0x001fca0005721270 */
[----:B------:R-:W0:Y:S08]  /*9ae80*/  LDC R5, c[0x0][0x39c] ;  /* 0x0000e700ff057b82 */ /* 0x000e300000000800 */
[----:B------:R1:W-:Y:S02]  /*9ae90*/  @P1 STG.E.U8 desc[UR8][R46.64], R35 ;  /* 0x000000232e001986 */ /* 0x0003e4000c101108 */
[----:B-1----:R-:W-:-:S02]  /*9aea0*/  ISETP.LT.AND P1, PT, R67, R4, !P2 ;  /* 0x000000044300720c */ /* 0x002fc40005721270 */
[----:B------:R-:W1:Y:S01]  /*9aeb0*/  LDC R4, c[0x0][0x398] ;  /* 0x0000e600ff047b82 */ /* 0x000e620000000800 */
[----:B------:R-:W3:Y:S01]  /*9aec0*/  LDL.LU.64 R46, [R1+0x350] ;  /* 0x00035000012e7983 */ /* 0x000ee20000300a00 */
[----:B------:R-:W-:-:S09]  /*9aed0*/  F2FP.SATFINITE.E4M3.F32.PACK_AB_MERGE_C R8, R9, R8, RZ ;  /* 0x000000080908723e */ /* 0x000fd200048070ff */
[----:B--2---:R2:W-:Y:S01]  /*9aee0*/  @P1 STG.E.U8 desc[UR8][R6.64], R40 ;  /* 0x0000002806001986 */ /* 0x0045e2000c101108 */
[----:B-1----:R-:W-:Y:S02]  /*9aef0*/  ISETP.LT.AND P1, PT, R57, R4, !P2 ;  /* 0x000000043900720c */ /* 0x002fe40005721270 */
[----:B------:R-:W1:Y:S08]  /*9af00*/  LDC R4, c[0x0][0x398] ;  /* 0x0000e600ff047b82 */ /* 0x000e700000000800 */
[----:B--2---:R-:W2:Y:S03]  /*9af10*/  LDC R6, c[0x0][0x39c] ;  /* 0x0000e700ff067b82 */ /* 0x004ea60000000800 */
[----:B------:R0:W-:Y:S04]  /*9af20*/  @P1 STG.E.U8 desc[UR8][R38.64], R36 ;  /* 0x0000002426001986 */ /* 0x0001e8000c101108 */
[----:B0-----:R-:W2:Y:S01]  /*9af30*/  LDL.LU.64 R38, [R1+0x348] ;  /* 0x0003480001267983 */ /* 0x001ea20000300a00 */
[----:B-1----:R-:W-:Y:S01]  /*9af40*/  ISETP.LT.AND P2, PT, R58, R4, !P2 ;  /* 0x000000043a00720c */ /* 0x002fe20005741270 */
[----:B------:R-:W-:-:S02]  /*9af50*/  VIADD R4, R59, 0x5 ;  /* 0x000000053b047836 */ /* 0x000fc40000000000 */
[----:B------:R-:W2:Y:S03]  /*9af60*/  LDL.LU R37, [R1+0x44c] ;  /* 0x00044c0001257983 */ /* 0x000ea60000300800 */
[----:B------:R-:W-:Y:S02]  /*9af70*/  ISETP.GE.AND P1, PT, R4, R5, PT ;  /* 0x000000050400720c */ /* 0x000fe40003f26270 */
[----:B------:R-:W0:Y:S08]  /*9af80*/  LDC R4, c[0x0][0x398] ;  /* 0x0000e600ff047b82 */ /* 0x000e300000000800 */
[----:B------:R-:W1:Y:S01]  /*9af90*/  LDC R5, c[0x0][0x398] ;  /* 0x0000e600ff057b82 */ /* 0x000e620000000800 */
[----:B------:R-:W-:Y:S01]  /*9afa0*/  @P2 STG.E.U8 desc[UR8][R44.64], R8 ;  /* 0x000000082c002986 */ /* 0x000fe2000c101108 */
[----:B0-----:R-:W-:-:S02]  /*9afb0*/  ISETP.LT.AND P2, PT, R66, R4, !P1 ;  /* 0x000000044200720c */ /* 0x001fc40004f41270 */
[----:B------:R-:W-:Y:S02]  /*9afc0*/  PRMT R4, R35, 0x9910, RZ ;  /* 0x0000991023047816 */ /* 0x000fe400000000ff */
[----:B------:R-:W2:Y:S02]  /*9afd0*/  LDL.LU.64 R34, [R1+0x338] ;  /* 0x0003380001227983 */ /* 0x000ea40000300a00 */
[----:B------:R-:W-:Y:S02]  /*9afe0*/  SHF.R.S32.HI R4, RZ, 0x8, R4 ;  /* 0x00000008ff047819 */ /* 0x000fe40000011404 */
[----:B------:R-:W2:Y:S05]  /*9aff0*/  LDL.LU R41, [R1+0x43c] ;  /* 0x00043c0001297983 */ /* 0x000eaa0000300800 */
[----:B----4-:R0:W-:Y:S01]  /*9b000*/  @P2 STG.E.U8 desc[UR8][R42.64], R4 ;  /* 0x000000042a002986 */ /* 0x0101e2000c101108 */
[----:B-1----:R-:W-:-:S02]  /*9b010*/  ISETP.LT.AND P2, PT, R67, R5, !P1 ;  /* 0x000000054300720c */ /* 0x002fc40004f41270 */
[----:B------:R-:W1:Y:S01]  /*9b020*/  LDC R5, c[0x0][0x398] ;  /* 0x0000e600ff057b82 */ /* 0x000e620000000800 */
[----:B0-----:R-:W-:Y:S01]  /*9b030*/  PRMT R4, R40, 0x9910, RZ ;  /* 0x0000991028047816 */ /* 0x001fe200000000ff */
[----:B------:R-:W4:Y:S03]  /*9b040*/  LDL.LU R42, [R1+0x42c] ;  /* 0x00042c00012a7983 */ /* 0x000f260000300800 */
[----:B------:R-:W-:Y:S01]  /*9b050*/  SHF.R.S32.HI R4, RZ, 0x8, R4 ;  /* 0x00000008ff047819 */ /* 0x000fe20000011404 */
[----:B------:R-:W4:Y:S05]  /*9b060*/  LDL.LU.64 R44, [R1+0x328] ;  /* 0x00032800012c7983 */ /* 0x000f2a0000300a00 */
[----:B---3--:R0:W-:Y:S02]  /*9b070*/  @P2 STG.E.U8 desc[UR8][R46.64], R4 ;  /* 0x000000042e002986 */ /* 0x0081e4000c101108 */
[----:B0-----:R-:W0:Y:S01]  /*9b080*/  LDC R4, c[0x0][0x398] ;  /* 0x0000e600ff047b82 */ /* 0x001e220000000800 */
[----:B-1----:R-:W-:Y:S01]  /*9b090*/  ISETP.LT.AND P2, PT, R57, R5, !P1 ;  /* 0x000000053900720c */ /* 0x002fe20004f41270 */
[----:B------:R-:W3:Y:S01]  /*9b0a0*/  LDL.LU.64 R46, [R1+0x320] ;  /* 0x00032000012e7983 */ /* 0x000ee20000300a00 */
[----:B------:R-:W-:-:S04]  /*9b0b0*/  PRMT R5, R36, 0x9910, RZ ;  /* 0x0000991024057816 */ /* 0x000fc800000000ff */
[----:B------:R-:W-:Y:S02]  /*9b0c0*/  SHF.R.S32.HI R5, RZ, 0x8, R5 ;  /* 0x00000008ff057819 */ /* 0x000fe40000011405 */
[----:B0-----:R-:W-:Y:S01]  /*9b0d0*/  ISETP.LT.AND P1, PT, R58, R4, !P1 ;  /* 0x000000043a00720c */ /* 0x001fe20004f21270 */
[----:B------:R-:W-:-:S04]  /*9b0e0*/  VIADD R4, R59, 0x6 ;  /* 0x000000063b047836 */ /* 0x000fc80000000000 */
[----:B--2---:R0:W-:Y:S01]  /*9b0f0*/  @P2 STG.E.U8 desc[UR8][R38.64], R5 ;  /* 0x0000000526002986 */ /* 0x0041e2000c101108 */
[----:B------:R-:W-:Y:S02]  /*9b100*/  ISETP.GE.AND P2, PT, R4, R6, PT ;  /* 0x000000060400720c */ /* 0x000fe40003f46270 */
[----:B------:R-:W-:Y:S01]  /*9b110*/  PRMT R4, R8, 0x9910, RZ ;  /* 0x0000991008047816 */ /* 0x000fe200000000ff */
[----:B0-----:R-:W2:Y:S01]  /*9b120*/  LDL.LU.64 R38, [R1+0x318] ;  /* 0x0003180001267983 */ /* 0x001ea20000300a00 */
[----:B------:R-:W0:Y:S03]  /*9b130*/  LDC R5, c[0x0][0x398] ;  /* 0x0000e600ff057b82 */ /* 0x000e260000000800 */
[----:B------:R-:W2:Y:S04]  /*9b140*/  LDL.LU.64 R6, [R1+0x330] ;  /* 0x0003300001067983 */ /* 0x000ea80000300a00 */
[----:B------:R-:W2:Y:S01]  /*9b150*/  LDL.LU.64 R8, [R1+0x340] ;  /* 0x0003400001087983 */ /* 0x000ea20000300a00 */
[----:B------:R-:W-:-:S02]  /*9b160*/  SHF.R.S32.HI R4, RZ, 0x8, R4 ;  /* 0x00000008ff047819 */ /* 0x000fc40000011404 */
[----:B------:R-:W-:-:S03]  /*9b170*/  F2FP.SATFINITE.E4M3.F32.PACK_AB_MERGE_C R10, R11, R10, RZ ;  /* 0x0000000a0b0a723e */ /* 0x000fc600048070ff */
[----:B--2---:R1:W-:Y:S01]  /*9b180*/  @P1 STG.E.U8 desc[UR8][R8.64], R4 ;  /* 0x0000000408001986 */ /* 0x0043e2000c101108 */
[----:B0-----:R-:W-:Y:S02]  /*9b190*/  ISETP.LT.AND P1, PT, R66, R5, !P2 ;  /* 0x000000054200720c */ /* 0x001fe40005721270 */
[----:B------:R-:W0:Y:S08]  /*9b1a0*/  LDC R5, c[0x0][0x39c] ;  /* 0x0000e700ff057b82 */ /* 0x000e300000000800 */
[----:B-1----:R-:W1:Y:S03]  /*9b1b0*/  LDC R4, c[0x0][0x398] ;  /* 0x0000e600ff047b82 */ /* 0x002e660000000800 */
[----:B------:R2:W-:Y:S04]  /*9b1c0*/  @P1 STG.E.U8 desc[UR8][R34.64], R37 ;  /* 0x0000002522001986 */ /* 0x0005e8000c101108 */
[----:B--2---:R-:W2:Y:S01]  /*9b1d0*/  LDL.LU.64 R34, [R1+0x310] ;  /* 0x0003100001227983 */ /* 0x004ea20000300a00 */
[----:B-1----:R-:W-:-:S02]  /*9b1e0*/  ISETP.LT.AND P1, PT, R67, R4, !P2 ;  /* 0x000000044300720c */ /* 0x002fc40005721270 */
[----:B------:R-:W1:Y:S11]  /*9b1f0*/  LDC R4, c[0x0][0x398] ;  /* 0x0000e600ff047b82 */ /* 0x000e760000000800 */
[----:B------:R0:W-:Y:S02]  /*9b200*/  @P1 STG.E.U8 desc[UR8][R6.64], R41 ;  /* 0x0000002906001986 */ /* 0x0001e4000c101108 */
[----:B0-----:R-:W0:Y:S01]  /*9b210*/  LDC R6, c[0x0][0x39c] ;  /* 0x0000e700ff067b82 */ /* 0x001e220000000800 */
[----:B-1----:R-:W-:-:S07]  /*9b220*/  ISETP.LT.AND P1, PT, R57, R4, !P2 ;  /* 0x000000043900720c */ /* 0x002fce0005721270 */
[----:B------:R-:W1:Y:S06]  /*9b230*/  LDC R4, c[0x0][0x398] ;  /* 0x0000e600ff047b82 */ /* 0x000e6c0000000800 */
[----:B----4-:R4:W-:Y:S04]  /*9b240*/  @P1 STG.E.U8 desc[UR8][R44.64], R42 ;  /* 0x0000002a2c001986 */ /* 0x0109e8000c101108 */
[----:B----4-:R-:W4:Y:S04]  /*9b250*/  LDL.LU.64 R44, [R1+0x308] ;  /* 0x00030800012c7983 */ /* 0x010f280000300a00 */
[----:B------:R-:W4:Y:S01]  /*9b260*/  LDL.LU R43, [R1+0x458] ;  /* 0x00045800012b7983 */ /* 0x000f220000300800 */
[----:B-1----:R-:W-:Y:S01]  /*9b270*/  ISETP.LT.AND P2, PT, R58, R4, !P2 ;  /* 0x000000043a00720c */ /* 0x002fe20005741270 */
[----:B------:R-:W-:-:S05]  /*9b280*/  VIADD R4, R59, 0x7 ;  /* 0x000000073b047836 */ /* 0x000fca0000000000 */
[----:B------:R-:W-:Y:S02]  /*9b290*/  ISETP.GE.AND P1, PT, R4, R5, PT ;  /* 0x000000050400720c */ /* 0x000fe40003f26270 */
[----:B------:R-:W1:Y:S05]  /*9b2a0*/  LDC R4, c[0x0][0x398] ;  /* 0x0000e600ff047b82 */ /* 0x000e6a0000000800 */
[----:B---3--:R3:W-:Y:S03]  /*9b2b0*/  @P2 STG.E.U8 desc[UR8][R46.64], R10 ;  /* 0x0000000a2e002986 */ /* 0x0087e6000c101108 */
[----:B------:R-:W0:Y:S01]  /*9b2c0*/  LDC R5, c[0x0][0x398] ;  /* 0x0000e600ff057b82 */ /* 0x000e220000000800 */
[----:B-1----:R-:W-:-:S02]  /*9b2d0*/  ISETP.LT.AND P2, PT, R66, R4, !P1 ;  /* 0x000000044200720c */ /* 0x002fc40004f41270 */
[----:B------:R-:W-:Y:S02]  /*9b2e0*/  PRMT R4, R37, 0x9910, RZ ;  /* 0x0000991025047816 */ /* 0x000fe400000000ff */
[----:B------:R-:W4:Y:S04]  /*9b2f0*/  LDL.LU.64 R36, [R1+0x238] ;  /* 0x0002380001247983 */ /* 0x000f280000300a00 */
[----:B---3--:R-:W3:Y:S01]  /*9b300*/  LDL.LU.64 R46, [R1+0x230] ;  /* 0x00023000012e7983 */ /* 0x008ee20000300a00 */
[----:B------:R-:W-:-:S03]  /*9b310*/  SHF.R.S32.HI R4, RZ, 0x8, R4 ;  /* 0x00000008ff047819 */ /* 0x000fc60000011404 */
[----:B------:R-:W3:Y:S04]  /*9b320*/  LDL.LU R9, [R1+0x448] ;  /* 0x0004480001097983 */ /* 0x000ee80000300800 */
[----:B------:R1:W-:Y:S04]  /*9b330*/  @P2 STG.E.U8 desc[UR8][R38.64], R4 ;  /* 0x0000000426002986 */ /* 0x0003e8000c101108 */
[----:B-1----:R-:W3:Y:S01]  /*9b340*/  LDL.LU.64 R38, [R1+0x228] ;  /* 0x0002280001267983 */ /* 0x002ee20000300a00 */
[----:B------:R-:W-:-:S03]  /*9b350*/  PRMT R4, R41, 0x9910, RZ ;  /* 0x0000991029047816 */ /* 0x000fc600000000ff */
[----:B------:R-:W3:Y:S04]  /*9b360*/  LDL.LU R7, [R1+0x438] ;  /* 0x0004380001077983 */ /* 0x000ee80000300800 */
[----:B------:R-:W3:Y:S01]  /*9b370*/  LDL.LU.64 R40, [R1+0x220] ;  /* 0x0002200001287983 */ /* 0x000ee20000300a00 */
[----:B0-----:R-:W-:Y:S02]  /*9b380*/  ISETP.LT.AND P2, PT, R67, R5, !P1 ;  /* 0x000000054300720c */ /* 0x001fe40004f41270 */
[----:B------:R-:W0:Y:S01]  /*9b390*/  LDC R5, c[0x0][0x398] ;  /* 0x0000e600ff057b82 */ /* 0x000e220000000800 */
[----:B------:R-:W-:-:S10]  /*9b3a0*/  SHF.R.S32.HI R4, RZ, 0x8, R4 ;  /* 0x00000008ff047819 */ /* 0x000fd40000011404 */
[----:B--2---:R1:W-:Y:S02]  /*9b3b0*/  @P2 STG.E.U8 desc[UR8][R34.64], R4 ;  /* 0x0000000422002986 */ /* 0x0043e4000c101108 */
[----:B-1----:R-:W1:Y:S01]  /*9b3c0*/  LDC R4, c[0x0][0x398] ;  /* 0x0000e600ff047b82 */ /* 0x002e620000000800 */
[----:B0-----:R-:W-:Y:S01]  /*9b3d0*/  ISETP.LT.AND P2, PT, R57, R5, !P1 ;  /* 0x000000053900720c */ /* 0x001fe20004f41270 */
[----:B------:R-:W2:Y:S01]  /*9b3e0*/  LDL.LU.64 R34, [R1+0x3368] ;  /* 0x0033680001227983 */ /* 0x000ea20000300a00 */
[----:B------:R-:W-:-:S04]  /*9b3f0*/  PRMT R5, R42, 0x9910, RZ ;  /* 0x000099102a057816 */ /* 0x000fc800000000ff */
[----:B------:R-:W-:Y:S02]  /*9b400*/  SHF.R.S32.HI R5, RZ, 0x8, R5 ;  /* 0x00000008ff057819 */ /* 0x000fe40000011405 */
[----:B-1----:R-:W-:Y:S01]  /*9b410*/  ISETP.LT.AND P1, PT, R58, R4, !P1 ;  /* 0x000000043a00720c */ /* 0x002fe20004f21270 */
[----:B------:R-:W-:-:S04]  /*9b420*/  VIADD R4, R59, 0x8 ;  /* 0x000000083b047836 */ /* 0x000fc80000000000 */
[----:B----4-:R0:W-:Y:S01]  /*9b430*/  @P2 STG.E.U8 desc[UR8][R44.64], R5 ;  /* 0x000000052c002986 */ /* 0x0101e2000c101108 */
[----:B------:R-:W-:Y:S02]  /*9b440*/  ISETP.GE.AND P2, PT, R4, R6, PT ;  /* 0x000000060400720c */ /* 0x000fe40003f46270 */
[----:B------:R-:W-:Y:S01]  /*9b450*/  PRMT R4, R10, 0x9910, RZ ;  /* 0x000099100a047816 */ /* 0x000fe200000000ff */
[----:B------:R-:W1:Y:S08]  /*9b460*/  LDC R6, c[0x0][0x39c] ;  /* 0x0000e700ff067b82 */ /* 0x000e700000000800 */
[----:B0-----:R-:W0:Y:S01]  /*9b470*/  LDC R5, c[0x0][0x398] ;  /* 0x0000e600ff057b82 */ /* 0x001e220000000800 */
[----:B------:R-:W-:Y:S01]  /*9b480*/  SHF.R.S32.HI R4, RZ, 0x8, R4 ;  /* 0x00000008ff047819 */ /* 0x000fe20000011404 */
[----:B------:R-:W4:Y:S04]  /*9b490*/  LDL.LU.64 R44, [R1+0x210] ;  /* 0x00021000012c7983 */ /* 0x000f280000300a00 */
[----:B------:R-:W2:Y:S04]  /*9b4a0*/  LDL.LU.64 R10, [R1+0x218] ;  /* 0x00021800010a7983 */ /* 0x000ea80000300a00 */
[----:B------:R1:W-:Y:S01]  /*9b4b0*/  @P1 STG.E.U8 desc[UR8][R36.64], R4 ;  /* 0x0000000424001986 */ /* 0x0003e2000c101108 */
[----:B0-----:R-:W-:-:S02]  /*9b4c0*/  ISETP.LT.AND P1, PT, R66, R5, !P2 ;  /* 0x000000054200720c */ /* 0x001fc40005721270 */
[----:B------:R-:W0:Y:S08]  /*9b4d0*/  LDC R5, c[0x0][0x39c] ;  /* 0x0000e700ff057b82 */ /* 0x000e300000000800 */
[----:B-1----:R-:W1:Y:S01]  /*9b4e0*/  LDC R4, c[0x0][0x398] ;  /* 0x0000e600ff047b82 */ /* 0x002e620000000800 */
[----:B------:R-:W4:Y:S04]  /*9b4f0*/  LDL.LU.64 R36, [R1+0x3360] ;  /* 0x0033600001247983 */ /* 0x000f280000300a00 */
[----:B---3--:R3:W-:Y:S04]  /*9b500*/  @P1 STG.E.U8 desc[UR8][R46.64], R43 ;  /* 0x0000002b2e001986 */ /* 0x0087e8000c101108 */
[----:B---3--:R-:W3:Y:S01]  /*9b510*/  LDL.LU.64 R46, [R1+0x208] ;  /* 0x00020800012e7983 */ /* 0x008ee20000300a00 */
[----:B-1----:R-:W-:-:S02]  /*9b520*/  ISETP.LT.AND P1, PT, R67, R4, !P2 ;  /* 0x000000044300720c */ /* 0x002fc40005721270 */
[----:B------:R-:W1:Y:S11]  /*9b530*/  LDC R4, c[0x0][0x398] ;  /* 0x0000e600ff047b82 */ /* 0x000e760000000800 */
[----:B------:R0:W-:Y:S04]  /*9b540*/  @P1 STG.E.U8 desc[UR8][R38.64], R9 ;  /* 0x0000000926001986 */ /* 0x0001e8000c101108 */
[----:B0-----:R-:W3:Y:S01]  /*9b550*/  LDL.LU.64 R38, [R1+0x3358] ;  /* 0x0033580001267983 */ /* 0x001ee20000300a00 */
[----:B-1----:R-:W-:-:S02]  /*9b560*/  ISETP.LT.AND P1, PT, R57, R4, !P2 ;  /* 0x000000043900720c */ /* 0x002fc40005721270 */
[----:B------:R-:W0:Y:S11]  /*9b570*/  LDC R4, c[0x0][0x398] ;  /* 0x0000e600ff047b82 */ /* 0x000e360000000800 */
[----:B------:R1:W-:Y:S04]  /*9b580*/  @P1 STG.E.U8 desc[UR8][R40.64], R7 ;  /* 0x0000000728001986 */ /* 0x0003e8000c101108 */
[----:B-1----:R-:W3:Y:S01]  /*9b590*/  LDL.LU.64 R40, [R1+0x200] ;  /* 0x0002000001287983 */ /* 0x002ee20000300a00 */
[----:B0-----:R-:W-:Y:S01]  /*9b5a0*/  ISETP.LT.AND P2, PT, R58, R4, !P2 ;  /* 0x000000043a00720c */ /* 0x001fe20005741270 */
[----:B------:R-:W-:Y:S01]  /*9b5b0*/  VIADD R4, R59, 0x9 ;  /* 0x000000093b047836 */ /* 0x000fe20000000000 */
[----:B------:R-:W-:Y:S01]  /*9b5c0*/  F2FP.SATFINITE.E4M3.F32.PACK_AB_MERGE_C R12, R13, R12, RZ ;  /* 0x0000000c0d0c723e */ /* 0x000fe200048070ff */
[----:B------:R-:W3:Y:S03]  /*9b5d0*/  LDL.LU R8, [R1+0x464] ;  /* 0x0004640001087983 */ /* 0x000ee60000300800 */
[----:B------:R-:W-:-:S02]  /*9b5e0*/  ISETP.GE.AND P1, PT, R4, R5, PT ;  /* 0x000000050400720c */ /* 0x000fc40003f26270 */
[----:B------:R-:W0:Y:S08]  /*9b5f0*/  LDC R4, c[0x0][0x398] ;  /* 0x0000e600ff047b82 */ /* 0x000e300000000800 */
[----:B------:R-:W1:Y:S01]  /*9b600*/  LDC R5, c[0x0][0x398] ;  /* 0x0000e600ff057b82 */ /* 0x000e620000000800 */
[----:B--2---:R2:W-:Y:S01]  /*9b610*/  @P2 STG.E.U8 desc[UR8][R10.64], R12 ;  /* 0x0000000c0a002986 */ /* 0x0045e2000c101108 */
[----:B0-----:R-:W-:-:S02]  /*9b620*/  ISETP.LT.AND P2, PT, R66, R4, !P1 ;  /* 0x000000044200720c */ /* 0x001fc40004f41270 */
[----:B------:R-:W-:Y:S02]  /*9b630*/  PRMT R4, R43, 0x9910, RZ ;  /* 0x000099102b047816 */ /* 0x000fe400000000ff */
[----:B------:R-:W3:Y:S02]  /*9b640*/  LDL.LU.64 R42, [R1+0x130] ;  /* 0x00013000012a7983 */ /* 0x000ee40000300a00 */
[----:B------:R-:W-:Y:S02]  /*9b650*/  SHF.R.S32.HI R4, RZ, 0x8, R4 ;  /* 0x00000008ff047819 */ /* 0x000fe40000011404 */
[----:B--2---:R-:W2:Y:S05]  /*9b660*/  LDL.LU R10, [R1+0x454] ;  /* 0x00045400010a7983 */ /* 0x004eaa0000300800 */
[----:B----4-:R0:W-:Y:S01]  /*9b670*/  @P2 STG.E.U8 desc[UR8][R44.64], R4 ;  /* 0x000000042c002986 */ /* 0x0101e2000c101108 */
[----:B-1----:R-:W-:-:S02]  /*9b680*/  ISETP.LT.AND P2, PT, R67, R5, !P1 ;  /* 0x000000054300720c */ /* 0x002fc40004f41270 */
[----:B------:R-:W1:Y:S01]  /*9b690*/  LDC R5, c[0x0][0x398] ;  /* 0x0000e600ff057b82 */ /* 0x000e620000000800 */
[----:B0-----:R-:W-:Y:S01]  /*9b6a0*/  PRMT R4, R9, 0x9910, RZ ;  /* 0x0000991009047816 */ /* 0x001fe200000000ff */
[----:B------:R-:W2:Y:S03]  /*9b6b0*/  LDL.LU.64 R44, [R1+0x120] ;  /* 0x00012000012c7983 */ /* 0x000ea60000300a00 */
[----:B------:R-:W-:Y:S01]  /*9b6c0*/  SHF.R.S32.HI R4, RZ, 0x8, R4 ;  /* 0x00000008ff047819 */ /* 0x000fe20000011404 */
[----:B------:R-:W4:Y:S05]  /*9b6d0*/  LDL.LU R9, [R1+0x444] ;  /* 0x0004440001097983 */ /* 0x000f2a0000300800 */
        /* <DEDUP_REMOVED lines=8> */
[----:B------:R0:W-:Y:S01]  /*9b760*/  @P2 STG.E.U8 desc[UR8][R40.64], R5 ;  /* 0x0000000528002986 */ /* 0x0001e2000c101108 */
[----:B------:R-:W-:Y:S02]  /*9b770*/  ISETP.GE.AND P2, PT, R4, R6, PT ;  /* 0x000000060400720c */ /* 0x000fe40003f46270 */
[----:B------:R-:W-:Y:S01]  /*9b780*/  PRMT R4, R12, 0x9910, RZ ;  /* 0x000099100c047816 */ /* 0x000fe200000000ff */
[----:B0-----:R-:W2:Y:S01]  /*9b790*/  LDL.LU.64 R40, [R1+0x108] ;  /* 0x0001080001287983 */ /* 0x001ea20000300a00 */
[----:B------:R-:W0:Y:S03]  /*9b7a0*/  LDC R5, c[0x0][0x398] ;  /* 0x0000e600ff057b82 */ /* 0x000e260000000800 */
[----:B------:R-:W4:Y:S04]  /*9b7b0*/  LDL.LU.64 R6, [R1+0x118] ;  /* 0x0001180001067983 */ /* 0x000f280000300a00 */
        /* <DEDUP_REMOVED lines=11> */
[----:B------:R0:W-:Y:S04]  /*9b870*/  @P1 STG.E.U8 desc[UR8][R44.64], R10 ;  /* 0x0000000a2c001986 */ /* 0x0001e8000c101108 */
[----:B0-----:R-:W2:Y:S01]  /*9b880*/  LDL.LU.64 R44, [R1+0x38] ;  /* 0x00003800012c7983 */ /* 0x001ea20000300a00 */
[----:B-1----:R-:W-:-:S02]  /*9b890*/  ISETP.LT.AND P1, PT, R57, R4, !P2 ;  /* 0x000000043900720c */ /* 0x002fc40005721270 */
[----:B------:R-:W0:Y:S11]  /*9b8a0*/  LDC R4, c[0x0][0x398] ;  /* 0x0000e600ff047b82 */ /* 0x000e360000000800 */
[----:B----4-:R1:W-:Y:S02]  /*9b8b0*/  @P1 STG.E.U8 desc[UR8][R6.64], R9 ;  /* 0x0000000906001986 */ /* 0x0103e4000c101108 */
[----:B-1----:R-:W1:Y:S01]  /*9b8c0*/  LDC R6, c[0x0][0x39c] ;  /* 0x0000e700ff067b82 */ /* 0x002e620000000800 */
[----:B0-----:R-:W-:Y:S01]  /*9b8d0*/  ISETP.LT.AND P2, PT, R58, R4, !P2 ;  /* 0x000000043a00720c */ /* 0x001fe20005741270 */
[----:B------:R-:W-:-:S05]  /*9b8e0*/  VIADD R4, R59, 0xb ;  /* 0x0000000b3b047836 */ /* 0x000fca0000000000 */
[----:B------:R-:W-:Y:S02]  /*9b8f0*/  ISETP.GE.AND P1, PT, R4, R5, PT ;  /* 0x000000050400720c */ /* 0x000fe40003f26270 */
[----:B------:R-:W0:Y:S08]  /*9b900*/  LDC R4, c[0x0][0x398] ;  /* 0x0000e600ff047b82 */ /* 0x000e300000000800 */
[----:B------:R-:W4:Y:S01]  /*9b910*/  LDC R5, c[0x0][0x398] ;  /* 0x0000e600ff057b82 */ /* 0x000f220000000800 */
[----:B---3--:R3:W-:Y:S04]  /*9b920*/  @P2 STG.E.U8 desc[UR8][R46.64], R14 ;  /* 0x0000000e2e002986 */ /* 0x0087e8000c101108 */
[----:B---3--:R-:W3:Y:S01]  /*9b930*/  LDL.LU.64 R46, [R1+0x30] ;  /* 0x00003000012e7983 */ /* 0x008ee20000300a00 */
[----:B0-----:R-:W-:-:S03]  /*9b940*/  ISETP.LT.AND P2, PT, R66, R4, !P1 ;  /* 0x000000044200720c */ /* 0x001fc60004f41270 */
[----:B------:R-:W3:Y:S01]  /*9b950*/  LDL.LU R7, [R1+0x46c] ;  /* 0x00046c0001077983 */ /* 0x000ee20000300800 */
[----:B------:R-:W-:-:S03]  /*9b960*/  PRMT R4, R8, 0x9910, RZ ;  /* 0x0000991008047816 */ /* 0x000fc600000000ff */
[----:B------:R-:W3:Y:S01]  /*9b970*/  LDL.LU.64 R12, [R1+0x20] ;  /* 0x00002000010c7983 */ /* 0x000ee20000300a00 */
[----:B------:R-:W-:-:S03]  /*9b980*/  SHF.R.S32.HI R4, RZ, 0x8, R4 ;  /* 0x00000008ff047819 */ /* 0x000fc60000011404 */
[----:B------:R-:W3:Y:S04]  /*9b990*/  LDL.LU R8, [R1+0x460] ;  /* 0x0004600001087983 */ /* 0x000ee80000300800 */
[----:B------:R0:W-:Y:S01]  /*9b9a0*/  @P2 STG.E.U8 desc[UR8][R40.64], R4 ;  /* 0x0000000428002986 */ /* 0x0001e2000c101108 */
[----:B----4-:R-:W-:Y:S02]  /*9b9b0*/  ISETP.LT.AND P2, PT, R67, R5, !P1 ;  /* 0x000000054300720c */ /* 0x010fe40004f41270 */
[----:B------:R-:W4:Y:S01]  /*9b9c0*/  LDC R5, c[0x0][0x398] ;  /* 0x0000e600ff057b82 */ /* 0x000f220000000800 */
[----:B0-----:R-:W-:Y:S01]  /*9b9d0*/  PRMT R4, R10, 0x9910, RZ ;  /* 0x000099100a047816 */ /* 0x001fe200000000ff */
[----:B------:R-:W3:Y:S01]  /*9b9e0*/  LDL.LU.64 R40, [R1+0x3350] ;  /* 0x0033500001287983 */ /* 0x000ee20000300a00 */
[----:B------:R-:W-:-:S05]  /*9b9f0*/  F2FP.SATFINITE.E4M3.F32.PACK_AB_MERGE_C R16, R17, R16, RZ ;  /* 0x000000101110723e */ /* 0x000fca00048070ff */
[----:B------:R-:W0:Y:S01]  /*9ba00*/  LDC R10, c[0x0][0x398] ;  /* 0x0000e600ff0a7b82 */ /* 0x000e220000000800 */
[----:B------:R-:W-:Y:S01]  /*9ba10*/  SHF.R.S32.HI R4, RZ, 0x8, R4 ;  /* 0x00000008ff047819 */ /* 0x000fe20000011404 */
[----:B------:R-:W3:Y:S04]  /*9ba20*/  LDL.LU R11, [R1+0x450] ;  /* 0x00045000010b7983 */ /* 0x000ee80000300800 */
[----:B--2---:R2:W-:Y:S02]  /*9ba30*/  @P2 STG.E.U8 desc[UR8][R42.64], R4 ;  /* 0x000000042a002986 */ /* 0x0045e4000c101108 */
[----:B--2---:R-:W2:Y:S01]  /*9ba40*/  LDC R4, c[0x0][0x398] ;  /* 0x0000e600ff047b82 */ /* 0x004ea20000000800 */
[----:B----4-:R-:W-:Y:S01]  /*9ba50*/  ISETP.LT.AND P2, PT, R57, R5, !P1 ;  /* 0x000000053900720c */ /* 0x010fe20004f41270 */
[----:B------:R-:W4:Y:S01]  /*9ba60*/  LDL.LU.64 R42, [R1+0x3348] ;  /* 0x00334800012a7983 */ /* 0x000f220000300a00 */
[----:B------:R-:W-:-:S04]  /*9ba70*/  PRMT R5, R9, 0x9910, RZ ;  /* 0x0000991009057816 */ /* 0x000fc800000000ff */
[----:B------:R-:W-:Y:S02]  /*9ba80*/  SHF.R.S32.HI R5, RZ, 0x8, R5 ;  /* 0x00000008ff057819 */ /* 0x000fe40000011405 */
[----:B--2---:R-:W-:Y:S01]  /*9ba90*/  ISETP.LT.AND P1, PT, R58, R4, !P1 ;  /* 0x000000043a00720c */ /* 0x004fe20004f21270 */
[----:B------:R-:W-:-:S04]  /*9baa0*/  VIADD R4, R59, 0xc ;  /* 0x0000000c3b047836 */ /* 0x000fc80000000000 */
[----:B------:R2:W-:Y:S01]  /*9bab0*/  @P2 STG.E.U8 desc[UR8][R44.64], R5 ;  /* 0x000000052c002986 */ /* 0x0005e2000c101108 */
[----:B-1----:R-:W-:Y:S02]  /*9bac0*/  ISETP.GE.AND P2, PT, R4, R6, PT ;  /* 0x000000060400720c */ /* 0x002fe40003f46270 */
[----:B------:R-:W-:Y:S01]  /*9bad0*/  PRMT R4, R14, 0x9910, RZ ;  /* 0x000099100e047816 */ /* 0x000fe200000000ff */
[----:B------:R-:W1:Y:S01]  /*9bae0*/  LDC R6, c[0x0][0x39c] ;  /* 0x0000e700ff067b82 */ /* 0x000e620000000800 */
[----:B--2---:R-:W2:Y:S07]  /*9baf0*/  LDL.LU.64 R44, [R1+0x3340] ;  /* 0x00334000012c7983 */ /* 0x004eae0000300a00 */
[----:B------:R-:W0:Y:S01]  /*9bb00*/  LDC R5, c[0x0][0x398] ;  /* 0x0000e600ff057b82 */ /* 0x000e220000000800 */
[----:B------:R-:W2:Y:S01]  /*9bb10*/  LDL.LU.64 R14, [R1+0x28] ;  /* 0x00002800010e7983 */ /* 0x000ea20000300a00 */
[----:B------:R-:W-:-:S05]  /*9bb20*/  SHF.R.S32.HI R4, RZ, 0x8, R4 ;  /* 0x00000008ff047819 */ /* 0x000fca0000011404 */
[----:B---3--:R3:W-:Y:S01]  /*9bb30*/  @P1 STG.E.U8 desc[UR8][R46.64], R4 ;  /* 0x000000042e001986 */ /* 0x0087e2000c101108 */
[----:B0-----:R-:W-:Y:S02]  /*9bb40*/  ISETP.LT.AND P1, PT, R66, R5, !P2 ;  /* 0x000000054200720c */ /* 0x001fe40005721270 */
[----:B------:R-:W0:Y:S08]  /*9bb50*/  LDC R5, c[0x0][0x39c] ;  /* 0x0000e700ff057b82 */ /* 0x000e300000000800 */
[----:B---3--:R-:W3:Y:S01]  /*9bb60*/  LDC R4, c[0x0][0x398] ;  /* 0x0000e600ff047b82 */ /* 0x008ee20000000800 */
[----:B------:R-:W4:Y:S04]  /*9bb70*/  LDL.LU.64 R46, [R1+0x3338] ;  /* 0x00333800012e7983 */ /* 0x000f280000300a00 */
[----:B--2---:R-:W-:Y:S01]  /*9bb80*/  @P1 STG.E.U8 desc[UR8][R14.64], R7 ;  /* 0x000000070e001986 */ /* 0x004fe2000c101108 */
[----:B---3--:R-:W-:-:S02]  /*9bb90*/  ISETP.LT.AND P1, PT, R67, R4, !P2 ;  /* 0x000000044300720c */ /* 0x008fc40005721270 */
[----:B------:R-:W2:Y:S11]  /*9bba0*/  LDC R4, c[0x0][0x398] ;  /* 0x0000e600ff047b82 */ /* 0x000eb60000000800 */
[----:B------:R-:W-:Y:S01]  /*9bbb0*/  @P1 STG.E.U8 desc[UR8][R12.64], R8 ;  /* 0x000000080c001986 */ /* 0x000fe2000c101108 */
[----:B--2---:R-:W-:-:S02]  /*9bbc0*/  ISETP.LT.AND P1, PT, R57, R4, !P2 ;  /* 0x000000043900720c */ /* 0x004fc40005721270 */
[----:B------:R-:W2:Y:S11]  /*9bbd0*/  LDC R4, c[0x0][0x398] ;  /* 0x0000e600ff047b82 */ /* 0x000eb60000000800 */
[----:B------:R3:W-:Y:S04]  /*9bbe0*/  @P1 STG.E.U8 desc[UR8][R48.64], R11 ;  /* 0x0000000b30001986 */ /* 0x0007e8000c101108 */
[----:B---3--:R-:W3:Y:S01]  /*9bbf0*/  LDL.LU.64 R48, [R1+0x3330] ;  /* 0x0033300001307983 */ /* 0x008ee20000300a00 */
[----:B--2---:R-:W-:Y:S01]  /*9bc00*/  ISETP.LT.AND P2, PT, R58, R4, !P2 ;  /* 0x000000043a00720c */ /* 0x004fe20005741270 */
[----:B------:R-:W-:-:S05]  /*9bc10*/  VIADD R4, R59, 0xd ;  /* 0x0000000d3b047836 */ /* 0x000fca0000000000 */
[----:B0-----:R-:W-:Y:S02]  /*9bc20*/  ISETP.GE.AND P1, PT, R4, R5, PT ;  /* 0x000000050400720c */ /* 0x001fe40003f26270 */
[----:B------:R-:W0:Y:S08]  /*9bc30*/  LDC R4, c[0x0][0x398] ;  /* 0x0000e600ff047b82 */ /* 0x000e300000000800 */
[----:B------:R-:W2:Y:S01]  /*9bc40*/  LDC R5, c[0x0][0x398] ;  /* 0x0000e600ff057b82 */ /* 0x000ea20000000800 */
[----:B------:R1:W-:Y:S04]  /*9bc50*/  @P2 STG.E.U8 desc[UR8][R50.64], R16 ;  /* 0x0000001032002986 */ /* 0x0003e8000c101108 */
[----:B-1----:R-:W3:Y:S01]  /*9bc60*/  LDL.LU.64 R50, [R1+0x3328] ;  /* 0x0033280001327983 */ /* 0x002ee20000300a00 */
[----:B0-----:R-:W-:-:S03]  /*9bc70*/  ISETP.LT.AND P2, PT, R66, R4, !P1 ;  /* 0x000000044200720c */ /* 0x001fc60004f41270 */
[----:B------:R-:W3:Y:S01]  /*9bc80*/  LDL.LU R9, [R1+0x470] ;  /* 0x0004700001097983 */ /* 0x000ee20000300800 */
[----:B------:R-:W-:-:S04]  /*9bc90*/  PRMT R4, R7, 0x9910, RZ ;  /* 0x0000991007047816 */ /* 0x000fc800000000ff */
[----:B------:R-:W-:-:S05]  /*9bca0*/  SHF.R.S32.HI R4, RZ, 0x8, R4 ;  /* 0x00000008ff047819 */ /* 0x000fca0000011404 */
[----:B------:R0:W-:Y:S01]  /*9bcb0*/  @P2 STG.E.U8 desc[UR8][R52.64], R4 ;  /* 0x0000000434002986 */ /* 0x0001e2000c101108 */
[----:B--2---:R-:W-:Y:S02]  /*9bcc0*/  ISETP.LT.AND P2, PT, R67, R5, !P1 ;  /* 0x000000054300720c */ /* 0x004fe40004f41270 */
[----:B------:R-:W1:Y:S01]  /*9bcd0*/  LDC R5, c[0x0][0x398] ;  /* 0x0000e600ff057b82 */ /* 0x000e620000000800 */
[----:B0-----:R-:W-:Y:S01]  /*9bce0*/  PRMT R4, R8, 0x9910, RZ ;  /* 0x0000991008047816 */ /* 0x001fe200000000ff */
[----:B------:R-:W2:Y:S03]  /*9bcf0*/  LDL.LU.64 R52, [R1+0x3320] ;  /* 0x0033200001347983 */ /* 0x000ea60000300a00 */
[----:B------:R-:W-:Y:S01]  /*9bd00*/  SHF.R.S32.HI R4, RZ, 0x8, R4 ;  /* 0x00000008ff047819 */ /* 0x000fe20000011404 */
[----:B------:R-:W2:Y:S05]  /*9bd10*/  LDL.LU R7, [R1+0x468] ;  /* 0x0004680001077983 */ /* 0x000eaa0000300800 */
[----:B------:R0:W-:Y:S04]  /*9bd20*/  @P2 STG.E.U8 desc[UR8][R54.64], R4 ;  /* 0x0000000436002986 */ /* 0x0001e8000c101108 */
[----:B------:R-:W4:Y:S01]  /*9bd30*/  LDL.LU R8, [R1+0x45c] ;  /* 0x00045c0001087983 */ /* 0x000f220000300800 */
[----:B0-----:R-:W0:Y:S01]  /*9bd40*/  LDC R4, c[0x0][0x398] ;  /* 0x0000e600ff047b82 */ /* 0x001e220000000800 */
[----:B-1----:R-:W-:-:S02]  /*9bd50*/  ISETP.LT.AND P2, PT, R57, R5, !P1 ;  /* 0x000000053900720c */ /* 0x002fc40004f41270 */
[----:B------:R-:W4:Y:S01]  /*9bd60*/  LDL.LU.64 R54, [R1+0x3318] ;  /* 0x0033180001367983 */ /* 0x000f220000300a00 */
[----:B------:R-:W-:-:S03]  /*9bd70*/  PRMT R5, R11, 0x9910, RZ ;  /* 0x000099100b057816 */ /* 0x000fc600000000ff */
[----:B------:R-:W4:Y:S01]  /*9bd80*/  LDL.LU R57, [R1+0x3310] ;  /* 0x0033100001397983 */ /* 0x000f220000300800 */
[----:B------:R-:W-:-:S06]  /*9bd90*/  SHF.R.S32.HI R5, RZ, 0x8, R5 ;  /* 0x00000008ff057819 */ /* 0x000fcc0000011405 */
[----:B------:R1:W-:Y:S01]  /*9bda0*/  @P2 STG.E.U8 desc[UR8][R92.64], R5 ;  /* 0x000000055c002986 */ /* 0x0003e2000c101108 */
[----:B0-----:R-:W-:Y:S01]  /*9bdb0*/  ISETP.LT.AND P1, PT, R58, R4, !P1 ;  /* 0x000000043a00720c */ /* 0x001fe20004f21270 */
[----:B------:R-:W-:Y:S02]  /*9bdc0*/  VIADD R4, R59, 0xe ;  /* 0x0000000e3b047836 */ /* 0x000fe40000000000 */
[----:B------:R-:W4:Y:S01]  /*9bdd0*/  LDL.LU R58, [R1+0x330c] ;  /* 0x00330c00013a7983 */ /* 0x000f220000300800 */
[----:B-1----:R-:W0:Y:S02]  /*9bde0*/  LDC R5, c[0x0][0x398] ;  /* 0x0000e600ff057b82 */ /* 0x002e240000000800 */
[----:B------:R-:W-:Y:S01]  /*9bdf0*/  ISETP.GE.AND P2, PT, R4, R6, PT ;  /* 0x000000060400720c */ /* 0x000fe20003f46270 */
[----:B------:R-:W4:Y:S01]  /*9be00*/  LDL.LU R59, [R1+0x3308] ;  /* 0x00330800013b7983 */ /* 0x000f220000300800 */
[----:B------:R-:W-:-:S03]  /*9be10*/  PRMT R4, R16, 0x9910, RZ ;  /* 0x0000991010047816 */ /* 0x000fc600000000ff */
[----:B------:R-:W4:Y:S01]  /*9be20*/  LDL.LU R92, [R1+0x300] ;  /* 0x00030000015c7983 */ /* 0x000f220000300800 */
[----:B------:R-:W-:-:S05]  /*9be30*/  SHF.R.S32.HI R4, RZ, 0x8, R4 ;  /* 0x00000008ff047819 */ /* 0x000fca0000011404 */
[----:B------:R1:W-:Y:S04]  /*9be40*/  @P1 STG.E.U8 desc[UR8][R90.64], R4 ;  /* 0x000000045a001986 */ /* 0x0003e8000c101108 */
[----:B-1----:R-:W4:Y:S01]  /*9be50*/  LDL.LU R90, [R1+0xcf0] ;  /* 0x000cf000015a7983 */ /* 0x002f220000300800 */
[----:B------:R-:W1:Y:S03]  /*9be60*/  LDC R4, c[0x0][0x398] ;  /* 0x0000e600ff047b82 */ /* 0x000e660000000800 */
[----:B------:R-:W4:Y:S01]  /*9be70*/  LDL.LU R91, [R1+0xce8] ;  /* 0x000ce800015b7983 */ /* 0x000f220000300800 */
[----:B0-----:R-:W-:Y:S02]  /*9be80*/  ISETP.LT.AND P1, PT, R66, R5, !P2 ;  /* 0x000000054200720c */ /* 0x001fe40005721270 */
[----:B------:R-:W-:Y:S01]  /*9be90*/  F2FP.SATFINITE.E4M3.F32.PACK_AB_MERGE_C R18, R19, R18, RZ ;  /* 0x000000121312723e */ /* 0x000fe200048070ff */
[----:B------:R-:W4:Y:S01]  /*9bea0*/  LDL.LU R11, [R1+0x240] ;  /* 0x00024000010b7983 */ /* 0x000f220000300800 */
[----:B------:R-:W0:Y:S09]  /*9beb0*/  LDC R5, c[0x0][0x39c] ;  /* 0x0000e700ff057b82 */ /* 0x000e320000000800 */
[----:B---3--:R3:W-:Y:S01]  /*9bec0*/  @P1 STG.E.U8 desc[UR8][R88.64], R9 ;  /* 0x0000000958001986 */ /* 0x0087e2000c101108 */
[----:B-1----:R-:W-:-:S02]  /*9bed0*/  ISETP.LT.AND P1, PT, R67, R4, !P2 ;  /* 0x000000044300720c */ /* 0x002fc40005721270 */
[----:B------:R-:W4:Y:S08]  /*9bee0*/  LDC R4, c[0x0][0x398] ;  /* 0x0000e600ff047b82 */ /* 0x000f300000000800 */
[----:B---3--:R-:W1:Y:S03]  /*9bef0*/  LDC R89, c[0x0][0x3b8] ;  /* 0x0000ee00ff597b82 */ /* 0x008e660000000800 */
[----:B--2---:R-:W-:Y:S01]  /*9bf00*/  @P1 STG.E.U8 desc[UR8][R86.64], R7 ;  /* 0x0000000756001986 */ /* 0x004fe2000c101108 */
[----:B----4-:R-:W-:-:S04]  /*9bf10*/  ISETP.LT.AND P1, PT, R90, R4, !P2 ;  /* 0x000000045a00720c */ /* 0x010fc80005721270 */
[----:B------:R-:W2:Y:S09]  /*9bf20*/  LDC R4, c[0x0][0x398] ;  /* 0x0000e600ff047b82 */ /* 0x000eb20000000800 */
[----:B------:R-:W-:Y:S01]  /*9bf30*/  @P1 STG.E.U8 desc[UR8][R84.64], R8 ;  /* 0x0000000854001986 */ /* 0x000fe2000c101108 */
[----:B--2---:R-:W-:Y:S01]  /*9bf40*/  ISETP.LT.AND P2, PT, R91, R4, !P2 ;  /* 0x000000045b00720c */ /* 0x004fe20005741270 */
[----:B------:R-:W-:-:S05]  /*9bf50*/  VIADD R4, R92, 0xf ;  /* 0x0000000f5c047836 */ /* 0x000fca0000000000 */
[----:B0-----:R-:W-:Y:S02]  /*9bf60*/  ISETP.GE.AND P1, PT, R4, R5, PT ;  /* 0x000000050400720c */ /* 0x001fe40003f26270 */
[----:B------:R-:W0:Y:S05]  /*9bf70*/  LDC R4, c[0x0][0x398] ;  /* 0x0000e600ff047b82 */ /* 0x000e2a0000000800 */
[----:B------:R-:W-:Y:S03]  /*9bf80*/  @P2 STG.E.U8 desc[UR8][R82.64], R18 ;  /* 0x0000001252002986 */ /* 0x000fe6000c101108 */
[----:B------:R-:W2:Y:S01]  /*9bf90*/  LDC R5, c[0x0][0x398] ;  /* 0x0000e600ff057b82 */ /* 0x000ea20000000800 */
[----:B0-----:R-:W-:-:S02]  /*9bfa0*/  ISETP.LT.AND P2, PT, R66, R4, !P1 ;  /* 0x000000044200720c */ /* 0x001fc40004f41270 */
[----:B------:R-:W-:Y:S02]  /*9bfb0*/  PRMT R4, R9, 0x9910, RZ ;  /* 0x0000991009047816 */ /* 0x000fe400000000ff */
        /* <DEDUP_REMOVED lines=9> */
[----:B------:R-:W-:-:S05]  /*9c050*/  SHF.R.S32.HI R4, RZ, 0x8, R4 ;  /* 0x00000008ff047819 */ /* 0x000fca0000011404 */
[----:B------:R0:W-:Y:S01]  /*9c060*/  @P2 STG.E.U8 desc[UR8][R78.64], R4 ;  /* 0x000000044e002986 */ /* 0x0001e2000c101108 */
[----:B--2---:R-:W-:Y:S02]  /*9c070*/  ISETP.LT.AND P2, PT, R67, R5, !P1 ;  /* 0x000000054300720c */ /* 0x004fe40004f41270 */
[----:B------:R-:W2:Y:S01]  /*9c080*/  LDC R5, c[0x0][0x398] ;  /* 0x0000e600ff057b82 */ /* 0x000ea20000000800 */
[----:B0-----:R-:W-:-:S07]  /*9c090*/  PRMT R4, R7, 0x9910, RZ ;  /* 0x0000991007047816 */ /* 0x001fce00000000ff */
[----:B------:R-:W0:Y:S01]  /*9c0a0*/  LDC R7, c[0x0][0x39c] ;  /* 0x0000e700ff077b82 */ /* 0x000e220000000800 */
[----:B------:R-:W-:-:S05]  /*9c0b0*/  SHF.R.S32.HI R4, RZ, 0x8, R4 ;  /* 0x00000008ff047819 */ /* 0x000fca0000011404 */
[----:B------:R1:W-:Y:S02]  /*9c0c0*/  @P2 STG.E.U8 desc[UR8][R76.64], R4 ;  /* 0x000000044c002986 */ /* 0x0003e4000c101108 */
[----:B-1----:R-:W1:Y:S01]  /*9c0d0*/  LDC R4, c[0x0][0x398] ;  /* 0x0000e600ff047b82 */ /* 0x002e620000000800 */
[----:B--2---:R-:W-:Y:S02]  /*9c0e0*/  ISETP.LT.AND P2, PT, R90, R5, !P1 ;  /* 0x000000055a00720c */ /* 0x004fe40004f41270 */
[----:B------:R-:W-:Y:S01]  /*9c0f0*/  PRMT R6, R18, 0x9910, RZ ;  /* 0x0000991012067816 */ /* 0x000fe200000000ff */
[----:B------:R-:W-:-:S03]  /*9c100*/  VIADD R5, R92, 0x10 ;  /* 0x000000105c057836 */ /* 0x000fc60000000000 */
[----:B------:R-:W-:Y:S02]  /*9c110*/  SHF.R.S32.HI R6, RZ, 0x8, R6 ;  /* 0x00000008ff067819 */ /* 0x000fe40000011406 */
[----:B-1----:R-:W-:Y:S02]  /*9c120*/  ISETP.LT.AND P1, PT, R91, R4, !P1 ;  /* 0x000000045b00720c */ /* 0x002fe40004f21270 */
[----:B------:R-:W-:Y:S02]  /*9c130*/  PRMT R4, R8, 0x9910, RZ ;  /* 0x0000991008047816 */ /* 0x000fe400000000ff */
[----:B------:R-:W1:Y:S02]  /*9c140*/  LDC R8, c[0x0][0x398] ;  /* 0x0000e600ff087b82 */ /* 0x000e640000000800 */
[----:B------:R-:W-:-:S05]  /*9c150*/  SHF.R.S32.HI R4, RZ, 0x8, R4 ;  /* 0x00000008ff047819 */ /* 0x000fca0000011404 */
[----:B------:R2:W-:Y:S04]  /*9c160*/  @P2 STG.E.U8 desc[UR8][R74.64], R4 ;  /* 0x000000044a002986 */ /* 0x0005e8000c101108 */
[----:B------:R2:W-:Y:S01]  /*9c170*/  @P1 STG.E.U8 desc[UR8][R80.64], R6 ;  /* 0x0000000650001986 */ /* 0x0005e2000c101108 */
[----:B0-----:R-:W-:Y:S01]  /*9c180*/  ISETP.GE.AND P1, PT, R5, R7, PT ;  /* 0x000000070500720c */ /* 0x001fe20003f26270 */
[----:B--2---:R-:W-:-:S05]  /*9c190*/  IMAD.IADD R4, R73, 0x1, R89 ;  /* 0x0000000149047824 */ /* 0x004fca00078e0259 */
[----:B------:R-:W-:Y:S02]  /*9c1a0*/  SHF.R.S32.HI R5, RZ, 0x1f, R4 ;  /* 0x0000001fff057819 */ /* 0x000fe40000011404 */
[----:B------:R-:W-:-:S05]  /*9c1b0*/  IADD3 R6, P2, PT, R4, R0, RZ ;  /* 0x0000000004067210 */ /* 0x000fca0007f5e0ff */
[----:B------:R-:W-:Y:S01]  /*9c1c0*/  IMAD.X R7, R5, 0x1, R72, P2 ;  /* 0x0000000105077824 */ /* 0x000fe200010e0648 */
[----:B-1----:R-:W-:Y:S02]  /*9c1d0*/  ISETP.LT.AND P2, PT, R66, R8, !P1 ;  /* 0x000000084200720c */ /* 0x002fe40004f41270 */
[----:B------:R-:W-:Y:S02]  /*9c1e0*/  F2FP.SATFINITE.E4M3.F32.PACK_AB_MERGE_C R20, R21, R20, RZ ;  /* 0x000000141514723e */ /* 0x000fe400048070ff */
[----:B---3--:R-:W-:Y:S02]  /*9c1f0*/  F2FP.SATFINITE.E4M3.F32.PACK_AB_MERGE_C R8, R9, R11, RZ ;  /* 0x0000000b0908723e */ /* 0x008fe400048070ff */
[----:B------:R-:W0:Y:S07]  /*9c200*/  LDC R9, c[0x0][0x398] ;  /* 0x0000e600ff097b82 */ /* 0x000e2e0000000800 */
[----:B------:R1:W-:Y:S01]  /*9c210*/  @P2 STG.E.U8 desc[UR8][R6.64], R8 ;  /* 0x0000000806002986 */ /* 0x0003e2000c101108 */
[----:B------:R-:W2:Y:S01]  /*9c220*/  LDC R11, c[0x0][0x398] ;  /* 0x0000e600ff0b7b82 */ /* 0x000ea20000000800 */
[----:B-1----:R-:W-:-:S05]  /*9c230*/  IADD3 R6, P2, PT, R4, R3, RZ ;  /* 0x0000000304067210 */ /* 0x002fca0007f5e0ff */
[----:B------:R-:W-:Y:S01]  /*9c240*/  IMAD.X R7, R5, 0x1, R2, P2 ;  /* 0x0000000105077824 */ /* 0x000fe200010e0602 */
[----:B------:R-:W-:Y:S02]  /*9c250*/  ISETP.LT.AND P2, PT, R67, R10, !P1 ;  /* 0x0000000a4300720c */ /* 0x000fe40004f41270 */
[----:B----4-:R-:W-:Y:S02]  /*9c260*/  F2FP.SATFINITE.E4M3.F32.PACK_AB_MERGE_C R10, R12, R14, RZ ;  /* 0x0000000e0c0a723e */ /* 0x010fe400048070ff */
[----:B------:R-:W3:Y:S01]  /*9c270*/  LDL.LU R14, [R1+0x48] ;  /* 0x00004800010e7983 */ /* 0x000ee20000300800 */
[----:B------:R-:W1:Y:S08]  /*9c280*/  LDC R12, c[0x0][0x39c] ;  /* 0x0000e700ff0c7b82 */ /* 0x000e700000000800 */
[----:B------:R4:W-:Y:S02]  /*9c290*/  @P2 STG.E.U8 desc[UR8][R6.64], R10 ;  /* 0x0000000a06002986 */ /* 0x0009e4000c101108 */
[----:B----4-:R-:W-:-:S05]  /*9c2a0*/  IADD3 R6, P2, PT, R4, R68, RZ ;  /* 0x0000004404067210 */ /* 0x010fca0007f5e0ff */
[----:B------:R-:W-:Y:S01]  /*9c2b0*/  IMAD.X R7, R5, 0x1, R71, P2 ;  /* 0x0000000105077824 */ /* 0x000fe200010e0647 */
[----:B0-----:R-:W-:Y:S02]  /*9c2c0*/  ISETP.LT.AND P2, PT, R90, R9, !P1 ;  /* 0x000000095a00720c */ /* 0x001fe40004f41270 */
[----:B------:R-:W-:Y:S02]  /*9c2d0*/  F2FP.SATFINITE.E4M3.F32.PACK_AB_MERGE_C R9, R13, R15, RZ ;  /* 0x0000000f0d09723e */ /* 0x000fe400048070ff */
[----:B------:R-:W3:Y:S01]  /*9c2e0*/  LDL.LU R15, [R1+0x4c] ;  /* 0x00004c00010f7983 */ /* 0x000ee20000300800 */
[----:B------:R-:W0:Y:S01]  /*9c2f0*/  LDC R13, c[0x0][0x398] ;  /* 0x0000e600ff0d7b82 */ /* 0x000e220000000800 */
[----:B--2---:R-:W-:-:S07]  /*9c300*/  ISETP.LT.AND P1, PT, R91, R11, !P1 ;  /* 0x0000000b5b00720c */ /* 0x004fce0004f21270 */
[----:B------:R2:W-:Y:S01]  /*9c310*/  @P2 STG.E.U8 desc[UR8][R6.64], R9 ;  /* 0x0000000906002986 */ /* 0x0005e2000c101108 */
[----:B------:R-:W-:Y:S01]  /*9c320*/  PRMT R8, R8, 0x9910, RZ ;  /* 0x0000991008087816 */ /* 0x000fe200000000ff */
[----:B------:R-:W4:Y:S01]  /*9c330*/  LDC R11, c[0x0][0x398] ;  /* 0x0000e600ff0b7b82 */ /* 0x000f220000000800 */
[C---:B--2---:R-:W-:Y:S01]  /*9c340*/  IADD3 R6, P2, PT, R4.reuse, R70, RZ ;  /* 0x0000004604067210 */ /* 0x044fe20007f5e0ff */
[----:B------:R-:W-:-:S04]  /*9c350*/  IMAD.IADD R4, R4, 0x1, R89 ;  /* 0x0000000104047824 */ /* 0x000fc800078e0259 */
[----:B------:R-:W-:Y:S02]  /*9c360*/  IMAD.X R7, R5, 0x1, R69, P2 ;  /* 0x0000000105077824 */ /* 0x000fe400010e0645 */
[----:B------:R-:W-:-:S03]  /*9c370*/  VIADD R5, R92, 0x11 ;  /* 0x000000115c057836 */ /* 0x000fc60000000000 */
[----:B------:R2:W-:Y:S02]  /*9c380*/  @P1 STG.E.U8 desc[UR8][R6.64], R20 ;  /* 0x0000001406001986 */ /* 0x0005e4000c101108 */
[----:B-1----:R-:W-:Y:S02]  /*9c390*/  ISETP.GE.AND P1, PT, R5, R12, PT ;  /* 0x0000000c0500720c */ /* 0x002fe40003f26270 */
[----:B------:R-:W-:Y:S01]  /*9c3a0*/  SHF.R.S32.HI R5, RZ, 0x1f, R4 ;  /* 0x0000001fff057819 */ /* 0x000fe20000011404 */
[----:B------:R-:W1:Y:S01]  /*9c3b0*/  LDC R12, c[0x0][0x398] ;  /* 0x0000e600ff0c7b82 */ /* 0x000e620000000800 */
[----:B--2---:R-:W-:-:S05]  /*9c3c0*/  IADD3 R6, P2, PT, R4, R0, RZ ;  /* 0x0000000004067210 */ /* 0x004fca0007f5e0ff */
[----:B------:R-:W-:Y:S01]  /*9c3d0*/  IMAD.X R7, R5, 0x1, R72, P2 ;  /* 0x0000000105077824 */ /* 0x000fe200010e0648 */
[----:B0-----:R-:W-:Y:S02]  /*9c3e0*/  ISETP.LT.AND P2, PT, R66, R13, !P1 ;  /* 0x0000000d4200720c */ /* 0x001fe40004f41270 */
[----:B------:R-:W-:Y:S01]  /*9c3f0*/  SHF.R.S32.HI R8, RZ, 0x8, R8 ;  /* 0x00000008ff087819 */ /* 0x000fe20000011408 */
[----:B------:R-:W0:Y:S10]  /*9c400*/  LDC R13, c[0x0][0x398] ;  /* 0x0000e600ff0d7b82 */ /* 0x000e340000000800 */
[----:B------:R2:W-:Y:S02]  /*9c410*/  @P2 STG.E.U8 desc[UR8][R6.64], R8 ;  /* 0x0000000806002986 */ /* 0x0005e4000c101108 */
[----:B--2---:R-:W-:-:S05]  /*9c420*/  IADD3 R6, P2, PT, R4, R3, RZ ;  /* 0x0000000304067210 */ /* 0x004fca0007f5e0ff */
[----:B------:R-:W-:Y:S01]  /*9c430*/  IMAD.X R7, R5, 0x1, R2, P2 ;  /* 0x0000000105077824 */ /* 0x000fe200010e0602 */
[----:B-1----:R-:W-:Y:S02]  /*9c440*/  ISETP.LT.AND P2, PT, R67, R12, !P1 ;  /* 0x0000000c4300720c */ /* 0x002fe40004f41270 */
[----:B------:R-:W-:Y:S01]  /*9c450*/  PRMT R8, R10, 0x9910, RZ ;  /* 0x000099100a087816 */ /* 0x000fe200000000ff */
[----:B------:R-:W1:Y:S03]  /*9c460*/  LDC R12, c[0x0][0x39c] ;  /* 0x0000e700ff0c7b82 */ /* 0x000e660000000800 */
[----:B------:R-:W-:-:S05]  /*9c470*/  SHF.R.S32.HI R8, RZ, 0x8, R8 ;  /* 0x00000008ff087819 */ /* 0x000fca0000011408 */
[----:B------:R-:W2:Y:S02]  /*9c480*/  LDC R10, c[0x0][0x398] ;  /* 0x0000e600ff0a7b82 */ /* 0x000ea40000000800 */
[----:B------:R0:W-:Y:S02]  /*9c490*/  @P2 STG.E.U8 desc[UR8][R6.64], R8 ;  /* 0x0000000806002986 */ /* 0x0001e4000c101108 */
[----:B0-----:R-:W-:Y:S02]  /*9c4a0*/  IADD3 R6, P2, PT, R4, R68, RZ ;  /* 0x0000004404067210 */ /* 0x001fe40007f5e0ff */
[----:B------:R-:W-:Y:S02]  /*9c4b0*/  PRMT R8, R9, 0x9910, RZ ;  /* 0x0000991009087816 */ /* 0x000fe400000000ff */
[----:B------:R-:W0:Y:S01]  /*9c4c0*/  LDC R9, c[0x0][0x39c] ;  /* 0x0000e700ff097b82 */ /* 0x000e220000000800 */
[----:B------:R-:W-:Y:S01]  /*9c4d0*/  IMAD.X R7, R5, 0x1, R71, P2 ;  /* 0x0000000105077824 */ /* 0x000fe200010e0647 */
[----:B----4-:R-:W-:-:S02]  /*9c4e0*/  ISETP.LT.AND P2, PT, R90, R11, !P1 ;  /* 0x0000000b5a00720c */ /* 0x010fc40004f41270 */
[----:B------:R-:W-:Y:S02]  /*9c4f0*/  SHF.R.S32.HI R8, RZ, 0x8, R8 ;  /* 0x00000008ff087819 */ /* 0x000fe40000011408 */
[----:B------:R-:W-:Y:S02]  /*9c500*/  PRMT R20, R20, 0x9910, RZ ;  /* 0x0000991014147816 */ /* 0x000fe400000000ff */
[----:B------:R-:W4:Y:S01]  /*9c510*/  LDC R11, c[0x0][0x398] ;  /* 0x0000e600ff0b7b82 */ /* 0x000f220000000800 */
[----:B--2---:R-:W-:-:S06]  /*9c520*/  ISETP.LT.AND P1, PT, R91, R10, !P1 ;  /* 0x0000000a5b00720c */ /* 0x004fcc0004f21270 */
[----:B------:R2:W-:Y:S01]  /*9c530*/  @P2 STG.E.U8 desc[UR8][R6.64], R8 ;  /* 0x0000000806002986 */ /* 0x0005e2000c101108 */
[----:B------:R-:W1:Y:S01]  /*9c540*/  LDC R10, c[0x0][0x398] ;  /* 0x0000e600ff0a7b82 */ /* 0x000e620000000800 */
[C---:B--2---:R-:W-:Y:S01]  /*9c550*/  IADD3 R6, P2, PT, R4.reuse, R70, RZ ;  /* 0x0000004604067210 */ /* 0x044fe20007f5e0ff */
[----:B------:R-:W-:Y:S02]  /*9c560*/  IMAD.MOV.U32 R8, RZ, RZ, R20 ;  /* 0x000000ffff087224 */ /* 0x000fe400078e0014 */
[----:B------:R-:W-:Y:S02]  /*9c570*/  IMAD.IADD R4, R4, 0x1, R89 ;  /* 0x0000000104047824 */ /* 0x000fe400078e0259 */
[----:B------:R-:W-:Y:S01]  /*9c580*/  IMAD.X R7, R5, 0x1, R69, P2 ;  /* 0x0000000105077824 */ /* 0x000fe200010e0645 */
[----:B------:R-:W-:Y:S01]  /*9c590*/  SHF.R.S32.HI R8, RZ, 0x8, R8 ;  /* 0x00000008ff087819 */ /* 0x000fe20000011408 */
[----:B------:R-:W-:-:S04]  /*9c5a0*/  VIADD R5, R92, 0x12 ;  /* 0x000000125c057836 */ /* 0x000fc80000000000 */
[----:B------:R2:W-:Y:S01]  /*9c5b0*/  @P1 STG.E.U8 desc[UR8][R6.64], R8 ;  /* 0x0000000806001986 */ /* 0x0005e2000c101108 */
[----:B0-----:R-:W-:Y:S02]  /*9c5c0*/  ISETP.GE.AND P1, PT, R5, R9, PT ;  /* 0x000000090500720c */ /* 0x001fe40003f26270 */
[----:B------:R-:W-:Y:S01]  /*9c5d0*/  SHF.R.S32.HI R5, RZ, 0x1f, R4 ;  /* 0x0000001fff057819 */ /* 0x000fe20000011404 */
[----:B------:R-:W0:Y:S01]  /*9c5e0*/  LDC R9, c[0x0][0x398] ;  /* 0x0000e600ff097b82 */ /* 0x000e220000000800 */
[----:B--2---:R-:W-:Y:S02]  /*9c5f0*/  IADD3 R6, P2, PT, R4, R0, RZ ;  /* 0x0000000004067210 */ /* 0x004fe40007f5e0ff */
[----:B------:R-:W-:Y:S02]  /*9c600*/  F2FP.SATFINITE.E4M3.F32.PACK_AB_MERGE_C R8, R16, R88, RZ ;  /* 0x000000581008723e */ /* 0x000fe400048070ff */
[----:B------:R-:W2:Y:S01]  /*9c610*/  LDL.LU R88, [R1+0x250] ;  /* 0x0002500001587983 */ /* 0x000ea20000300800 */
[----:B------:R-:W-:Y:S01]  /*9c620*/  IMAD.X R7, R5, 0x1, R72, P2 ;  /* 0x0000000105077824 */ /* 0x000fe200010e0648 */
[----:B----4-:R-:W-:-:S02]  /*9c630*/  ISETP.LT.AND P2, PT, R66, R11, !P1 ;  /* 0x0000000b4200720c */ /* 0x010fc40004f41270 */
[----:B------:R-:W2:Y:S01]  /*9c640*/  LDL.LU R16, [R1+0x254] ;  /* 0x0002540001107983 */ /* 0x000ea20000300800 */
[----:B------:R-:W4:Y:S10]  /*9c650*/  LDC R11, c[0x0][0x398] ;  /* 0x0000e600ff0b7b82 */ /* 0x000f340000000800 */
[----:B------:R1:W-:Y:S02]  /*9c660*/  @P2 STG.E.U8 desc[UR8][R6.64], R8 ;  /* 0x0000000806002986 */ /* 0x0003e4000c101108 */
[----:B-1----:R-:W-:-:S05]  /*9c670*/  IADD3 R6, P2, PT, R4, R3, RZ ;  /* 0x0000000304067210 */ /* 0x002fca0007f5e0ff */
[----:B------:R-:W-:Y:S01]  /*9c680*/  IMAD.X R7, R5, 0x1, R2, P2 ;  /* 0x0000000105077824 */ /* 0x000fe200010e0602 */
[----:B------:R-:W-:Y:S02]  /*9c690*/  ISETP.LT.AND P2, PT, R67, R10, !P1 ;  /* 0x0000000a4300720c */ /* 0x000fe40004f41270 */
[----:B------:R-:W-:Y:S02]  /*9c6a0*/  F2FP.SATFINITE.E4M3.F32.PACK_AB_MERGE_C R10, R17, R93, RZ ;  /* 0x0000005d110a723e */ /* 0x000fe400048070ff */
[----:B------:R-:W2:Y:S04]  /*9c6b0*/  LDL.LU R93, [R1+0x150] ;  /* 0x00015000015d7983 */ /* 0x000ea80000300800 */
[----:B------:R-:W2:Y:S05]  /*9c6c0*/  LDL.LU R17, [R1+0x154] ;  /* 0x0001540001117983 */ /* 0x000eaa0000300800 */
[----:B------:R1:W-:Y:S02]  /*9c6d0*/  @P2 STG.E.U8 desc[UR8][R6.64], R10 ;  /* 0x0000000a06002986 */ /* 0x0003e4000c101108 */
[----:B-1----:R-:W-:-:S05]  /*9c6e0*/  IADD3 R6, P2, PT, R4, R68, RZ ;  /* 0x0000004404067210 */ /* 0x002fca0007f5e0ff */
[----:B------:R-:W-:Y:S01]  /*9c6f0*/  IMAD.X R7, R5, 0x1, R71, P2 ;  /* 0x0000000105077824 */ /* 0x000fe200010e0647 */
[----:B0-----:R-:W-:Y:S02]  /*9c700*/  ISETP.LT.AND P2, PT, R90, R9, !P1 ;  /* 0x000000095a00720c */ /* 0x001fe40004f41270 */
[----:B----4-:R-:W-:Y:S02]  /*9c710*/  ISETP.LT.AND P1, PT, R91, R11, !P1 ;  /* 0x0000000b5b00720c */ /* 0x010fe40004f21270 */
[----:B------:R-:W-:Y:S01]  /*9c720*/  F2FP.SATFINITE.E4M3.F32.PACK_AB_MERGE_C R22, R23, R22, RZ ;  /* 0x000000161716723e */ /* 0x000fe200048070ff */
[----:B------:R-:W0:Y:S01]  /*9c730*/  LDC R11, c[0x0][0x398] ;  /* 0x0000e600ff0b7b82 */ /* 0x000e220000000800 */
[----:B------:R-:W-:-:S04]  /*9c740*/  PRMT R8, R8, 0x9910, RZ ;  /* 0x0000991008087816 */ /* 0x000fc800000000ff */
[----:B------:R-:W-:Y:S02]  /*9c750*/  SHF.R.S32.HI R8, RZ, 0x8, R8 ;  /* 0x00000008ff087819 */ /* 0x000fe40000011408 */
[----:B---3--:R-:W-:Y:S02]  /*9c760*/  F2FP.SATFINITE.E4M3.F32.PACK_AB_MERGE_C R9, R15, R14, RZ ;  /* 0x0000000e0f09723e */ /* 0x008fe400048070ff */
[----:B------:R-:W3:Y:S04]  /*9c770*/  LDL.LU R14, [R1+0x50] ;  /* 0x00005000010e7983 */ /* 0x000ee80000300800 */
[----:B------:R-:W3:Y:S04]  /*9c780*/  LDL.LU R15, [R1+0x54] ;  /* 0x00005400010f7983 */ /* 0x000ee80000300800 */
[----:B------:R1:W-:Y:S02]  /*9c790*/  @P2 STG.E.U8 desc[UR8][R6.64], R9 ;  /* 0x0000000906002986 */ /* 0x0003e4000c101108 */
[C---:B-1----:R-:W-:Y:S01]  /*9c7a0*/  IADD3 R6, P2, PT, R4.reuse, R70, RZ ;  /* 0x0000004604067210 */ /* 0x042fe20007f5e0ff */
[----:B------:R-:W-:-:S04]  /*9c7b0*/  IMAD.IADD R4, R4, 0x1, R89 ;  /* 0x0000000104047824 */ /* 0x000fc800078e0259 */
[----:B------:R-:W-:Y:S02]  /*9c7c0*/  IMAD.X R7, R5, 0x1, R69, P2 ;  /* 0x0000000105077824 */ /* 0x000fe400010e0645 */
[----:B------:R-:W-:-:S03]  /*9c7d0*/  VIADD R5, R92, 0x13 ;  /* 0x000000135c057836 */ /* 0x000fc60000000000 */
[----:B------:R1:W-:Y:S02]  /*9c7e0*/  @P1 STG.E.U8 desc[UR8][R6.64], R22 ;  /* 0x0000001606001986 */ /* 0x0003e4000c101108 */
[----:B------:R-:W-:Y:S02]  /*9c7f0*/  ISETP.GE.AND P1, PT, R5, R12, PT ;  /* 0x0000000c0500720c */ /* 0x000fe40003f26270 */
[----:B------:R-:W-:Y:S01]  /*9c800*/  SHF.R.S32.HI R5, RZ, 0x1f, R4 ;  /* 0x0000001fff057819 */ /* 0x000fe20000011404 */
[----:B------:R-:W4:Y:S01]  /*9c810*/  LDC R12, c[0x0][0x398] ;  /* 0x0000e600ff0c7b82 */ /* 0x000f220000000800 */
[----:B-1----:R-:W-:-:S05]  /*9c820*/  IADD3 R6, P2, PT, R4, R0, RZ ;  /* 0x0000000004067210 */ /* 0x002fca0007f5e0ff */
[----:B------:R-:W-:Y:S01]  /*9c830*/  IMAD.X R7, R5, 0x1, R72, P2 ;  /* 0x0000000105077824 */ /* 0x000fe200010e0648 */
[----:B------:R-:W-:Y:S02]  /*9c840*/  ISETP.LT.AND P2, PT, R66, R13, !P1 ;  /* 0x0000000d4200720c */ /* 0x000fe40004f41270 */
[----:B------:R-:W-:Y:S01]  /*9c850*/  PRMT R22, R22, 0x9910, RZ ;  /* 0x0000991016167816 */ /* 0x000fe200000000ff */
[----:B------:R-:W1:Y:S10]  /*9c860*/  LDC R13, c[0x0][0x398] ;  /* 0x0000e600ff0d7b82 */ /* 0x000e740000000800 */
[----:B------:R0:W-:Y:S02]  /*9c870*/  @P2 STG.E.U8 desc[UR8][R6.64], R8 ;  /* 0x0000000806002986 */ /* 0x0001e4000c101108 */
[----:B0-----:R-:W-:-:S05]  /*9c880*/  IADD3 R6, P2, PT, R4, R3, RZ ;  /* 0x0000000304067210 */ /* 0x001fca0007f5e0ff */
[----:B------:R-:W-:Y:S01]  /*9c890*/  IMAD.X R7, R5, 0x1, R2, P2 ;  /* 0x0000000105077824 */ /* 0x000fe200010e0602 */
[----:B----4-:R-:W-:Y:S02]  /*9c8a0*/  ISETP.LT.AND P2, PT, R67, R12, !P1 ;  /* 0x0000000c4300720c */ /* 0x010fe40004f41270 */
[----:B------:R-:W-:Y:S01]  /*9c8b0*/  PRMT R8, R10, 0x9910, RZ ;  /* 0x000099100a087816 */ /* 0x000fe200000000ff */
[----:B------:R-:W0:Y:S03]  /*9c8c0*/  LDC R12, c[0x0][0x39c] ;  /* 0x0000e700ff0c7b82 */ /* 0x000e260000000800 */
[----:B------:R-:W-:-:S05]  /*9c8d0*/  SHF.R.S32.HI R8, RZ, 0x8, R8 ;  /* 0x00000008ff087819 */ /* 0x000fca0000011408 */
[----:B------:R-:W4:Y:S02]  /*9c8e0*/  LDC R10, c[0x0][0x398] ;  /* 0x0000e600ff0a7b82 */ /* 0x000f240000000800 */
[----:B------:R1:W-:Y:S02]  /*9c8f0*/  @P2 STG.E.U8 desc[UR8][R6.64], R8 ;  /* 0x0000000806002986 */ /* 0x0003e4000c101108 */
[----:B-1----:R-:W-:Y:S02]  /*9c900*/  IADD3 R6, P2, PT, R4, R68, RZ ;  /* 0x0000004404067210 */ /* 0x002fe40007f5e0ff */
[----:B------:R-:W-:Y:S02]  /*9c910*/  PRMT R8, R9, 0x9910, RZ ;  /* 0x0000991009087816 */ /* 0x000fe400000000ff */
[----:B------:R-:W1:Y:S01]  /*9c920*/  LDC R9, c[0x0][0x39c] ;  /* 0x0000e700ff097b82 */ /* 0x000e620000000800 */
[----:B------:R-:W-:Y:S01]  /*9c930*/  IMAD.X R7, R5, 0x1, R71, P2 ;  /* 0x0000000105077824 */ /* 0x000fe200010e0647 */
[----:B------:R-:W-:-:S02]  /*9c940*/  ISETP.LT.AND P2, PT, R90, R11, !P1 ;  /* 0x0000000b5a00720c */ /* 0x000fc40004f41270 */
[----:B------:R-:W-:-:S04]  /*9c950*/  SHF.R.S32.HI R8, RZ, 0x8, R8 ;  /* 0x00000008ff087819 */ /* 0x000fc80000011408 */
[----:B------:R-:W0:Y:S01]  /*9c960*/  LDC R11, c[0x0][0x398] ;  /* 0x0000e600ff0b7b82 */ /* 0x000e220000000800 */
[----:B----4-:R-:W-:-:S06]  /*9c970*/  ISETP.LT.AND P1, PT, R91, R10, !P1 ;  /* 0x0000000a5b00720c */ /* 0x010fcc0004f21270 */
[----:B------:R4:W-:Y:S01]  /*9c980*/  @P2 STG.E.U8 desc[UR8][R6.64], R8 ;  /* 0x0000000806002986 */ /* 0x0009e2000c101108 */
[----:B------:R-:W2:Y:S01]  /*9c990*/  LDC R10, c[0x0][0x398] ;  /* 0x0000e600ff0a7b82 */ /* 0x000ea20000000800 */
[C---:B----4-:R-:W-:Y:S01]  /*9c9a0*/  IADD3 R6, P2, PT, R4.reuse, R70, RZ ;  /* 0x0000004604067210 */ /* 0x050fe20007f5e0ff */
[----:B------:R-:W-:Y:S02]  /*9c9b0*/  IMAD.MOV.U32 R8, RZ, RZ, R22 ;  /* 0x000000ffff087224 */ /* 0x000fe400078e0016 */
[----:B------:R-:W-:Y:S02]  /*9c9c0*/  IMAD.IADD R4, R4, 0x1, R89 ;  /* 0x0000000104047824 */ /* 0x000fe400078e0259 */
[----:B------:R-:W-:Y:S01]  /*9c9d0*/  IMAD.X R7, R5, 0x1, R69, P2 ;  /* 0x0000000105077824 */ /* 0x000fe200010e0645 */
[----:B------:R-:W-:Y:S01]  /*9c9e0*/  SHF.R.S32.HI R8, RZ, 0x8, R8 ;  /* 0x00000008ff087819 */ /* 0x000fe20000011408 */
[----:B------:R-:W-:-:S04]  /*9c9f0*/  VIADD R5, R92, 0x14 ;  /* 0x000000145c057836 */ /* 0x000fc80000000000 */
[----:B------:R4:W-:Y:S01]  /*9ca00*/  @P1 STG.E.U8 desc[UR8][R6.64], R8 ;  /* 0x0000000806001986 */ /* 0x0009e2000c101108 */
[----:B-1----:R-:W-:Y:S02]  /*9ca10*/  ISETP.GE.AND P1, PT, R5, R9, PT ;  /* 0x000000090500720c */ /* 0x002fe40003f26270 */
[----:B------:R-:W-:Y:S01]  /*9ca20*/  SHF.R.S32.HI R5, RZ, 0x1f, R4 ;  /* 0x0000001fff057819 */ /* 0x000fe20000011404 */
[----:B------:R-:W1:Y:S01]  /*9ca30*/  LDC R9, c[0x0][0x398] ;  /* 0x0000e600ff097b82 */ /* 0x000e620000000800 */
[----:B----4-:R-:W-:-:S05]  /*9ca40*/  IADD3 R6, P2, PT, R4, R0, RZ ;  /* 0x0000000004067210 */ /* 0x010fca0007f5e0ff */
[----:B------:R-:W-:Y:S01]  /*9ca50*/  IMAD.X R7, R5, 0x1, R72, P2 ;  /* 0x0000000105077824 */ /* 0x000fe200010e0648 */
[----:B0-----:R-:W-:Y:S02]  /*9ca60*/  ISETP.LT.AND P2, PT, R66, R11, !P1 ;  /* 0x0000000b4200720c */ /* 0x001fe40004f41270 */
[----:B--2---:R-:W-:Y:S01]  /*9ca70*/  F2FP.SATFINITE.E4M3.F32.PACK_AB_MERGE_C R8, R16, R88, RZ ;  /* 0x000000581008723e */ /* 0x004fe200048070ff */
[----:B------:R-:W0:Y:S01]  /*9ca80*/  LDC R11, c[0x0][0x398] ;  /* 0x0000e600ff0b7b82 */ /* 0x000e220000000800 */
[----:B------:R-:W2:Y:S04]  /*9ca90*/  LDL.LU R88, [R1+0x258] ;  /* 0x0002580001587983 */ /* 0x000ea80000300800 */
[----:B------:R-:W2:Y:S05]  /*9caa0*/  LDL.LU R16, [R1+0x25c] ;  /* 0x00025c0001107983 */ /* 0x000eaa0000300800 */
[----:B------:R4:W-:Y:S02]  /*9cab0*/  @P2 STG.E.U8 desc[UR8][R6.64], R8 ;  /* 0x0000000806002986 */ /* 0x0009e4000c101108 */
[----:B----4-:R-:W-:-:S05]  /*9cac0*/  IADD3 R6, P2, PT, R4, R3, RZ ;  /* 0x0000000304067210 */ /* 0x010fca0007f5e0ff */
[----:B------:R-:W-:Y:S01]  /*9cad0*/  IMAD.X R7, R5, 0x1, R2, P2 ;  /* 0x0000000105077824 */ /* 0x000fe200010e0602 */
[----:B------:R-:W-:Y:S02]  /*9cae0*/  ISETP.LT.AND P2, PT, R67, R10, !P1 ;  /* 0x0000000a4300720c */ /* 0x000fe40004f41270 */
[----:B------:R-:W-:Y:S02]  /*9caf0*/  F2FP.SATFINITE.E4M3.F32.PACK_AB_MERGE_C R10, R17, R93, RZ ;  /* 0x0000005d110a723e */ /* 0x000fe400048070ff */
[----:B------:R-:W4:Y:S04]  /*9cb00*/  LDL.LU R93, [R1+0x158] ;  /* 0x00015800015d7983 */ /* 0x000f280000300800 */
[----:B------:R-:W4:Y:S05]  /*9cb10*/  LDL.LU R17, [R1+0x15c] ;  /* 0x00015c0001117983 */ /* 0x000f2a0000300800 */
[----:B------:R0:W-:Y:S02]  /*9cb20*/  @P2 STG.E.U8 desc[UR8][R6.64], R10 ;  /* 0x0000000a06002986 */ /* 0x0001e4000c101108 */
[----:B0-----:R-:W-:-:S05]  /*9cb30*/  IADD3 R6, P2, PT, R4, R68, RZ ;  /* 0x0000004404067210 */ /* 0x001fca0007f5e0ff */
[----:B------:R-:W-:Y:S01]  /*9cb40*/  IMAD.X R7, R5, 0x1, R71, P2 ;  /* 0x0000000105077824 */ /* 0x000fe200010e0647 */
[----:B-1----:R-:W-:Y:S02]  /*9cb50*/  ISETP.LT.AND P2, PT, R90, R9, !P1 ;  /* 0x000000095a00720c */ /* 0x002fe40004f41270 */
[----:B------:R-:W-:Y:S02]  /*9cb60*/  ISETP.LT.AND P1, PT, R91, R11, !P1 ;  /* 0x0000000b5b00720c */ /* 0x000fe40004f21270 */
        /* <DEDUP_REMOVED lines=15> */
[----:B------:R-:W0:Y:S01]  /*9cc60*/  LDC R12, c[0x0][0x398] ;  /* 0x0000e600ff0c7b82 */ /* 0x000e220000000800 */
        /* <DEDUP_REMOVED lines=8> */
[----:B------:R-:W-:Y:S02]  /*9ccf0*/  ISETP.LT.AND P2, PT, R67, R12, !P1 ;  /* 0x0000000c4300720c */ /* 0x000fe40004f41270 */
[----:B------:R-:W-:Y:S01]  /*9cd00*/  PRMT R8, R10, 0x9910, RZ ;  /* 0x000099100a087816 */ /* 0x000fe200000000ff */
[----:B------:R-:W0:Y:S03]  /*9cd10*/  LDC R12, c[0x0][0x39c] ;  /* 0x0000e700ff0c7b82 */ /* 0x000e260000000800 */
[----:B------:R-:W-:-:S05]  /*9cd20*/  SHF.R.S32.HI R8, RZ, 0x8, R8 ;  /* 0x00000008ff087819 */ /* 0x000fca0000011408 */
[----:B------:R-:W0:Y:S02]  /*9cd30*/  LDC R10, c[0x0][0x398] ;  /* 0x0000e600ff0a7b82 */ /* 0x000e240000000800 */
[----:B------:R1:W-:Y:S02]  /*9cd40*/  @P2 STG.E.U8 desc[UR8][R6.64], R8 ;  /* 0x0000000806002986 */ /* 0x0003e4000c101108 */
[----:B-1----:R-:W-:Y:S02]  /*9cd50*/  IADD3 R6, P2, PT, R4, R68, RZ ;  /* 0x0000004404067210 */ /* 0x002fe40007f5e0ff */
[----:B------:R-:W-:Y:S02]  /*9cd60*/  PRMT R8, R9, 0x9910, RZ ;  /* 0x0000991009087816 */ /* 0x000fe400000000ff */
[----:B------:R-:W1:Y:S01]  /*9cd70*/  LDC R9, c[0x0][0x39c] ;  /* 0x0000e700ff097b82 */ /* 0x000e620000000800 */
[----:B------:R-:W-:Y:S01]  /*9cd80*/  IMAD.X R7, R5, 0x1, R71, P2 ;  /* 0x0000000105077824 */ /* 0x000fe200010e0647 */
[----:B------:R-:W-:-:S02]  /*9cd90*/  ISETP.LT.AND P2, PT, R90, R11, !P1 ;  /* 0x0000000b5a00720c */ /* 0x000fc40004f41270 */
[----:B------:R-:W-:-:S04]  /*9cda0*/  SHF.R.S32.HI R8, RZ, 0x8, R8 ;  /* 0x00000008ff087819 */ /* 0x000fc80000011408 */
[----:B------:R-:W1:Y:S01]  /*9cdb0*/  LDC R11, c[0x0][0x398] ;  /* 0x0000e600ff0b7b82 */ /* 0x000e620000000800 */
[----:B0-----:R-:W-:-:S06]  /*9cdc0*/  ISETP.LT.AND P1, PT, R91, R10, !P1 ;  /* 0x0000000a5b00720c */ /* 0x001fcc0004f21270 */
[----:B------:R0:W-:Y:S01]  /*9cdd0*/  @P2 STG.E.U8 desc[UR8][R6.64], R8 ;  /* 0x0000000806002986 */ /* 0x0001e2000c101108 */
[----:B------:R-:W4:Y:S01]  /*9cde0*/  LDC R10, c[0x0][0x398] ;  /* 0x0000e600ff0a7b82 */ /* 0x000f220000000800 */
[C---:B0-----:R-:W-:Y:S01]  /*9cdf0*/  IADD3 R6, P2, PT, R4.reuse, R70, RZ ;  /* 0x0000004604067210 */ /* 0x041fe20007f5e0ff */
        /* <DEDUP_REMOVED lines=9> */
[----:B0-----:R-:W-:-:S05]  /*9ce90*/  IADD3 R6, P2, PT, R4, R0, RZ ;  /* 0x0000000004067210 */ /* 0x001fca0007f5e0ff */
[----:B------:R-:W-:Y:S01]  /*9cea0*/  IMAD.X R7, R5, 0x1, R72, P2 ;  /* 0x0000000105077824 */ /* 0x000fe200010e0648 */
[----:B------:R-:W-:Y:S02]  /*9ceb0*/  ISETP.LT.AND P2, PT, R66, R11, !P1 ;  /* 0x0000000b4200720c */ /* 0x000fe40004f41270 */
[----:B--2---:R-:W-:Y:S01]  /*9cec0*/  F2FP.SATFINITE.E4M3.F32.PACK_AB_MERGE_C R8, R16, R88, RZ ;  /* 0x000000581008723e */ /* 0x004fe200048070ff */
[----:B------:R-:W0:Y:S01]  /*9ced0*/  LDC R11, c[0x0][0x398] ;  /* 0x0000e600ff0b7b82 */ /* 0x000e220000000800 */
[----:B------:R-:W2:Y:S04]  /*9cee0*/  LDL.LU R88, [R1+0x260] ;  /* 0x0002600001587983 */ /* 0x000ea80000300800 */
[----:B------:R-:W2:Y:S05]  /*9cef0*/  LDL.LU R16, [R1+0x264] ;  /* 0x0002640001107983 */ /* 0x000eaa0000300800 */
[----:B------:R1:W-:Y:S02]  /*9cf00*/  @P2 STG.E.U8 desc[UR8][R6.64], R8 ;  /* 0x0000000806002986 */ /* 0x0003e4000c101108 */
[----:B-1----:R-:W-:-:S05]  /*9cf10*/  IADD3 R6, P2, PT, R4, R3, RZ ;  /* 0x0000000304067210 */ /* 0x002fca0007f5e0ff */
[----:B------:R-:W-:Y:S01]  /*9cf20*/  IMAD.X R7, R5, 0x1, R2, P2 ;  /* 0x0000000105077824 */ /* 0x000fe200010e0602 */
[----:B------:R-:W-:Y:S02]  /*9cf30*/  ISETP.LT.AND P2, PT, R67, R9, !P1 ;  /* 0x000000094300720c */ /* 0x000fe40004f41270 */
[----:B----4-:R-:W-:Y:S02]  /*9cf40*/  F2FP.SATFINITE.E4M3.F32.PACK_AB_MERGE_C R9, R17, R93, RZ ;  /* 0x0000005d1109723e */ /* 0x010fe400048070ff */
[----:B------:R-:W4:Y:S04]  /*9cf50*/  LDL.LU R93, [R1+0x160] ;  /* 0x00016000015d7983 */ /* 0x000f280000300800 */
[----:B------:R-:W4:Y:S05]  /*9cf60*/  LDL.LU R17, [R1+0x164] ;  /* 0x0001640001117983 */ /* 0x000f2a0000300800 */
[----:B------:R1:W-:Y:S02]  /*9cf70*/  @P2 STG.E.U8 desc[UR8][R6.64], R9 ;  /* 0x0000000906002986 */ /* 0x0003e4000c101108 */
[----:B-1----:R-:W-:-:S05]  /*9cf80*/  IADD3 R6, P2, PT, R4, R68, RZ ;  /* 0x0000004404067210 */ /* 0x002fca0007f5e0ff */
[----:B------:R-:W-:Y:S01]  /*9cf90*/  IMAD.X R7, R5, 0x1, R71, P2 ;  /* 0x0000000105077824 */ /* 0x000fe200010e0647 */
[----:B------:R-:W-:Y:S02]  /*9cfa0*/  ISETP.LT.AND P2, PT, R90, R10, !P1 ;  /* 0x0000000a5a00720c */ /* 0x000fe40004f41270 */
[----:B0-----:R-:W-:Y:S02]  /*9cfb0*/  ISETP.LT.AND P1, PT, R91, R11, !P1 ;  /* 0x0000000b5b00720c */ /* 0x001fe40004f21270 */
        /* <DEDUP_REMOVED lines=39> */
[----:B------:R-:W2:Y:S01]  /*9d230*/  LDC R9, c[0x0][0x398] ;  /* 0x0000e600ff097b82 */ /* 0x000ea20000000800 */
        /* <DEDUP_REMOVED lines=393> */
[----:B------:R-:W1:Y:S11]  /*9ead0*/  LDC R13, c[0x0][0x398] ;  /* 0x0000e600ff0d7b82 */ /* 0x000e760000000800 */
        /* <DEDUP_REMOVED lines=14> */
[----:B------:R-:W-:Y:S02]  /*9ebc0*/  SHF.R.S32.HI R8, RZ, 0x8, R8 ;  /* 0x00000008ff087819 */ /* 0x000fe40000011408 */
[----:B0-----:R-:W-:Y:S02]  /*9ebd0*/  ISETP.LT.AND P1, PT, R91, R9, !P1 ;  /* 0x000000095b00720c */ /* 0x001fe40004f21270 */
[----:B------:R-:W0:Y:S01]  /*9ebe0*/  LDC R11, c[0x0][0x398] ;  /* 0x0000e600ff0b7b82 */ /* 0x000e220000000800 */
[----:B------:R-:W-:-:S06]  /*9ebf0*/  PRMT R9, R38, 0x9910, RZ ;  /* 0x0000991026097816 */ /* 0x000fcc00000000ff */
[----:B------:R1:W-:Y:S02]  /*9ec00*/  @P2 STG.E.U8 desc[UR8][R6.64], R8 ;  /* 0x0000000806002986 */ /* 0x0003e4000c101108 */
[C---:B-1----:R-:W-:Y:S01]  /*9ec10*/  IADD3 R6, P2, PT, R4.reuse, R70, RZ ;  /* 0x0000004604067210 */ /* 0x042fe20007f5e0ff */
[----:B------:R-:W-:Y:S02]  /*9ec20*/  IMAD.MOV.U32 R8, RZ, RZ, R9 ;  /* 0x000000ffff087224 */ /* 0x000fe400078e0009 */
[----:B------:R-:W-:Y:S01]  /*9ec30*/  IMAD.IADD R4, R4, 0x1, R89 ;  /* 0x0000000104047824 */ /* 0x000fe200078e0259 */
[----:B------:R-:W1:Y:S01]  /*9ec40*/  LDC R9, c[0x0][0x398] ;  /* 0x0000e600ff097b82 */ /* 0x000e620000000800 */
[----:B------:R-:W-:Y:S01]  /*9ec50*/  IMAD.X R7, R5, 0x1, R69, P2 ;  /* 0x0000000105077824 */ /* 0x000fe200010e0645 */
[----:B------:R-:W-:Y:S01]  /*9ec60*/  SHF.R.S32.HI R8, RZ, 0x8, R8 ;  /* 0x00000008ff087819 */ /* 0x000fe20000011408 */
[----:B------:R-:W-:-:S04]  /*9ec70*/  VIADD R5, R92, 0x24 ;  /* 0x000000245c057836 */ /* 0x000fc80000000000 */
[----:B------:R2:W-:Y:S01]  /*9ec80*/  @P1 STG.E.U8 desc[UR8][R6.64], R8 ;  /* 0x0000000806001986 */ /* 0x0005e2000c101108 */
[----:B------:R-:W-:Y:S02]  /*9ec90*/  ISETP.GE.AND P1, PT, R5, R10, PT ;  /* 0x0000000a0500720c */ /* 0x000fe40003f26270 */
[----:B------:R-:W-:Y:S01]  /*9eca0*/  SHF.R.S32.HI R5, RZ, 0x1f, R4 ;  /* 0x0000001fff057819 */ /* 0x000fe20000011404 */
[----:B------:R-:W1:Y:S01]  /*9ecb0*/  LDC R10, c[0x0][0x398] ;  /* 0x0000e600ff0a7b82 */ /* 0x000e620000000800 */
[----:B--2---:R-:W-:-:S05]  /*9ecc0*/  IADD3 R6, P2, PT, R4, R0, RZ ;  /* 0x0000000004067210 */ /* 0x004fca0007f5e0ff */
[----:B------:R-:W-:Y:S01]  /*9ecd0*/  IMAD.X R7, R5, 0x1, R72, P2 ;  /* 0x0000000105077824 */ /* 0x000fe200010e0648 */
[----:B0-----:R-:W-:Y:S02]  /*9ece0*/  ISETP.LT.AND P2, PT, R66, R11, !P1 ;  /* 0x0000000b4200720c */ /* 0x001fe40004f41270 */
[----:B------:R-:W-:Y:S01]  /*9ecf0*/  F2FP.SATFINITE.E4M3.F32.PACK_AB_MERGE_C R8, R16, R88, RZ ;  /* 0x000000581008723e */ /* 0x000fe200048070ff */
        /* <DEDUP_REMOVED lines=160> */
[----:B------:R1:W-:Y:S04]  /*9f700*/  @P2 STG.E.U8 desc[UR8][R6.64], R10 ;  /* 0x0000000a06002986 */ /* 0x0003e8000c101108 */
[----:B------:R-:W3:Y:S01]  /*9f710*/  LDL.LU R87, [R1+0x2b0] ;  /* 0x0002b00001577983 */ /* 0x000ee20000300800 */
        /* <DEDUP_REMOVED lines=16> */
[----:B------:R-:W-:Y:S02]  /*9f820*/  PRMT R8, R9, 0x9910, RZ ;  /* 0x0000991009087816 */ /* 0x000fe400000000ff */
[----:B------:R-:W0:Y:S02]  /*9f830*/  LDC R9, c[0x0][0x398] ;  /* 0x0000e600ff097b82 */ /* 0x000e240000000800 */
[----:B------:R-:W-:-:S07]  /*9f840*/  SHF.R.S32.HI R8, RZ, 0x8, R8 ;  /* 0x00000008ff087819 */ /* 0x000fce0000011408 */
[----:B------:R1:W-:Y:S02]  /*9f850*/  @P2 STG.E.U8 desc[UR8][R6.64], R8 ;  /* 0x0000000806002986 */ /* 0x0003e4000c101108 */
[----:B-1----:R-:W-:Y:S02]  /*9f860*/  IADD3 R6, P2, PT, R4, R68, RZ ;  /* 0x0000004404067210 */ /* 0x002fe40007f5e0ff */
[----:B------:R-:W-:Y:S02]  /*9f870*/  PRMT R8, R10, 0x9910, RZ ;  /* 0x000099100a087816 */ /* 0x000fe400000000ff */
[----:B------:R-:W1:Y:S01]  /*9f880*/  LDC R10, c[0x0][0x39c] ;  /* 0x0000e700ff0a7b82 */ /* 0x000e620000000800 */
[----:B------:R-:W-:Y:S01]  /*9f890*/  IMAD.X R7, R5, 0x1, R71, P2 ;  /* 0x0000000105077824 */ /* 0x000fe200010e0647 */
[----:B------:R-:W-:Y:S02]  /*9f8a0*/  ISETP.LT.AND P2, PT, R90, R11, !P1 ;  /* 0x0000000b5a00720c */ /* 0x000fe40004f41270 */
[----:B------:R-:W-:-:S02]  /*9f8b0*/  SHF.R.S32.HI R8, RZ, 0x8, R8 ;  /* 0x00000008ff087819 */ /* 0x000fc40000011408 */
[----:B0-----:R-:W-:Y:S02]  /*9f8c0*/  ISETP.LT.AND P1, PT, R91, R9, !P1 ;  /* 0x000000095b00720c */ /* 0x001fe40004f21270 */
[----:B------:R-:W-:Y:S01]  /*9f8d0*/  PRMT R9, R44, 0x9910, RZ ;  /* 0x000099102c097816 */ /* 0x000fe200000000ff */
[----:B------:R-:W0:Y:S06]  /*9f8e0*/  LDC R11, c[0x0][0x398] ;  /* 0x0000e600ff0b7b82 */ /* 0x000e2c0000000800 */
[----:B------:R1:W-:Y:S02]  /*9f8f0*/  @P2 STG.E.U8 desc[UR8][R6.64], R8 ;  /* 0x0000000806002986 */ /* 0x0003e4000c101108 */
[----:B-1----:R-:W-:Y:S01]  /*9f900*/  IADD3 R6, P2, PT, R4, R70, RZ ;  /* 0x0000004604067210 */ /* 0x002fe20007f5e0ff */
[----:B------:R-:W-:-:S02]  /*9f910*/  IMAD.MOV.U32 R8, RZ, RZ, R9 ;  /* 0x000000ffff087224 */ /* 0x000fc400078e0009 */
        /* <DEDUP_REMOVED lines=8> */
[----:B0-----:R-:W0:Y:S01]  /*9f9a0*/  LDC R8, c[0x0][0x398] ;  /* 0x0000e600ff087b82 */ /* 0x001e220000000800 */
[----:B--2---:R-:W-:Y:S02]  /*9f9b0*/  F2FP.SATFINITE.E4M3.F32.PACK_AB_MERGE_C R10, R16, R88, RZ ;  /* 0x00000058100a723e */ /* 0x004fe400048070ff */
[----:B------:R-:W2:Y:S01]  /*9f9c0*/  LDL.LU R88, [R1+0x2b4] ;  /* 0x0002b40001587983 */ /* 0x000ea20000300800 */
[----:B------:R-:W-:-:S03]  /*9f9d0*/  IADD3 R6, P2, PT, R4, R0, RZ ;  /* 0x0000000004067210 */ /* 0x000fc60007f5e0ff */
[----:B------:R-:W2:Y:S02]  /*9f9e0*/  LDL.LU R16, [R1+0x1b0] ;  /* 0x0001b00001107983 */ /* 0x000ea40000300800 */
[----:B------:R-:W-:Y:S01]  /*9f9f0*/  IMAD.X R7, R5, 0x1, R72, P2 ;  /* 0x0000000105077824 */ /* 0x000fe200010e0648 */
[----:B------:R-:W-:Y:S02]  /*9fa00*/  ISETP.LT.AND P2, PT, R66, R11, !P1 ;  /* 0x0000000b4200720c */ /* 0x000fe40004f41270 */
[----:B----4-:R-:W-:Y:S02]  /*9fa10*/  F2FP.SATFINITE.E4M3.F32.PACK_AB_MERGE_C R11, R17, R93, RZ ;  /* 0x0000005d110b723e */ /* 0x010fe400048070ff */
[----:B------:R-:W4:Y:S09]  /*9fa20*/  LDL.LU R93, [R1+0x1b4] ;  /* 0x0001b400015d7983 */ /* 0x000f320000300800 */
[----:B------:R0:W-:Y:S04]  /*9fa30*/  @P2 STG.E.U8 desc[UR8][R6.64], R10 ;  /* 0x0000000a06002986 */ /* 0x0001e8000c101108 */
[----:B------:R-:W4:Y:S01]  /*9fa40*/  LDL.LU R17, [R1+0xb0] ;  /* 0x0000b00001117983 */ /* 0x000f220000300800 */
[----:B0-----:R-:W-:-:S05]  /*9fa50*/  IADD3 R6, P2, PT, R4, R3, RZ ;  /* 0x0000000304067210 */ /* 0x001fca0007f5e0ff */
[----:B------:R-:W-:Y:S01]  /*9fa60*/  IMAD.X R7, R5, 0x1, R2, P2 ;  /* 0x0000000105077824 */ /* 0x000fe200010e0602 */
[----:B-1----:R-:W-:Y:S02]  /*9fa70*/  ISETP.LT.AND P2, PT, R67, R9, !P1 ;  /* 0x000000094300720c */ /* 0x002fe40004f41270 */
[----:B------:R-:W0:Y:S11]  /*9fa80*/  LDC R9, c[0x0][0x398] ;  /* 0x0000e600ff097b82 */ /* 0x000e360000000800 */
[----:B------:R1:W-:Y:S02]  /*9fa90*/  @P2 STG.E.U8 desc[UR8][R6.64], R11 ;  /* 0x0000000b06002986 */ /* 0x0003e4000c101108 */
[----:B-1----:R-:W-:-:S05]  /*9faa0*/  IADD3 R6, P2, PT, R4, R68, RZ ;  /* 0x0000004404067210 */ /* 0x002fca0007f5e0ff */
[----:B------:R-:W-:Y:S01]  /*9fab0*/  IMAD.X R7, R5, 0x1, R71, P2 ;  /* 0x0000000105077824 */ /* 0x000fe200010e0647 */
[----:B------:R-:W-:Y:S02]  /*9fac0*/  ISETP.LT.AND P2, PT, R90, R8, !P1 ;  /* 0x000000085a00720c */ /* 0x000fe40004f41270 */
[----:B0-----:R-:W-:Y:S02]  /*9fad0*/  ISETP.LT.AND P1, PT, R91, R9, !P1 ;  /* 0x000000095b00720c */ /* 0x001fe40004f21270 */
[----:B------:R-:W-:Y:S02]  /*9fae0*/  F2FP.SATFINITE.E4M3.F32.PACK_AB_MERGE_C R46, R47, R46, RZ ;  /* 0x0000002e2f2e723e */ /* 0x000fe400048070ff */
[----:B---3--:R-:W-:Y:S02]  /*9faf0*/  F2FP.SATFINITE.E4M3.F32.PACK_AB_MERGE_C R12, R15, R14, RZ ;  /* 0x0000000e0f0c723e */ /* 0x008fe400048070ff */
[----:B------:R-:W3:Y:S01]  /*9fb00*/  LDL.LU R15, [R1+0xb4] ;  /* 0x0000b400010f7983 */ /* 0x000ee20000300800 */
[----:B------:R-:W0:Y:S04]  /*9fb10*/  LDC R14, c[0x0][0x398] ;  /* 0x0000e600ff0e7b82 */ /* 0x000e280000000800 */
[----:B------:R1:W-:Y:S01]  /*9fb20*/  @P2 STG.E.U8 desc[UR8][R6.64], R12 ;  /* 0x0000000c06002986 */ /* 0x0003e2000c101108 */
[----:B------:R-:W-:-:S05]  /*9fb30*/  IADD3 R8, P2, PT, R4, R70, RZ ;  /* 0x0000004604087210 */ /* 0x000fca0007f5e0ff */
[----:B------:R-:W-:Y:S02]  /*9fb40*/  IMAD.X R9, R5, 0x1, R69, P2 ;  /* 0x0000000105097824 */ /* 0x000fe400010e0645 */
[----:B------:R-:W-:Y:S02]  /*9fb50*/  VIADD R5, R92, 0x2b ;  /* 0x0000002b5c057836 */ /* 0x000fe40000000000 */
[----:B-1----:R-:W-:Y:S01]  /*9fb60*/  IMAD.IADD R6, R4, 0x1, R89 ;  /* 0x0000000104067824 */ /* 0x002fe200078e0259 */
[----:B------:R1:W-:Y:S02]  /*9fb70*/  @P1 STG.E.U8 desc[UR8][R8.64], R46 ;  /* 0x0000002e08001986 */ /* 0x0003e4000c101108 */
[----:B------:R-:W-:Y:S02]  /*9fb80*/  ISETP.GE.AND P1, PT, R5, R13, PT ;  /* 0x0000000d0500720c */ /* 0x000fe40003f26270 */
[----:B------:R-:W1:Y:S01]  /*9fb90*/  LDC R13, c[0x0][0x398] ;  /* 0x0000e600ff0d7b82 */ /* 0x000e620000000800 */
[----:B------:R-:W-:-:S02]  /*9fba0*/  SHF.R.S32.HI R7, RZ, 0x1f, R6 ;  /* 0x0000001fff077819 */ /* 0x000fc40000011406 */
[----:B------:R-:W-:-:S05]  /*9fbb0*/  IADD3 R4, P2, PT, R6, R0, RZ ;  /* 0x0000000006047210 */ /* 0x000fca0007f5e0ff */
[----:B------:R-:W-:Y:S01]  /*9fbc0*/  IMAD.X R5, R7, 0x1, R72, P2 ;  /* 0x0000000107057824 */ /* 0x000fe200010e0648 */
[----:B0-----:R-:W-:Y:S01]  /*9fbd0*/  ISETP.LT.AND P2, PT, R66, R14, !P1 ;  /* 0x0000000e4200720c */ /* 0x001fe20004f41270 */
[----:B-1----:R-:W0:Y:S01]  /*9fbe0*/  LDC R9, c[0x0][0x398] ;  /* 0x0000e600ff097b82 */ /* 0x002e220000000800 */
[----:B------:R-:W-:-:S04]  /*9fbf0*/  PRMT R8, R10, 0x9910, RZ ;  /* 0x000099100a087816 */ /* 0x000fc800000000ff */
[----:B------:R-:W-:-:S03]  /*9fc00*/  SHF.R.S32.HI R8, RZ, 0x8, R8 ;  /* 0x00000008ff087819 */ /* 0x000fc60000011408 */
[----:B------:R-:W1:Y:S04]  /*9fc10*/  LDC R10, c[0x0][0x398] ;  /* 0x0000e600ff0a7b82 */ /* 0x000e680000000800 */
        /* <DEDUP_REMOVED lines=9> */
[----:B-1----:R-:W-:-:S05]  /*9fcb0*/  IADD3 R4, P2, PT, R6, R68, RZ ;  /* 0x0000004406047210 */ /* 0x002fca0007f5e0ff */
[----:B------:R-:W-:Y:S01]  /*9fcc0*/  IMAD.X R5, R7, 0x1, R71, P2 ;  /* 0x0000000107057824 */ /* 0x000fe200010e0647 */
[----:B------:R-:W-:Y:S02]  /*9fcd0*/  ISETP.LT.AND P2, PT, R90, R9, !P1 ;  /* 0x000000095a00720c */ /* 0x000fe40004f41270 */
[----:B------:R-:W-:Y:S02]  /*9fce0*/  PRMT R8, R12, 0x9910, RZ ;  /* 0x000099100c087816 */ /* 0x000fe400000000ff */
[----:B------:R-:W1:Y:S01]  /*9fcf0*/  LDC R12, c[0x0][0x398] ;  /* 0x0000e600ff0c7b82 */ /* 0x000e620000000800 */
[----:B------:R-:W-:Y:S02]  /*9fd00*/  PRMT R9, R46, 0x9910, RZ ;  /* 0x000099102e097816 */ /* 0x000fe400000000ff */
[----:B------:R-:W-:Y:S02]  /*9fd10*/  SHF.R.S32.HI R8, RZ, 0x8, R8 ;  /* 0x00000008ff087819 */ /* 0x000fe40000011408 */
[----:B------:R-:W-:-:S04]  /*9fd20*/  ISETP.LT.AND P1, PT, R91, R10, !P1 ;  /* 0x0000000a5b00720c */ /* 0x000fc80004f21270 */
[----:B------:R0:W-:Y:S02]  /*9fd30*/  @P2 STG.E.U8 desc[UR8][R4.64], R8 ;  /* 0x0000000804002986 */ /* 0x0001e4000c101108 */
[C---:B0-----:R-:W-:Y:S01]  /*9fd40*/  IADD3 R4, P2, PT, R6.reuse, R70, RZ ;  /* 0x0000004606047210 */ /* 0x041fe20007f5e0ff */
[----:B------:R-:W-:Y:S02]  /*9fd50*/  IMAD.MOV.U32 R8, RZ, RZ, R9 ;  /* 0x000000ffff087224 */ /* 0x000fe400078e0009 */
[----:B------:R-:W-:Y:S01]  /*9fd60*/  IMAD.IADD R6, R6, 0x1, R89 ;  /* 0x0000000106067824 */ /* 0x000fe200078e0259 */
[----:B------:R-:W0:Y:S01]  /*9fd70*/  LDC R9, c[0x0][0x398] ;  /* 0x0000e600ff097b82 */ /* 0x000e220000000800 */
[----:B------:R-:W-:Y:S01]  /*9fd80*/  IMAD.X R5, R7, 0x1, R69, P2 ;  /* 0x0000000107057824 */ /* 0x000fe200010e0645 */
[----:B------:R-:W-:Y:S01]  /*9fd90*/  SHF.R.S32.HI R8, RZ, 0x8, R8 ;  /* 0x00000008ff087819 */ /* 0x000fe20000011408 */
[----:B------:R-:W-:-:S04]  /*9fda0*/  VIADD R7, R92, 0x2c ;  /* 0x0000002c5c077836 */ /* 0x000fc80000000000 */
[----:B------:R1:W-:Y:S01]  /*9fdb0*/  @P1 STG.E.U8 desc[UR8][R4.64], R8 ;  /* 0x0000000804001986 */ /* 0x0003e2000c101108 */
[----:B------:R-:W-:Y:S02]  /*9fdc0*/  ISETP.GE.AND P1, PT, R7, R11, PT ;  /* 0x0000000b0700720c */ /* 0x000fe40003f26270 */
[----:B------:R-:W-:Y:S01]  /*9fdd0*/  SHF.R.S32.HI R7, RZ, 0x1f, R6 ;  /* 0x0000001fff077819 */ /* 0x000fe20000011406 */
[----:B------:R-:W0:Y:S01]  /*9fde0*/  LDC R11, c[0x0][0x398] ;  /* 0x0000e600ff0b7b82 */ /* 0x000e220000000800 */
[----:B-1----:R-:W-:-:S07]  /*9fdf0*/  IADD3 R4, P2, PT, R6, R0, RZ ;  /* 0x0000000006047210 */ /* 0x002fce0007f5e0ff */
[----:B------:R-:W1:Y:S01]  /*9fe00*/  LDC R8, c[0x0][0x398] ;  /* 0x0000e600ff087b82 */ /* 0x000e620000000800 */
[----:B------:R-:W-:Y:S01]  /*9fe10*/  IMAD.X R5, R7, 0x1, R72, P2 ;  /* 0x0000000107057824 */ /* 0x000fe200010e0648 */
[----:B------:R-:W-:-:S06]  /*9fe20*/  ISETP.LT.AND P2, PT, R66, R12, !P1 ;  /* 0x0000000c4200720c */ /* 0x000fcc0004f41270 */
[----:B------:R-:W1:Y:S01]  /*9fe30*/  LDC R12, c[0x0][0x39c] ;  /* 0x0000e700ff0c7b82 */ /* 0x000e620000000800 */
[----:B--2---:R-:W-:Y:S02]  /*9fe40*/  F2FP.SATFINITE.E4M3.F32.PACK_AB_MERGE_C R10, R88, R87, RZ ;  /* 0x00000057580a723e */ /* 0x004fe400048070ff */
[----:B------:R-:W2:Y:S04]  /*9fe50*/  LDL.LU R87, [R1+0x2b8] ;  /* 0x0002b80001577983 */ /* 0x000ea80000300800 */
[----:B------:R-:W2:Y:S04]  /*9fe60*/  LDL.LU R88, [R1+0x2bc] ;  /* 0x0002bc0001587983 */ /* 0x000ea80000300800 */
[----:B------:R0:W-:Y:S02]  /*9fe70*/  @P2 STG.E.U8 desc[UR8][R4.64], R10 ;  /* 0x0000000a04002986 */ /* 0x0001e4000c101108 */
[----:B0-----:R-:W-:-:S05]  /*9fe80*/  IADD3 R4, P2, PT, R6, R3, RZ ;  /* 0x0000000306047210 */ /* 0x001fca0007f5e0ff */
[----:B------:R-:W-:Y:S01]  /*9fe90*/  IMAD.X R5, R7, 0x1, R2, P2 ;  /* 0x0000000107057824 */ /* 0x000fe200010e0602 */
[----:B------:R-:W-:Y:S02]  /*9fea0*/  ISETP.LT.AND P2, PT, R67, R9, !P1 ;  /* 0x000000094300720c */ /* 0x000fe40004f41270 */
[----:B----4-:R-:W-:Y:S02]  /*9feb0*/  F2FP.SATFINITE.E4M3.F32.PACK_AB_MERGE_C R9, R93, R16, RZ ;  /* 0x000000105d09723e */ /* 0x010fe400048070ff */
        /* <DEDUP_REMOVED lines=22> */
[----:B------:R-:W2:Y:S01]  /*a0020*/  LDC R12, c[0x0][0x39c] ;  /* 0x0000e700ff0c7b82 */ /* 0x000ea20000000800 */
[----:B-1----:R-:W-:-:S05]  /*a0030*/  IADD3 R4, P2, PT, R6, R0, RZ ;  /* 0x0000000006047210 */ /* 0x002fca0007f5e0ff */
[----:B------:R-:W-:Y:S01]  /*a0040*/  IMAD.X R5, R7, 0x1, R72, P2 ;  /* 0x0000000107057824 */ /* 0x000fe200010e0648 */
[----:B------:R-:W-:Y:S02]  /*a0050*/  ISETP.LT.AND P2, PT, R66, R13, !P1 ;  /* 0x0000000d4200720c */ /* 0x000fe40004f41270 */
[----:B------:R-:W-:Y:S01]  /*a0060*/  PRMT R9, R9, 0x9910, RZ ;  /* 0x0000991009097816 */ /* 0x000fe200000000ff */
[----:B------:R-:W1:Y:S10]  /*a0070*/  LDC R13, c[0x0][0x398] ;  /* 0x0000e600ff0d7b82 */ /* 0x000e740000000800 */
[----:B------:R0:W-:Y:S02]  /*a0080*/  @P2 STG.E.U8 desc[UR8][R4.64], R10 ;  /* 0x0000000a04002986 */ /* 0x0001e4000c101108 */
[----:B0-----:R-:W-:Y:S01]  /*a0090*/  IADD3 R4, P2, PT, R6, R3, RZ ;  /* 0x0000000306047210 */ /* 0x001fe20007f5e0ff */
[----:B------:R-:W0:Y:S04]  /*a00a0*/  LDC R10, c[0x0][0x398] ;  /* 0x0000e600ff0a7b82 */ /* 0x000e280000000800 */
[----:B------:R-:W-:Y:S01]  /*a00b0*/  IMAD.X R5, R7, 0x1, R2, P2 ;  /* 0x0000000107057824 */ /* 0x000fe200010e0602 */
[----:B------:R-:W-:-:S02]  /*a00c0*/  ISETP.LT.AND P2, PT, R67, R11, !P1 ;  /* 0x0000000b4300720c */ /* 0x000fc40004f41270 */
[----:B------:R-:W-:Y:S01]  /*a00d0*/  SHF.R.S32.HI R9, RZ, 0x8, R9 ;  /* 0x00000008ff097819 */ /* 0x000fe20000011409 */
[----:B------:R-:W1:Y:S10]  /*a00e0*/  LDC R11, c[0x0][0x398] ;  /* 0x0000e600ff0b7b82 */ /* 0x000e740000000800 */
[----:B------:R0:W-:Y:S01]  /*a00f0*/  @P2 STG.E.U8 desc[UR8][R4.64], R9 ;  /* 0x0000000904002986 */ /* 0x0001e2000c101108 */
[----:B------:R-:W-:-:S02]  /*a0100*/  PRMT R8, R8, 0x9910, RZ ;  /* 0x0000991008087816 */ /* 0x000fc400000000ff */
[----:B0-----:R-:W-:Y:S01]  /*a0110*/  IADD3 R4, P2, PT, R6, R68, RZ ;  /* 0x0000004406047210 */ /* 0x001fe20007f5e0ff */
[----:B------:R-:W0:Y:S04]  /*a0120*/  LDC R9, c[0x0][0x39c] ;  /* 0x0000e700ff097b82 */ /* 0x000e280000000800 */
[----:B------:R-:W-:Y:S01]  /*a0130*/  IMAD.X R5, R7, 0x1, R71, P2 ;  /* 0x0000000107057824 */ /* 0x000fe200010e0647 */
[----:B------:R-:W-:Y:S02]  /*a0140*/  ISETP.LT.AND P2, PT, R90, R10, !P1 ;  /* 0x0000000a5a00720c */ /* 0x000fe40004f41270 */
[----:B------:R-:W-:Y:S01]  /*a0150*/  SHF.R.S32.HI R8, RZ, 0x8, R8 ;  /* 0x00000008ff087819 */ /* 0x000fe20000011408 */
[----:B------:R-:W0:Y:S01]  /*a0160*/  LDC R10, c[0x0][0x398] ;  /* 0x0000e600ff0a7b82 */ /* 0x000e220000000800 */
[----:B-1----:R-:W-:-:S02]  /*a0170*/  ISETP.LT.AND P1, PT, R91, R11, !P1 ;  /* 0x0000000b5b00720c */ /* 0x002fc40004f21270 */
[----:B------:R-:W-:-:S05]  /*a0180*/  PRMT R48, R48, 0x9910, RZ ;  /* 0x0000991030307816 */ /* 0x000fca00000000ff */
[----:B------:R-:W1:Y:S02]  /*a0190*/  LDC R11, c[0x0][0x398] ;  /* 0x0000e600ff0b7b82 */ /* 0x000e640000000800 */
[----:B------:R0:W-:Y:S02]  /*a01a0*/  @P2 STG.E.U8 desc[UR8][R4.64], R8 ;  /* 0x0000000804002986 */ /* 0x0001e4000c101108 */
[C---:B0-----:R-:W-:Y:S01]  /*a01b0*/  IADD3 R4, P2, PT, R6.reuse, R70, RZ ;  /* 0x0000004606047210 */ /* 0x041fe20007f5e0ff */
[----:B------:R-:W-:-:S04]  /*a01c0*/  IMAD.IADD R6, R6, 0x1, R89 ;  /* 0x0000000106067824 */ /* 0x000fc800078e0259 */
[----:B------:R-:W-:Y:S01]  /*a01d0*/  IMAD.X R5, R7, 0x1, R69, P2 ;  /* 0x0000000107057824 */ /* 0x000fe200010e0645 */
[----:B------:R-:W-:Y:S01]  /*a01e0*/  SHF.R.S32.HI R7, RZ, 0x8, R48 ;  /* 0x00000008ff077819 */ /* 0x000fe20000011430 */
[----:B------:R-:W-:-:S04]  /*a01f0*/  VIADD R8, R92, 0x2e ;  /* 0x0000002e5c087836 */ /* 0x000fc80000000000 */
[----:B------:R0:W-:Y:S01]  /*a0200*/  @P1 STG.E.U8 desc[UR8][R4.64], R7 ;  /* 0x0000000704001986 */ /* 0x0001e2000c101108 */
[----:B------:R-:W-:Y:S02]  /*a0210*/  ISETP.GE.AND P1, PT, R8, R9, PT ;  /* 0x000000090800720c */ /* 0x000fe40003f26270 */
[----:B------:R-:W1:Y:S08]  /*a0220*/  LDC R8, c[0x0][0x398] ;  /* 0x0000e600ff087b82 */ /* 0x000e700000000800 */
[----:B------:R-:W1:Y:S01]  /*a0230*/  LDC R9, c[0x0][0x398] ;  /* 0x0000e600ff097b82 */ /* 0x000e620000000800 */
[----:B0-----:R-:W-:-:S02]  /*a0240*/  SHF.R.S32.HI R7, RZ, 0x1f, R6 ;  /* 0x0000001fff077819 */ /* 0x001fc40000011406 */
[----:B------:R-:W-:-:S05]  /*a0250*/  IADD3 R4, P2, PT, R6, R0, RZ ;  /* 0x0000000006047210 */ /* 0x000fca0007f5e0ff */
[----:B------:R-:W-:Y:S01]  /*a0260*/  IMAD.X R5, R7, 0x1, R72, P2 ;  /* 0x0000000107057824 */ /* 0x000fe200010e0648 */
[----:B------:R-:W-:Y:S02]  /*a0270*/  ISETP.LT.AND P2, PT, R66, R10, !P1 ;  /* 0x0000000a4200720c */ /* 0x000fe40004f41270 */
[----:B--2---:R-:W-:Y:S02]  /*a0280*/  F2FP.SATFINITE.E4M3.F32.PACK_AB_MERGE_C R10, R88, R87, RZ ;  /* 0x00000057580a723e */ /* 0x004fe400048070ff */
[----:B------:R-:W2:Y:S04]  /*a0290*/  LDL.LU R87, [R1+0x2c0] ;  /* 0x0002c00001577983 */ /* 0x000ea80000300800 */
[----:B------:R-:W2:Y:S05]  /*a02a0*/  LDL.LU R88, [R1+0x2c4] ;  /* 0x0002c40001587983 */ /* 0x000eaa0000300800 */
[----:B------:R0:W-:Y:S02]  /*a02b0*/  @P2 STG.E.U8 desc[UR8][R4.64], R10 ;  /* 0x0000000a04002986 */ /* 0x0001e4000c101108 */
[----:B0-----:R-:W-:-:S05]  /*a02c0*/  IADD3 R4, P2, PT, R6, R3, RZ ;  /* 0x0000000306047210 */ /* 0x001fca0007f5e0ff */
[----:B------:R-:W-:Y:S01]  /*a02d0*/  IMAD.X R5, R7, 0x1, R2, P2 ;  /* 0x0000000107057824 */ /* 0x000fe200010e0602 */
[----:B-1----:R-:W-:Y:S02]  /*a02e0*/  ISETP.LT.AND P2, PT, R67, R8, !P1 ;  /* 0x000000084300720c */ /* 0x002fe40004f41270 */
[----:B----4-:R-:W-:Y:S02]  /*a02f0*/  F2FP.SATFINITE.E4M3.F32.PACK_AB_MERGE_C R8, R93, R16, RZ ;  /* 0x000000105d08723e */ /* 0x010fe400048070ff */
[----:B------:R-:W4:Y:S04]  /*a0300*/  LDL.LU R16, [R1+0x1c0] ;  /* 0x0001c00001107983 */ /* 0x000f280000300800 */
[----:B------:R-:W4:Y:S05]  /*a0310*/  LDL.LU R93, [R1+0x1c4] ;  /* 0x0001c400015d7983 */ /* 0x000f2a0000300800 */
[----:B------:R0:W-:Y:S02]  /*a0320*/  @P2 STG.E.U8 desc[UR8][R4.64], R8 ;  /* 0x0000000804002986 */ /* 0x0001e4000c101108 */
[----:B0-----:R-:W-:-:S05]  /*a0330*/  IADD3 R4, P2, PT, R6, R68, RZ ;  /* 0x0000004406047210 */ /* 0x001fca0007f5e0ff */
[----:B------:R-:W-:Y:S01]  /*a0340*/  IMAD.X R5, R7, 0x1, R71, P2 ;  /* 0x0000000107057824 */ /* 0x000fe200010e0647 */
[----:B------:R-:W-:Y:S02]  /*a0350*/  ISETP.LT.AND P2, PT, R90, R9, !P1 ;  /* 0x000000095a00720c */ /* 0x000fe40004f41270 */
        /* <DEDUP_REMOVED lines=18> */
[C---:B------:R-:W-:Y:S01]  /*a0480*/  IMAD.X R5, R7.reuse, 0x1, R72, P2 ;  /* 0x0000000107057824 */ /* 0x040fe200010e0648 */
        /* <DEDUP_REMOVED lines=9> */
[----:B------:R-:W1:Y:S01]  /*a0520*/  LDC R11, c[0x0][0x398] ;  /* 0x0000e600ff0b7b82 */ /* 0x000e620000000800 */
[----:B------:R-:W-:-:S09]  /*a0530*/  PRMT R9, R9, 0x9910, RZ ;  /* 0x0000991009097816 */ /* 0x000fd200000000ff */
[----:B------:R0:W-:Y:S02]  /*a0540*/  @P2 STG.E.U8 desc[UR8][R4.64], R8 ;  /* 0x0000000804002986 */ /* 0x0001e4000c101108 */
[----:B0-----:R-:W-:Y:S01]  /*a0550*/  IADD3 R4, P2, PT, R6, R68, RZ ;  /* 0x0000004406047210 */ /* 0x001fe20007f5e0ff */
[----:B------:R-:W-:Y:S01]  /*a0560*/  IMAD.MOV.U32 R8, RZ, RZ, R9 ;  /* 0x000000ffff087224 */ /* 0x000fe200078e0009 */
[----:B------:R-:W-:Y:S01]  /*a0570*/  PRMT R50, R50, 0x9910, RZ ;  /* 0x0000991032327816 */ /* 0x000fe200000000ff */
[----:B------:R-:W0:Y:S02]  /*a0580*/  LDC R9, c[0x0][0x398] ;  /* 0x0000e600ff097b82 */ /* 0x000e240000000800 */
[----:B------:R-:W-:Y:S01]  /*a0590*/  IMAD.X R5, R7, 0x1, R71, P2 ;  /* 0x0000000107057824 */ /* 0x000fe200010e0647 */
[----:B------:R-:W-:-:S05]  /*a05a0*/  ISETP.LT.AND P2, PT, R90, R10, !P1 ;  /* 0x0000000a5a00720c */ /* 0x000fca0004f41270 */
[----:B------:R-:W0:Y:S01]  /*a05b0*/  LDC R10, c[0x0][0x39c] ;  /* 0x0000e700ff0a7b82 */ /* 0x000e220000000800 */
[----:B------:R-:W-:Y:S02]  /*a05c0*/  SHF.R.S32.HI R8, RZ, 0x8, R8 ;  /* 0x00000008ff087819 */ /* 0x000fe40000011408 */
[----:B-1----:R-:W-:-:S05]  /*a05d0*/  ISETP.LT.AND P1, PT, R91, R11, !P1 ;  /* 0x0000000b5b00720c */ /* 0x002fca0004f21270 */
[----:B------:R1:W-:Y:S01]  /*a05e0*/  @P2 STG.E.U8 desc[UR8][R4.64], R8 ;  /* 0x0000000804002986 */ /* 0x0003e2000c101108 */
[----:B------:R-:W2:Y:S01]  /*a05f0*/  LDC R11, c[0x0][0x39c] ;  /* 0x0000e700ff0b7b82 */ /* 0x000ea20000000800 */
[C---:B-1----:R-:W-:Y:S01]  /*a0600*/  IADD3 R4, P2, PT, R6.reuse, R70, RZ ;  /* 0x0000004606047210 */ /* 0x042fe20007f5e0ff */
[----:B------:R-:W-:-:S04]  /*a0610*/  IMAD.IADD R6, R6, 0x1, R89 ;  /* 0x0000000106067824 */ /* 0x000fc800078e0259 */
[----:B------:R-:W-:Y:S01]  /*a0620*/  IMAD.X R5, R7, 0x1, R69, P2 ;  /* 0x0000000107057824 */ /* 0x000fe200010e0645 */
[----:B------:R-:W-:Y:S01]  /*a0630*/  SHF.R.S32.HI R7, RZ, 0x8, R50 ;  /* 0x00000008ff077819 */ /* 0x000fe20000011432 */
[----:B------:R-:W-:-:S04]  /*a0640*/  VIADD R8, R92, 0x30 ;  /* 0x000000305c087836 */ /* 0x000fc80000000000 */
[----:B------:R1:W-:Y:S01]  /*a0650*/  @P1 STG.E.U8 desc[UR8][R4.64], R7 ;  /* 0x0000000704001986 */ /* 0x0003e2000c101108 */
[----:B0-----:R-:W-:Y:S02]  /*a0660*/  ISETP.GE.AND P1, PT, R8, R10, PT ;  /* 0x0000000a0800720c */ /* 0x001fe40003f26270 */
[----:B------:R-:W0:Y:S01]  /*a0670*/  LDC R10, c[0x0][0x398] ;  /* 0x0000e600ff0a7b82 */ /* 0x000e220000000800 */
[----:B-1----:R-:W-:Y:S02]  /*a0680*/  SHF.R.S32.HI R7, RZ, 0x1f, R6 ;  /* 0x0000001fff077819 */ /* 0x002fe40000011406 */
[----:B------:R-:W-:-:S05]  /*a0690*/  IADD3 R4, P2, PT, R6, R0, RZ ;  /* 0x0000000006047210 */ /* 0x000fca0007f5e0ff */
[----:B------:R-:W-:Y:S01]  /*a06a0*/  IMAD.X R5, R7, 0x1, R72, P2 ;  /* 0x0000000107057824 */ /* 0x000fe200010e0648 */
[----:B------:R-:W-:Y:S02]  /*a06b0*/  ISETP.LT.AND P2, PT, R66, R12, !P1 ;  /* 0x0000000c4200720c */ /* 0x000fe40004f41270 */
[----:B--2---:R-:W-:Y:S01]  /*a06c0*/  F2FP.SATFINITE.E4M3.F32.PACK_AB_MERGE_C R8, R88, R87, RZ ;  /* 0x000000575808723e */ /* 0x004fe200048070ff */
[----:B------:R-:W1:Y:S01]  /*a06d0*/  LDC R12, c[0x0][0x398] ;  /* 0x0000e600ff0c7b82 */ /* 0x000e620000000800 */
[----:B------:R-:W2:Y:S04]  /*a06e0*/  LDL.LU R87, [R1+0x2c8] ;  /* 0x0002c80001577983 */ /* 0x000ea80000300800 */
[----:B------:R-:W2:Y:S05]  /*a06f0*/  LDL.LU R88, [R1+0x2cc] ;  /* 0x0002cc0001587983 */ /* 0x000eaa0000300800 */
        /* <DEDUP_REMOVED lines=13> */
[----:B------:R-:W-:Y:S01]  /*a07d0*/  VIADD R14, R92, 0x31 ;  /* 0x000000315c0e7836 */ /* 0x000fe20000000000 */
[----:B------:R-:W-:Y:S02]  /*a07e0*/  PRMT R13, R8, 0x9910, RZ ;  /* 0x00009910080d7816 */ /* 0x000fe400000000ff */
[----:B------:R-:W0:Y:S02]  /*a07f0*/  LDC R8, c[0x0][0x398] ;  /* 0x0000e600ff087b82 */ /* 0x000e240000000800 */
[----:B------:R-:W-:-:S02]  /*a0800*/  SHF.R.S32.HI R13, RZ, 0x8, R13 ;  /* 0x00000008ff0d7819 */ /* 0x000fc4000001140d */
[----:B---3--:R-:W-:Y:S02]  /*a0810*/  F2FP.SATFINITE.E4M3.F32.PACK_AB_MERGE_C R10, R15, R17, RZ ;  /* 0x000000110f0a723e */ /* 0x008fe400048070ff */
[----:B------:R-:W3:Y:S04]  /*a0820*/  LDL.LU R17, [R1+0xc8] ;  /* 0x0000c80001117983 */ /* 0x000ee80000300800 */
[----:B------:R-:W3:Y:S04]  /*a0830*/  LDL.LU R15, [R1+0xcc] ;  /* 0x0000cc00010f7983 */ /* 0x000ee80000300800 */
[----:B------:R0:W-:Y:S04]  /*a0840*/  @P2 STG.E.U8 desc[UR8][R4.64], R10 ;  /* 0x0000000a04002986 */ /* 0x0001e8000c101108 */
[----:B------:R-:W3:Y:S04]  /*a0850*/  LDL.LU R85, [R1+0x2d0] ;  /* 0x0002d00001557983 */ /* 0x000ee80000300800 */
[----:B------:R-:W3:Y:S01]  /*a0860*/  LDL.LU R86, [R1+0x2d4] ;  /* 0x0002d40001567983 */ /* 0x000ee20000300800 */
[C---:B0-----:R-:W-:Y:S01]  /*a0870*/  IADD3 R4, P2, PT, R6.reuse, R70, RZ ;  /* 0x0000004606047210 */ /* 0x041fe20007f5e0ff */
[----:B------:R-:W-:-:S04]  /*a0880*/  IMAD.IADD R6, R6, 0x1, R89 ;  /* 0x0000000106067824 */ /* 0x000fc800078e0259 */
[----:B------:R-:W-:Y:S01]  /*a0890*/  IMAD.X R5, R7, 0x1, R69, P2 ;  /* 0x0000000107057824 */ /* 0x000fe200010e0645 */
[----:B------:R-:W-:-:S04]  /*a08a0*/  SHF.R.S32.HI R7, RZ, 0x1f, R6 ;  /* 0x0000001fff077819 */ /* 0x000fc80000011406 */
[----:B------:R0:W-:Y:S01]  /*a08b0*/  @P1 STG.E.U8 desc[UR8][R4.64], R52 ;  /* 0x0000003404001986 */ /* 0x0001e2000c101108 */
[----:B------:R-:W-:Y:S02]  /*a08c0*/  ISETP.GE.AND P1, PT, R14, R11, PT ;  /* 0x0000000b0e00720c */ /* 0x000fe40003f26270 */
[----:B------:R-:W1:Y:S01]  /*a08d0*/  LDC R11, c[0x0][0x398] ;  /* 0x0000e600ff0b7b82 */ /* 0x000e620000000800 */
[----:B------:R-:W-:-:S07]  /*a08e0*/  F2FP.SATFINITE.E4M3.F32.PACK_AB_MERGE_C R55, R55, R54, RZ ;  /* 0x000000363737723e */ /* 0x000fce00048070ff */
[----:B------:R-:W2:Y:S01]  /*a08f0*/  LDC R14, c[0x0][0x398] ;  /* 0x0000e600ff0e7b82 */ /* 0x000ea20000000800 */
[----:B0-----:R-:W-:-:S05]  /*a0900*/  IADD3 R4, P2, PT, R6, R0, RZ ;  /* 0x0000000006047210 */ /* 0x001fca0007f5e0ff */
[----:B------:R-:W-:Y:S01]  /*a0910*/  IMAD.X R5, R7, 0x1, R72, P2 ;  /* 0x0000000107057824 */ /* 0x000fe200010e0648 */
[----:B-1----:R-:W-:Y:S02]  /*a0920*/  ISETP.LT.AND P2, PT, R66, R12, !P1 ;  /* 0x0000000c4200720c */ /* 0x002fe40004f41270 */
[----:B------:R-:W-:Y:S01]  /*a0930*/  PRMT R52, R52, 0x9910, RZ ;  /* 0x0000991034347816 */ /* 0x000fe200000000ff */
[----:B------:R-:W0:Y:S10]  /*a0940*/  LDC R12, c[0x0][0x398] ;  /* 0x0000e600ff0c7b82 */ /* 0x000e340000000800 */
[----:B------:R1:W-:Y:S02]  /*a0950*/  @P2 STG.E.U8 desc[UR8][R4.64], R13 ;  /* 0x0000000d04002986 */ /* 0x0003e4000c101108 */
[----:B-1----:R-:W-:-:S05]  /*a0960*/  IADD3 R4, P2, PT, R6, R3, RZ ;  /* 0x0000000306047210 */ /* 0x002fca0007f5e0ff */
[----:B------:R-:W-:Y:S01]  /*a0970*/  IMAD.X R5, R7, 0x1, R2, P2 ;  /* 0x0000000107057824 */ /* 0x000fe200010e0602 */
[----:B------:R-:W-:Y:S02]  /*a0980*/  ISETP.LT.AND P2, PT, R67, R11, !P1 ;  /* 0x0000000b4300720c */ /* 0x000fe40004f41270 */
[----:B------:R-:W-:Y:S02]  /*a0990*/  PRMT R11, R9, 0x9910, RZ ;  /* 0x00009910090b7816 */ /* 0x000fe400000000ff */
[----:B------:R-:W1:Y:S02]  /*a09a0*/  LDC R9, c[0x0][0x398] ;  /* 0x0000e600ff097b82 */ /* 0x000e640000000800 */
[----:B------:R-:W-:-:S07]  /*a09b0*/  SHF.R.S32.HI R11, RZ, 0x8, R11 ;  /* 0x00000008ff0b7819 */ /* 0x000fce000001140b */
[----:B------:R0:W-:Y:S01]  /*a09c0*/  @P2 STG.E.U8 desc[UR8][R4.64], R11 ;  /* 0x0000000b04002986 */ /* 0x0001e2000c101108 */
[----:B------:R-:W-:Y:S02]  /*a09d0*/  PRMT R13, R10, 0x9910, RZ ;  /* 0x000099100a0d7816 */ /* 0x000fe400000000ff */
[----:B------:R-:W1:Y:S01]  /*a09e0*/  LDC R10, c[0x0][0x39c] ;  /* 0x0000e700ff0a7b82 */ /* 0x000e620000000800 */
[----:B0-----:R-:W-:-:S05]  /*a09f0*/  IADD3 R4, P2, PT, R6, R68, RZ ;  /* 0x0000004406047210 */ /* 0x001fca0007f5e0ff */
[----:B------:R-:W-:Y:S01]  /*a0a00*/  IMAD.X R5, R7, 0x1, R71, P2 ;  /* 0x0000000107057824 */ /* 0x000fe200010e0647 */
[----:B------:R-:W-:Y:S02]  /*a0a10*/  ISETP.LT.AND P2, PT, R90, R8, !P1 ;  /* 0x000000085a00720c */ /* 0x000fe40004f41270 */
[----:B------:R-:W-:Y:S01]  /*a0a20*/  SHF.R.S32.HI R13, RZ, 0x8, R13 ;  /* 0x00000008ff0d7819 */ /* 0x000fe2000001140d */
[----:B------:R-:W-:Y:S01]  /*a0a30*/  IMAD.MOV.U32 R11, RZ, RZ, R52 ;  /* 0x000000ffff0b7224 */ /* 0x000fe200078e0034 */
[----:B-1----:R-:W-:Y:S01]  /*a0a40*/  ISETP.LT.AND P1, PT, R91, R9, !P1 ;  /* 0x000000095b00720c */ /* 0x002fe20004f21270 */
[----:B------:R-:W-:Y:S01]  /*a0a50*/  VIADD R9, R92, 0x32 ;  /* 0x000000325c097836 */ /* 0x000fe20000000000 */
[----:B------:R-:W0:Y:S07]  /*a0a60*/  LDC R8, c[0x0][0x398] ;  /* 0x0000e600ff087b82 */ /* 0x000e2e0000000800 */
[----:B------:R1:W-:Y:S01]  /*a0a70*/  @P2 STG.E.U8 desc[UR8][R4.64], R13 ;  /* 0x0000000d04002986 */ /* 0x0003e2000c101108 */
[----:B------:R-:W-:-:S02]  /*a0a80*/  SHF.R.S32.HI R11, RZ, 0x8, R11 ;  /* 0x00000008ff0b7819 */ /* 0x000fc4000001140b */
[----:B-1----:R-:W-:-:S05]  /*a0a90*/  IADD3 R4, P2, PT, R6, R70, RZ ;  /* 0x0000004606047210 */ /* 0x002fca0007f5e0ff */
[----:B------:R-:W-:-:S05]  /*a0aa0*/  IMAD.X R5, R7, 0x1, R69, P2 ;  /* 0x0000000107057824 */ /* 0x000fca00010e0645 */
[----:B------:R4:W-:Y:S01]  /*a0ab0*/  @P1 STG.E.U8 desc[UR8][R4.64], R11 ;  /* 0x0000000b04001986 */ /* 0x0009e2000c101108 */
[----:B------:R-:W-:Y:S01]  /*a0ac0*/  ISETP.GE.AND P1, PT, R9, R10, PT ;  /* 0x0000000a0900720c */ /* 0x000fe20003f26270 */
[----:B------:R-:W-:Y:S01]  /*a0ad0*/  IMAD.IADD R7, R6, 0x1, R89 ;  /* 0x0000000106077824 */ /* 0x000fe200078e0259 */
[----:B------:R-:W1:Y:S01]  /*a0ae0*/  LDC R10, c[0x0][0x398] ;  /* 0x0000e600ff0a7b82 */ /* 0x000e620000000800 */
[----:B--2---:R-:W-:Y:S02]  /*a0af0*/  F2FP.SATFINITE.E4M3.F32.PACK_AB_MERGE_C R9, R88, R87, RZ ;  /* 0x000000575809723e */ /* 0x004fe400048070ff */
[----:B------:R-:W2:Y:S04]  /*a0b00*/  LDL.LU R87, [R1+0x1d0] ;  /* 0x0001d00001577983 */ /* 0x000ea80000300800 */
[----:B------:R-:W2:Y:S01]  /*a0b10*/  LDL.LU R88, [R1+0x1d4] ;  /* 0x0001d40001587983 */ /* 0x000ea20000300800 */
[----:B----4-:R-:W-:-:S03]  /*a0b20*/  F2FP.SATFINITE.E4M3.F32.PACK_AB_MERGE_C R11, R93, R16, RZ ;  /* 0x000000105d0b723e */ /* 0x010fc600048070ff */
[----:B------:R-:W4:Y:S04]  /*a0b30*/  LDL.LU R16, [R1+0xd0] ;  /* 0x0000d00001107983 */ /* 0x000f280000300800 */
[----:B------:R-:W4:Y:S01]  /*a0b40*/  LDL.LU R93, [R1+0xd4] ;  /* 0x0000d400015d7983 */ /* 0x000f220000300800 */
[----:B------:R-:W-:Y:S02]  /*a0b50*/  SHF.R.S32.HI R6, RZ, 0x1f, R7 ;  /* 0x0000001fff067819 */ /* 0x000fe40000011407 */
[----:B------:R-:W-:Y:S01]  /*a0b60*/  IADD3 R4, P2, PT, R7, R0, RZ ;  /* 0x0000000007047210 */ /* 0x000fe20007f5e0ff */
[----:B------:R-:W4:Y:S04]  /*a0b70*/  LDL.LU R84, [R1+0x414] ;  /* 0x0004140001547983 */ /* 0x000f280000300800 */
[----:B------:R-:W-:Y:S01]  /*a0b80*/  IMAD.X R5, R6, 0x1, R72, P2 ;  /* 0x0000000106057824 */ /* 0x000fe200010e0648 */
[----:B0-----:R-:W-:-:S02]  /*a0b90*/  ISETP.LT.AND P2, PT, R66, R8, !P1 ;  /* 0x000000084200720c */ /* 0x001fc40004f41270 */
[----:B------:R-:W0:Y:S11]  /*a0ba0*/  LDC R8, c[0x0][0x398] ;  /* 0x0000e600ff087b82 */ /* 0x000e360000000800 */
[----:B------:R1:W-:Y:S02]  /*a0bb0*/  @P2 STG.E.U8 desc[UR8][R4.64], R9 ;  /* 0x0000000904002986 */ /* 0x0003e4000c101108 */
        /* <DEDUP_REMOVED lines=8> */
[----:B------:R-:W0:Y:S01]  /*a0c40*/  LDC R8, c[0x0][0x39c] ;  /* 0x0000e700ff087b82 */ /* 0x000e220000000800 */
[----:B-1----:R-:W-:Y:S02]  /*a0c50*/  ISETP.LT.AND P1, PT, R91, R10, !P1 ;  /* 0x0000000a5b00720c */ /* 0x002fe40004f21270 */
[----:B---3--:R-:W-:-:S05]  /*a0c60*/  F2FP.SATFINITE.E4M3.F32.PACK_AB_MERGE_C R13, R15, R17, RZ ;  /* 0x000000110f0d723e */ /* 0x008fca00048070ff */
[----:B------:R-:W1:Y:S03]  /*a0c70*/  LDC R10, c[0x0][0x398] ;  /* 0x0000e600ff0a7b82 */ /* 0x000e660000000800 */
[----:B------:R3:W-:Y:S01]  /*a0c80*/  @P2 STG.E.U8 desc[UR8][R4.64], R13 ;  /* 0x0000000d04002986 */ /* 0x0007e2000c101108 */
[----:B------:R-:W-:Y:S01]  /*a0c90*/  VIADD R15, R92, 0x33 ;  /* 0x000000335c0f7836 */ /* 0x000fe20000000000 */
[C---:B---3--:R-:W-:Y:S01]  /*a0ca0*/  IADD3 R4, P2, PT, R7.reuse, R70, RZ ;  /* 0x0000004607047210 */ /* 0x048fe20007f5e0ff */
[----:B------:R-:W-:-:S04]  /*a0cb0*/  IMAD.IADD R7, R7, 0x1, R89 ;  /* 0x0000000107077824 */ /* 0x000fc800078e0259 */
[----:B------:R-:W-:Y:S01]  /*a0cc0*/  IMAD.X R5, R6, 0x1, R69, P2 ;  /* 0x0000000106057824 */ /* 0x000fe200010e0645 */
[----:B------:R-:W-:-:S04]  /*a0cd0*/  SHF.R.S32.HI R6, RZ, 0x1f, R7 ;  /* 0x0000001fff067819 */ /* 0x000fc80000011407 */
[----:B------:R3:W-:Y:S01]  /*a0ce0*/  @P1 STG.E.U8 desc[UR8][R4.64], R55 ;  /* 0x0000003704001986 */ /* 0x0007e2000c101108 */
[----:B0-----:R-:W-:Y:S02]  /*a0cf0*/  ISETP.GE.AND P1, PT, R15, R8, PT ;  /* 0x000000080f00720c */ /* 0x001fe40003f26270 */
[----:B------:R-:W0:Y:S01]  /*a0d00*/  LDC R8, c[0x0][0x398] ;  /* 0x0000e600ff087b82 */ /* 0x000e220000000800 */
[----:B---3--:R-:W-:-:S05]  /*a0d10*/  IADD3 R4, P2, PT, R7, R0, RZ ;  /* 0x0000000007047210 */ /* 0x008fca0007f5e0ff */
[----:B------:R-:W-:Y:S01]  /*a0d20*/  IMAD.X R5, R6, 0x1, R72, P2 ;  /* 0x0000000106057824 */ /* 0x000fe200010e0648 */
[----:B------:R-:W-:Y:S02]  /*a0d30*/  ISETP.LT.AND P2, PT, R66, R12, !P1 ;  /* 0x0000000c4200720c */ /* 0x000fe40004f41270 */
[----:B------:R-:W-:Y:S01]  /*a0d40*/  PRMT R9, R9, 0x9910, RZ ;  /* 0x0000991009097816 */ /* 0x000fe200000000ff */
[----:B------:R-:W3:Y:S03]  /*a0d50*/  LDC R12, c[0x0][0x398] ;  /* 0x0000e600ff0c7b82 */ /* 0x000ee60000000800 */
[----:B------:R-:W-:-:S07]  /*a0d60*/  SHF.R.S32.HI R9, RZ, 0x8, R9 ;  /* 0x00000008ff097819 */ /* 0x000fce0000011409 */
[----:B------:R1:W-:Y:S01]  /*a0d70*/  @P2 STG.E.U8 desc[UR8][R4.64], R9 ;  /* 0x0000000904002986 */ /* 0x0003e2000c101108 */
[----:B------:R-:W-:Y:S02]  /*a0d80*/  PRMT R11, R11, 0x9910, RZ ;  /* 0x000099100b0b7816 */ /* 0x000fe400000000ff */
[----:B-1----:R-:W-:-:S05]  /*a0d90*/  IADD3 R4, P2, PT, R7, R3, RZ ;  /* 0x0000000307047210 */ /* 0x002fca0007f5e0ff */
[----:B------:R-:W-:Y:S01]  /*a0da0*/  IMAD.X R5, R6, 0x1, R2, P2 ;  /* 0x0000000106057824 */ /* 0x000fe200010e0602 */
[----:B0-----:R-:W-:Y:S02]  /*a0db0*/  ISETP.LT.AND P2, PT, R67, R8, !P1 ;  /* 0x000000084300720c */ /* 0x001fe40004f41270 */
[----:B------:R-:W-:Y:S01]  /*a0dc0*/  SHF.R.S32.HI R11, RZ, 0x8, R11 ;  /* 0x00000008ff0b7819 */ /* 0x000fe2000001140b */
[----:B------:R-:W0:Y:S10]  /*a0dd0*/  LDC R8, c[0x0][0x39c] ;  /* 0x0000e700ff087b82 */ /* 0x000e340000000800 */
[----:B------:R1:W-:Y:S01]  /*a0de0*/  @P2 STG.E.U8 desc[UR8][R4.64], R11 ;  /* 0x0000000b04002986 */ /* 0x0003e2000c101108 */
[----:B------:R-:W-:-:S02]  /*a0df0*/  PRMT R9, R13, 0x9910, RZ ;  /* 0x000099100d097816 */ /* 0x000fc400000000ff */
[----:B------:R-:W0:Y:S01]  /*a0e00*/  LDC R13, c[0x0][0x398] ;  /* 0x0000e600ff0d7b82 */ /* 0x000e220000000800 */
[----:B-1----:R-:W-:-:S05]  /*a0e10*/  IADD3 R4, P2, PT, R7, R68, RZ ;  /* 0x0000004407047210 */ /* 0x002fca0007f5e0ff */
[----:B------:R-:W-:Y:S01]  /*a0e20*/  IMAD.X R5, R6, 0x1, R71, P2 ;  /* 0x0000000106057824 */ /* 0x000fe200010e0647 */
[----:B------:R-:W-:Y:S02]  /*a0e30*/  ISETP.LT.AND P2, PT, R90, R10, !P1 ;  /* 0x0000000a5a00720c */ /* 0x000fe40004f41270 */
[----:B------:R-:W-:Y:S02]  /*a0e40*/  SHF.R.S32.HI R9, RZ, 0x8, R9 ;  /* 0x00000008ff097819 */ /* 0x000fe40000011409 */
[----:B---3--:R-:W-:Y:S02]  /*a0e50*/  ISETP.LT.AND P1, PT, R91, R12, !P1 ;  /* 0x0000000c5b00720c */ /* 0x008fe40004f21270 */
[----:B------:R-:W-:Y:S01]  /*a0e60*/  PRMT R15, R55, 0x9910, RZ ;  /* 0x00009910370f7816 */ /* 0x000fe200000000ff */
[C---:B------:R-:W-:Y:S01]  /*a0e70*/  IMAD.IADD R11, R7.reuse, 0x1, R89 ;  /* 0x00000001070b7824 */ /* 0x040fe200078e0259 */
[----:B------:R-:W1:Y:S05]  /*a0e80*/  LDC R12, c[0x0][0x39c] ;  /* 0x0000e700ff0c7b82 */ /* 0x000e6a0000000800 */
[----:B------:R3:W-:Y:S01]  /*a0e90*/  @P2 STG.E.U8 desc[UR8][R4.64], R9 ;  /* 0x0000000904002986 */ /* 0x0007e2000c101108 */
[----:B------:R-:W-:Y:S01]  /*a0ea0*/  SHF.R.S32.HI R15, RZ, 0x8, R15 ;  /* 0x00000008ff0f7819 */ /* 0x000fe2000001140f */
[----:B------:R-:W-:Y:S01]  /*a0eb0*/  VIADD R17, R92, 0x34 ;  /* 0x000000345c117836 */ /* 0x000fe20000000000 */
[----:B---3--:R-:W-:Y:S01]  /*a0ec0*/  IADD3 R4, P2, PT, R7, R70, RZ ;  /* 0x0000004607047210 */ /* 0x008fe20007f5e0ff */
[----:B------:R-:W3:Y:S04]  /*a0ed0*/  LDC R9, c[0x0][0x398] ;  /* 0x0000e600ff097b82 */ /* 0x000ee80000000800 */
[----:B------:R-:W-:Y:S01]  /*a0ee0*/  IMAD.X R5, R6, 0x1, R69, P2 ;  /* 0x0000000106057824 */ /* 0x000fe200010e0645 */
[----:B------:R-:W-:-:S03]  /*a0ef0*/  SHF.R.S32.HI R10, RZ, 0x1f, R11 ;  /* 0x0000001fff0a7819 */ /* 0x000fc6000001140b */
[----:B------:R-:W1:Y:S01]  /*a0f00*/  LDC R6, c[0x0][0x398] ;  /* 0x0000e600ff067b82 */ /* 0x000e620000000800 */
[----:B------:R0:W-:Y:S02]  /*a0f10*/  @P1 STG.E.U8 desc[UR8][R4.64], R15 ;  /* 0x0000000f04001986 */ /* 0x0001e4000c101108 */
[----:B0-----:R-:W-:-:S05]  /*a0f20*/  ISETP.GE.AND P1, PT, R17, R8, PT ;  /* 0x000000081100720c */ /* 0x001fca0003f26270 */
[----:B------:R-:W0:Y:S01]  /*a0f30*/  LDC R8, c[0x0][0x398] ;  /* 0x0000e600ff087b82 */ /* 0x000e220000000800 */
[----:B------:R-:W-:-:S05]  /*a0f40*/  IADD3 R4, P2, PT, R11, R0, RZ ;  /* 0x000000000b047210 */ /* 0x000fca0007f5e0ff */
[----:B------:R-:W-:Y:S01]  /*a0f50*/  IMAD.X R5, R10, 0x1, R72, P2 ;  /* 0x000000010a057824 */ /* 0x000fe200010e0648 */
[----:B------:R-:W-:Y:S02]  /*a0f60*/  ISETP.LT.AND P2, PT, R66, R13, !P1 ;  /* 0x0000000d4200720c */ /* 0x000fe40004f41270 */
[----:B------:R-:W-:Y:S02]  /*a0f70*/  F2FP.SATFINITE.E4M3.F32.PACK_AB_MERGE_C R13, R86, R85, RZ ;  /* 0x00000055560d723e */ /* 0x000fe400048070ff */
[----:B------:R-:W3:Y:S04]  /*a0f80*/  LDL.LU R85, [R1+0x2d8] ;  /* 0x0002d80001557983 */ /* 0x000ee80000300800 */
[----:B------:R-:W3:Y:S01]  /*a0f90*/  LDL.LU R86, [R1+0x2dc] ;  /* 0x0002dc0001567983 */ /* 0x000ee20000300800 */
[----:B--2---:R-:W-:-:S03]  /*a0fa0*/  F2FP.SATFINITE.E4M3.F32.PACK_AB_MERGE_C R15, R88, R87, RZ ;  /* 0x00000057580f723e */ /* 0x004fc600048070ff */
[----:B------:R-:W2:Y:S04]  /*a0fb0*/  LDL.LU R87, [R1+0x1d8] ;  /* 0x0001d80001577983 */ /* 0x000ea80000300800 */
[----:B------:R-:W2:Y:S01]  /*a0fc0*/  LDL.LU R88, [R1+0x1dc] ;  /* 0x0001dc0001587983 */ /* 0x000ea20000300800 */
[----:B----4-:R-:W-:-:S03]  /*a0fd0*/  F2FP.SATFINITE.E4M3.F32.PACK_AB_MERGE_C R17, R93, R16, RZ ;  /* 0x000000105d11723e */ /* 0x010fc600048070ff */
[----:B------:R-:W4:Y:S04]  /*a0fe0*/  LDL.LU R16, [R1+0xd8] ;  /* 0x0000d80001107983 */ /* 0x000f280000300800 */
[----:B------:R-:W4:Y:S04]  /*a0ff0*/  LDL.LU R93, [R1+0xdc] ;  /* 0x0000dc00015d7983 */ /* 0x000f280000300800 */
[----:B------:R0:W-:Y:S02]  /*a1000*/  @P2 STG.E.U8 desc[UR8][R4.64], R13 ;  /* 0x0000000d04002986 */ /* 0x0001e4000c101108 */
[----:B0-----:R-:W-:-:S05]  /*a1010*/  IADD3 R4, P2, PT, R11, R3, RZ ;  /* 0x000000030b047210 */ /* 0x001fca0007f5e0ff */
[----:B------:R-:W-:Y:S01]  /*a1020*/  IMAD.X R5, R10, 0x1, R2, P2 ;  /* 0x000000010a057824 */ /* 0x000fe200010e0602 */
[----:B-1----:R-:W-:-:S13]  /*a1030*/  ISETP.LT.AND P2, PT, R67, R6, !P1 ;  /* 0x000000064300720c */ /* 0x002fda0004f41270 */
[----:B------:R0:W-:Y:S01]  /*a1040*/  @P2 STG.E.U8 desc[UR8][R4.64], R15 ;  /* 0x0000000f04002986 */ /* 0x0001e2000c101108 */
[----:B------:R-:W-:-:S05]  /*a1050*/  IADD3 R6, P2, PT, R11, R68, RZ ;  /* 0x000000440b067210 */ /* 0x000fca0007f5e0ff */
[----:B------:R-:W-:Y:S01]  /*a1060*/  IMAD.X R7, R10, 0x1, R71, P2 ;  /* 0x000000010a077824 */ /* 0x000fe200010e0647 */
[----:B------:R-:W-:Y:S02]  /*a1070*/  ISETP.LT.AND P2, PT, R90, R8, !P1 ;  /* 0x000000085a00720c */ /* 0x000fe40004f41270 */
[----:B---3--:R-:W-:Y:S02]  /*a1080*/  ISETP.LT.AND P1, PT, R91, R9, !P1 ;  /* 0x000000095b00720c */ /* 0x008fe40004f21270 */
[----:B------:R-:W-:Y:S01]  /*a1090*/  F2FP.SATFINITE.E4M3.F32.PACK_AB_MERGE_C R57, R57, R56, RZ ;  /* 0x000000383939723e */ /* 0x000fe200048070ff */
[----:B0-----:R-:W-:-:S08]  /*a10a0*/  VIADD R5, R92, 0x35 ;  /* 0x000000355c057836 */ /* 0x001fd00000000000 */
[----:B------:R0:W-:Y:S01]  /*a10b0*/  @P2 STG.E.U8 desc[UR8][R6.64], R17 ;  /* 0x0000001106002986 */ /* 0x0001e2000c101108 */
[C---:B------:R-:W-:Y:S01]  /*a10c0*/  IADD3 R8, P2, PT, R11.reuse, R70, RZ ;  /* 0x000000460b087210 */ /* 0x040fe20007f5e0ff */
[----:B------:R-:W-:-:S04]  /*a10d0*/  IMAD.IADD R11, R11, 0x1, R89 ;  /* 0x000000010b0b7824 */ /* 0x000fc800078e0259 */
[----:B------:R-:W-:Y:S01]  /*a10e0*/  IMAD.X R9, R10, 0x1, R69, P2 ;  /* 0x000000010a097824 */ /* 0x000fe200010e0645 */
[----:B------:R-:W-:Y:S02]  /*a10f0*/  SHF.R.S32.HI R10, RZ, 0x1f, R11 ;  /* 0x0000001fff0a7819 */ /* 0x000fe4000001140b */
[----:B------:R-:W-:Y:S02]  /*a1100*/  IADD3 R4, P2, PT, R11, R0, RZ ;  /* 0x000000000b047210 */ /* 0x000fe40007f5e0ff */
[----:B------:R1:W-:Y:S01]  /*a1110*/  @P1 STG.E.U8 desc[UR8][R8.64], R57 ;  /* 0x0000003908001986 */ /* 0x0003e2000c101108 */
[----:B------:R-:W-:Y:S02]  /*a1120*/  ISETP.GE.AND P1, PT, R5, R12, PT ;  /* 0x0000000c0500720c */ /* 0x000fe40003f26270 */
[----:B------:R-:W3:Y:S01]  /*a1130*/  LDC R12, c[0x0][0x398] ;  /* 0x0000e600ff0c7b82 */ /* 0x000ee20000000800 */
[----:B------:R-:W-:Y:S01]  /*a1140*/  IMAD.X R5, R10, 0x1, R72, P2 ;  /* 0x000000010a057824 */ /* 0x000fe200010e0648 */
[----:B------:R-:W-:-:S02]  /*a1150*/  ISETP.LT.AND P2, PT, R66, R14, !P1 ;  /* 0x0000000e4200720c */ /* 0x000fc40004f41270 */
[----:B------:R-:W-:-:S04]  /*a1160*/  PRMT R13, R13, 0x9910, RZ ;  /* 0x000099100d0d7816 */ /* 0x000fc800000000ff */
[----:B------:R-:W-:Y:S01]  /*a1170*/  SHF.R.S32.HI R13, RZ, 0x8, R13 ;  /* 0x00000008ff0d7819 */ /* 0x000fe2000001140d */
[----:B------:R-:W1:Y:S06]  /*a1180*/  LDC R14, c[0x0][0x398] ;  /* 0x0000e600ff0e7b82 */ /* 0x000e6c0000000800 */
[----:B------:R-:W-:Y:S01]  /*a1190*/  @P2 STG.E.U8 desc[UR8][R4.64], R13 ;  /* 0x0000000d04002986 */ /* 0x000fe2000c101108 */
[----:B0-----:R-:W-:-:S05]  /*a11a0*/  IADD3 R6, P2, PT, R11, R3, RZ ;  /* 0x000000030b067210 */ /* 0x001fca0007f5e0ff */
[----:B------:R-:W-:Y:S01]  /*a11b0*/  IMAD.X R7, R10, 0x1, R2, P2 ;  /* 0x000000010a077824 */ /* 0x000fe200010e0602 */
[----:B---3--:R-:W-:Y:S02]  /*a11c0*/  ISETP.LT.AND P2, PT, R67, R12, !P1 ;  /* 0x0000000c4300720c */ /* 0x008fe40004f41270 */
[----:B------:R-:W-:Y:S01]  /*a11d0*/  PRMT R15, R15, 0x9910, RZ ;  /* 0x000099100f0f7816 */ /* 0x000fe200000000ff */
[----:B------:R-:W0:Y:S03]  /*a11e0*/  LDC R12, c[0x0][0x398] ;  /* 0x0000e600ff0c7b82 */ /* 0x000e260000000800 */
[----:B------:R-:W-:-:S07]  /*a11f0*/  SHF.R.S32.HI R15, RZ, 0x8, R15 ;  /* 0x00000008ff0f7819 */ /* 0x000fce000001140f */
[----:B------:R3:W-:Y:S01]  /*a1200*/  @P2 STG.E.U8 desc[UR8][R6.64], R15 ;  /* 0x0000000f06002986 */ /* 0x0007e2000c101108 */
[----:B-1----:R-:W-:-:S05]  /*a1210*/  IADD3 R8, P2, PT, R11, R68, RZ ;  /* 0x000000440b087210 */ /* 0x002fca0007f5e0ff */
[----:B------:R-:W-:Y:S01]  /*a1220*/  IMAD.X R9, R10, 0x1, R71, P2 ;  /* 0x000000010a097824 */ /* 0x000fe200010e0647 */
[----:B------:R-:W-:Y:S02]  /*a1230*/  ISETP.LT.AND P2, PT, R90, R14, !P1 ;  /* 0x0000000e5a00720c */ /* 0x000fe40004f41270 */
[----:B------:R-:W-:Y:S01]  /*a1240*/  PRMT R17, R17, 0x9910, RZ ;  /* 0x0000991011117816 */ /* 0x000fe200000000ff */
[----:B------:R-:W1:Y:S01]  /*a1250*/  LDC R14, c[0x0][0x398] ;  /* 0x0000e600ff0e7b82 */ /* 0x000e620000000800 */
[----:B------:R-:W-:Y:S02]  /*a1260*/  PRMT R57, R57, 0x9910, RZ ;  /* 0x0000991039397816 */ /* 0x000fe400000000ff */
[----:B------:R-:W-:Y:S02]  /*a1270*/  SHF.R.S32.HI R17, RZ, 0x8, R17 ;  /* 0x00000008ff117819 */ /* 0x000fe40000011411 */
[----:B0-----:R-:W-:Y:S01]  /*a1280*/  ISETP.LT.AND P1, PT, R91, R12, !P1 ;  /* 0x0000000c5b00720c */ /* 0x001fe20004f21270 */
[----:B---3--:R-:W-:-:S04]  /*a1290*/  IMAD.MOV.U32 R15, RZ, RZ, R57 ;  /* 0x000000ffff0f7224 */ /* 0x008fc800078e0039 */
[----:B------:R-:W-:Y:S01]  /*a12a0*/  @P2 STG.E.U8 desc[UR8][R8.64], R17 ;  /* 0x0000001108002986 */ /* 0x000fe2000c101108 */
[C---:B------:R-:W-:Y:S01]  /*a12b0*/  IADD3 R4, P2, PT, R11.reuse, R70, RZ ;  /* 0x000000460b047210 */ /* 0x040fe20007f5e0ff */
[----:B------:R-:W-:Y:S01]  /*a12c0*/  VIADD R6, R92, 0x36 ;  /* 0x000000365c067836 */ /* 0x000fe20000000000 */
[----:B------:R-:W-:Y:S01]  /*a12d0*/  SHF.R.S32.HI R15, RZ, 0x8, R15 ;  /* 0x00000008ff0f7819 */ /* 0x000fe2000001140f */
[----:B------:R-:W-:Y:S02]  /*a12e0*/  IMAD.IADD R13, R11, 0x1, R89 ;  /* 0x000000010b0d7824 */ /* 0x000fe400078e0259 */
[----:B------:R-:W-:Y:S01]  /*a12f0*/  IMAD.X R5, R10, 0x1, R69, P2 ;  /* 0x000000010a057824 */ /* 0x000fe200010e0645 */
[----:B------:R-:W-:Y:S01]  /*a1300*/  ISETP.GE.AND P2, PT, R6, R84, PT ;  /* 0x000000540600720c */ /* 0x000fe20003f46270 */
[----:B------:R-:W0:Y:S01]  /*a1310*/  LDC R10, c[0x0][0x398] ;  /* 0x0000e600ff0a7b82 */ /* 0x000e220000000800 */
[----:B------:R-:W-:Y:S02]  /*a1320*/  SHF.R.S32.HI R12, RZ, 0x1f, R13 ;  /* 0x0000001fff0c7819 */ /* 0x000fe4000001140d */
[----:B------:R3:W-:Y:S01]  /*a1330*/  @P1 STG.E.U8 desc[UR8][R4.64], R15 ;  /* 0x0000000f04001986 */ /* 0x0007e2000c101108 */
[----:B------:R-:W-:-:S05]  /*a1340*/  IADD3 R6, P1, PT, R13, R0, RZ ;  /* 0x000000000d067210 */ /* 0x000fca0007f3e0ff */
[----:B------:R-:W-:Y:S01]  /*a1350*/  IMAD.X R7, R12, 0x1, R72, P1 ;  /* 0x000000010c077824 */ /* 0x000fe200008e0648 */
[----:B-1----:R-:W-:Y:S02]  /*a1360*/  ISETP.LT.AND P1, PT, R66, R14, !P2 ;  /* 0x0000000e4200720c */ /* 0x002fe40005721270 */
[----:B------:R-:W1:Y:S08]  /*a1370*/  LDC R14, c[0x0][0x398] ;  /* 0x0000e600ff0e7b82 */ /* 0x000e700000000800 */
[----:B---3--:R-:W3:Y:S01]  /*a1380*/  LDC R4, c[0x0][0x398] ;  /* 0x0000e600ff047b82 */ /* 0x008ee20000000800 */
[----:B------:R-:W-:-:S05]  /*a1390*/  F2FP.SATFINITE.E4M3.F32.PACK_AB_MERGE_C R17, R86, R85, RZ ;  /* 0x000000555611723e */ /* 0x000fca00048070ff */
[----:B------:R1:W-:Y:S01]  /*a13a0*/  @P1 STG.E.U8 desc[UR8][R6.64], R17 ;  /* 0x0000001106001986 */ /* 0x0003e2000c101108 */
[----:B------:R-:W-:-:S05]  /*a13b0*/  IADD3 R8, P1, PT, R13, R3, RZ ;  /* 0x000000030d087210 */ /* 0x000fca0007f3e0ff */
[----:B------:R-:W-:Y:S01]  /*a13c0*/  IMAD.X R9, R12, 0x1, R2, P1 ;  /* 0x000000010c097824 */ /* 0x000fe200008e0602 */
[----:B0-----:R-:W-:Y:S02]  /*a13d0*/  ISETP.LT.AND P1, PT, R67, R10, !P2 ;  /* 0x0000000a4300720c */ /* 0x001fe40005721270 */
[----:B--2---:R-:W-:-:S11]  /*a13e0*/  F2FP.SATFINITE.E4M3.F32.PACK_AB_MERGE_C R15, R88, R87, RZ ;  /* 0x00000057580f723e */ /* 0x004fd600048070ff */
[----:B------:R-:W-:Y:S01]  /*a13f0*/  @P1 STG.E.U8 desc[UR8][R8.64], R15 ;  /* 0x0000000f08001986 */ /* 0x000fe2000c101108 */
[----:B------:R-:W-:-:S05]  /*a1400*/  IADD3 R10, P1, PT, R13, R68, RZ ;  /* 0x000000440d0a7210 */ /* 0x000fca0007f3e0ff */
[----:B------:R-:W-:Y:S01]  /*a1410*/  IMAD.X R11, R12, 0x1, R71, P1 ;  /* 0x000000010c0b7824 */ /* 0x000fe200008e0647 */
[----:B-1----:R-:W-:Y:S02]  /*a1420*/  ISETP.LT.AND P1, PT, R90, R14, !P2 ;  /* 0x0000000e5a00720c */ /* 0x002fe40005721270 */
[----:B---3--:R-:W-:Y:S01]  /*a1430*/  ISETP.LT.AND P2, PT, R91, R4, !P2 ;  /* 0x000000045b00720c */ /* 0x008fe20005741270 */
[----:B------:R-:W-:Y:S01]  /*a1440*/  VIADD R6, R92, 0x37 ;  /* 0x000000375c067836 */ /* 0x000fe20000000000 */
[----:B------:R-:W0:Y:S01]  /*a1450*/  LDC R14, c[0x0][0x398] ;  /* 0x0000e600ff0e7b82 */ /* 0x000e220000000800 */
[----:B----4-:R-:W-:Y:S02]  /*a1460*/  F2FP.SATFINITE.E4M3.F32.PACK_AB_MERGE_C R19, R93, R16, RZ ;  /* 0x000000105d13723e */ /* 0x010fe400048070ff */
[----:B------:R-:W-:-:S05]  /*a1470*/  F2FP.SATFINITE.E4M3.F32.PACK_AB_MERGE_C R59, R59, R58, RZ ;  /* 0x0000003a3b3b723e */ /* 0x000fca00048070ff */
[----:B------:R-:W1:Y:S01]  /*a1480*/  LDC R16, c[0x0][0x398] ;  /* 0x0000e600ff107b82 */ /* 0x000e620000000800 */
[----:B------:R2:W-:Y:S01]  /*a1490*/  @P1 STG.E.U8 desc[UR8][R10.64], R19 ;  /* 0x000000130a001986 */ /* 0x0005e2000c101108 */
[----:B------:R-:W-:-:S05]  /*a14a0*/  IADD3 R4, P1, PT, R13, R70, RZ ;  /* 0x000000460d047210 */ /* 0x000fca0007f3e0ff */
[----:B------:R-:W-:Y:S01]  /*a14b0*/  IMAD.X R5, R12, 0x1, R69, P1 ;  /* 0x000000010c057824 */ /* 0x000fe200008e0645 */
[----:B------:R-:W-:Y:S02]  /*a14c0*/  ISETP.GE.AND P1, PT, R6, R60, PT ;  /* 0x0000003c0600720c */ /* 0x000fe40003f26270 */
[----:B------:R-:W3:Y:S01]  /*a14d0*/  LDL.LU R60, [R1+0x3304] ;  /* 0x00330400013c7983 */ /* 0x000ee20000300800 */
[----:B--2---:R-:W-:-:S03]  /*a14e0*/  PRMT R11, R17, 0x9910, RZ ;  /* 0x00009910110b7816 */ /* 0x004fc600000000ff */
[----:B------:R-:W2:Y:S01]  /*a14f0*/  LDL.LU R84, [R1+0x2e0] ;  /* 0x0002e00001547983 */ /* 0x000ea20000300800 */
[----:B------:R-:W4:Y:S03]  /*a1500*/  LDC R10, c[0x0][0x398] ;  /* 0x0000e600ff0a7b82 */ /* 0x000f260000000800 */
[----:B------:R-:W2:Y:S04]  /*a1510*/  LDL.LU R85, [R1+0x2e4] ;  /* 0x0002e40001557983 */ /* 0x000ea80000300800 */
[----:B------:R-:W3:Y:S04]  /*a1520*/  LDL.LU R86, [R1+0x1e0] ;  /* 0x0001e00001567983 */ /* 0x000ee80000300800 */
[----:B------:R-:W3:Y:S04]  /*a1530*/  LDL.LU R87, [R1+0x1e4] ;  /* 0x0001e40001577983 */ /* 0x000ee80000300800 */
[----:B------:R-:W3:Y:S04]  /*a1540*/  LDL.LU R88, [R1+0xe0] ;  /* 0x0000e00001587983 */ /* 0x000ee80000300800 */
[----:B------:R-:W3:Y:S01]  /*a1550*/  LDL.LU R93, [R1+0xe4] ;  /* 0x0000e400015d7983 */ /* 0x000ee20000300800 */
[----:B------:R-:W-:-:S03]  /*a1560*/  IMAD.IADD R13, R13, 0x1, R89 ;  /* 0x000000010d0d7824 */ /* 0x000fc600078e0259 */
[----:B------:R1:W-:Y:S02]  /*a1570*/  @P2 STG.E.U8 desc[UR8][R4.64], R59 ;  /* 0x0000003b04002986 */ /* 0x0003e4000c101108 */
[----:B------:R-:W-:Y:S02]  /*a1580*/  SHF.R.S32.HI R12, RZ, 0x1f, R13 ;  /* 0x0000001fff0c7819 */ /* 0x000fe4000001140d */
[----:B------:R-:W-:-:S05]  /*a1590*/  IADD3 R6, P2, PT, R13, R0, RZ ;  /* 0x000000000d067210 */ /* 0x000fca0007f5e0ff */
[----:B------:R-:W-:Y:S01]  /*a15a0*/  IMAD.X R7, R12, 0x1, R72, P2 ;  /* 0x000000010c077824 */ /* 0x000fe200010e0648 */
[----:B0-----:R-:W-:Y:S02]  /*a15b0*/  ISETP.LT.AND P2, PT, R66, R14, !P1 ;  /* 0x0000000e4200720c */ /* 0x001fe40004f41270 */
[----:B------:R-:W-:Y:S01]  /*a15c0*/  SHF.R.S32.HI R11, RZ, 0x8, R11 ;  /* 0x00000008ff0b7819 */ /* 0x000fe2000001140b */
[----:B------:R-:W0:Y:S10]  /*a15d0*/  LDC R14, c[0x0][0x398] ;  /* 0x0000e600ff0e7b82 */ /* 0x000e340000000800 */
[----:B------:R4:W-:Y:S01]  /*a15e0*/  @P2 STG.E.U8 desc[UR8][R6.64], R11 ;  /* 0x0000000b06002986 */ /* 0x0009e2000c101108 */
[----:B------:R-:W-:-:S05]  /*a15f0*/  IADD3 R8, P2, PT, R13, R3, RZ ;  /* 0x000000030d087210 */ /* 0x000fca0007f5e0ff */
[----:B------:R-:W-:Y:S01]  /*a1600*/  IMAD.X R9, R12, 0x1, R2, P2 ;  /* 0x000000010c097824 */ /* 0x000fe200010e0602 */
[----:B-1----:R-:W-:Y:S02]  /*a1610*/  ISETP.LT.AND P2, PT, R67, R16, !P1 ;  /* 0x000000104300720c */ /* 0x002fe40004f41270 */
[----:B------:R-:W-:Y:S01]  /*a1620*/  PRMT R15, R15, 0x9910, RZ ;  /* 0x000099100f0f7816 */ /* 0x000fe200000000ff */
[----:B------:R-:W1:Y:S03]  /*a1630*/  LDC R16, c[0x0][0x398] ;  /* 0x0000e600ff107b82 */ /* 0x000e660000000800 */
[----:B------:R-:W-:-:S07]  /*a1640*/  SHF.R.S32.HI R15, RZ, 0x8, R15 ;  /* 0x00000008ff0f7819 */ /* 0x000fce000001140f */
[----:B------:R0:W-:Y:S01]  /*a1650*/  @P2 STG.E.U8 desc[UR8][R8.64], R15 ;  /* 0x0000000f08002986 */ /* 0x0001e2000c101108 */
[----:B------:R-:W-:-:S05]  /*a1660*/  IADD3 R4, P2, PT, R13, R68, RZ ;  /* 0x000000440d047210 */ /* 0x000fca0007f5e0ff */
[----:B------:R-:W-:Y:S01]  /*a1670*/  IMAD.X R5, R12, 0x1, R71, P2 ;  /* 0x000000010c057824 */ /* 0x000fe200010e0647 */
[----:B----4-:R-:W-:Y:S02]  /*a1680*/  ISETP.LT.AND P2, PT, R90, R10, !P1 ;  /* 0x0000000a5a00720c */ /* 0x010fe40004f41270 */
[----:B------:R-:W-:-:S04]  /*a1690*/  PRMT R11, R19, 0x9910, RZ ;  /* 0x00009910130b7816 */ /* 0x000fc800000000ff */
[----:B------:R-:W-:Y:S01]  /*a16a0*/  SHF.R.S32.HI R11, RZ, 0x8, R11 ;  /* 0x00000008ff0b7819 */ /* 0x000fe2000001140b */
[----:B0-----:R-:W-:-:S06]  /*a16b0*/  VIADD R8, R92, 0x38 ;  /* 0x000000385c087836 */ /* 0x001fcc0000000000 */
[----:B------:R2:W-:Y:S01]  /*a16c0*/  @P2 STG.E.U8 desc[UR8][R4.64], R11 ;  /* 0x0000000b04002986 */ /* 0x0005e2000c101108 */
[----:B------:R-:W-:-:S05]  /*a16d0*/  IADD3 R6, P2, PT, R13, R70, RZ ;  /* 0x000000460d067210 */ /* 0x000fca0007f5e0ff */
[----:B------:R-:W-:Y:S01]  /*a16e0*/  IMAD.X R7, R12, 0x1, R69, P2 ;  /* 0x000000010c077824 */ /* 0x000fe200010e0645 */
[----:B------:R-:W-:Y:S02]  /*a16f0*/  ISETP.GE.AND P2, PT, R8, R61, PT ;  /* 0x0000003d0800720c */ /* 0x000fe40003f46270 */
[----:B------:R-:W-:Y:S01]  /*a1700*/  PRMT R59, R59, 0x9910, RZ ;  /* 0x000099103b3b7816 */ /* 0x000fe200000000ff */
[----:B------:R-:W4:Y:S01]  /*a1710*/  LDL.LU R61, [R1+0x3300] ;  /* 0x00330000013d7983 */ /* 0x000f220000300800 */
[----:B------:R-:W-:Y:S01]  /*a1720*/  ISETP.LT.AND P1, PT, R91, R14, !P1 ;  /* 0x0000000e5b00720c */ /* 0x000fe20004f21270 */
[----:B------:R-:W-:Y:S01]  /*a1730*/  IMAD.IADD R13, R13, 0x1, R89 ;  /* 0x000000010d0d7824 */ /* 0x000fe200078e0259 */
[----:B------:R-:W0:Y:S01]  /*a1740*/  LDC R12, c[0x0][0x398] ;  /* 0x0000e600ff0c7b82 */ /* 0x000e220000000800 */
[----:B------:R-:W-:-:S05]  /*a1750*/  IMAD.MOV.U32 R15, RZ, RZ, R59 ;  /* 0x000000ffff0f7224 */ /* 0x000fca00078e003b */
[----:B------:R-:W-:Y:S02]  /*a1760*/  SHF.R.S32.HI R15, RZ, 0x8, R15 ;  /* 0x00000008ff0f7819 */ /* 0x000fe4000001140f */
[----:B------:R-:W-:Y:S01]  /*a1770*/  SHF.R.S32.HI R10, RZ, 0x1f, R13 ;  /* 0x0000001fff0a7819 */ /* 0x000fe2000001140d */
[----:B------:R-:W0:Y:S02]  /*a1780*/  LDC R14, c[0x0][0x398] ;  /* 0x0000e600ff0e7b82 */ /* 0x000e240000000800 */
[----:B------:R3:W-:Y:S01]  /*a1790*/  @P1 STG.E.U8 desc[UR8][R6.64], R15 ;  /* 0x0000000f06001986 */ /* 0x0007e2000c101108 */
[----:B------:R-:W-:-:S05]  /*a17a0*/  IADD3 R8, P1, PT, R13, R0, RZ ;  /* 0x000000000d087210 */ /* 0x000fca0007f3e0ff */
[----:B------:R-:W-:Y:S01]  /*a17b0*/  IMAD.X R9, R10, 0x1, R72, P1 ;  /* 0x000000010a097824 */ /* 0x000fe200008e0648 */
[----:B-1----:R-:W-:Y:S02]  /*a17c0*/  ISETP.LT.AND P1, PT, R66, R16, !P2 ;  /* 0x000000104200720c */ /* 0x002fe40005721270 */
[----:B------:R-:W1:Y:S01]  /*a17d0*/  LDC R16, c[0x0][0x398] ;  /* 0x0000e600ff107b82 */ /* 0x000e620000000800 */
[----:B--2---:R-:W-:-:S10]  /*a17e0*/  F2FP.SATFINITE.E4M3.F32.PACK_AB_MERGE_C R11, R85, R84, RZ ;  /* 0x00000054550b723e */ /* 0x004fd400048070ff */
[----:B------:R2:W-:Y:S01]  /*a17f0*/  @P1 STG.E.U8 desc[UR8][R8.64], R11 ;  /* 0x0000000b08001986 */ /* 0x0005e2000c101108 */
[----:B------:R-:W-:-:S05]  /*a1800*/  IADD3 R4, P1, PT, R13, R3, RZ ;  /* 0x000000030d047210 */ /* 0x000fca0007f3e0ff */
[----:B------:R-:W-:Y:S01]  /*a1810*/  IMAD.X R5, R10, 0x1, R2, P1 ;  /* 0x000000010a057824 */ /* 0x000fe200008e0602 */
[----:B0-----:R-:W-:Y:S02]  /*a1820*/  ISETP.LT.AND P1, PT, R67, R12, !P2 ;  /* 0x0000000c4300720c */ /* 0x001fe40005721270 */
[----:B---3--:R-:W-:Y:S01]  /*a1830*/  F2FP.SATFINITE.E4M3.F32.PACK_AB_MERGE_C R15, R87, R86, RZ ;  /* 0x00000056570f723e */ /* 0x008fe200048070ff */
[----:B------:R-:W0:Y:S10]  /*a1840*/  LDC R12, c[0x0][0x398] ;  /* 0x0000e600ff0c7b82 */ /* 0x000e340000000800 */
[----:B------:R3:W-:Y:S01]  /*a1850*/  @P1 STG.E.U8 desc[UR8][R4.64], R15 ;  /* 0x0000000f04001986 */ /* 0x0007e2000c101108 */
[----:B------:R-:W-:-:S05]  /*a1860*/  IADD3 R6, P1, PT, R13, R68, RZ ;  /* 0x000000440d067210 */ /* 0x000fca0007f3e0ff */
[----:B------:R-:W-:Y:S01]  /*a1870*/  IMAD.X R7, R10, 0x1, R71, P1 ;  /* 0x000000010a077824 */ /* 0x000fe200008e0647 */
[----:B------:R-:W-:Y:S02]  /*a1880*/  ISETP.LT.AND P1, PT, R90, R14, !P2 ;  /* 0x0000000e5a00720c */ /* 0x000fe40005721270 */
[----:B------:R-:W-:Y:S01]  /*a1890*/  F2FP.SATFINITE.E4M3.F32.PACK_AB_MERGE_C R17, R93, R88, RZ ;  /* 0x000000585d11723e */ /* 0x000fe200048070ff */
[----:B------:R-:W1:Y:S01]  /*a18a0*/  LDC R14, c[0x0][0x398] ;  /* 0x0000e600ff0e7b82 */ /* 0x000e620000000800 */
[----:B0-----:R-:W-:Y:S01]  /*a18b0*/  ISETP.LT.AND P2, PT, R91, R12, !P2 ;  /* 0x0000000c5b00720c */ /* 0x001fe20005741270 */
[----:B------:R-:W-:-:S08]  /*a18c0*/  VIADD R12, R92, 0x39 ;  /* 0x000000395c0c7836 */ /* 0x000fd00000000000 */
[----:B------:R0:W-:Y:S01]  /*a18d0*/  @P1 STG.E.U8 desc[UR8][R6.64], R17 ;  /* 0x0000001106001986 */ /* 0x0001e2000c101108 */
[----:B--2---:R-:W-:-:S05]  /*a18e0*/  IADD3 R8, P1, PT, R13, R70, RZ ;  /* 0x000000460d087210 */ /* 0x004fca0007f3e0ff */
[----:B------:R-:W-:Y:S01]  /*a18f0*/  IMAD.X R9, R10, 0x1, R69, P1 ;  /* 0x000000010a097824 */ /* 0x000fe200008e0645 */
[----:B------:R-:W-:Y:S02]  /*a1900*/  ISETP.GE.AND P1, PT, R12, R62, PT ;  /* 0x0000003e0c00720c */ /* 0x000fe40003f26270 */
[----:B------:R-:W2:Y:S01]  /*a1910*/  LDL.LU R62, [R1+0x32fc] ;  /* 0x0032fc00013e7983 */ /* 0x000ea20000300800 */
[----:B------:R-:W-:Y:S01]  /*a1920*/  IMAD.IADD R13, R13, 0x1, R89 ;  /* 0x000000010d0d7824 */ /* 0x000fe200078e0259 */
[----:B------:R-:W0:Y:S02]  /*a1930*/  LDC R12, c[0x0][0x398] ;  /* 0x0000e600ff0c7b82 */ /* 0x000e240000000800 */
[----:B------:R-:W2:Y:S04]  /*a1940*/  LDL.LU R84, [R1+0x2e8] ;  /* 0x0002e80001547983 */ /* 0x000ea80000300800 */
[----:B------:R-:W2:Y:S04]  /*a1950*/  LDL.LU R85, [R1+0x2ec] ;  /* 0x0002ec0001557983 */ /* 0x000ea80000300800 */
[----:B------:R-:W2:Y:S04]  /*a1960*/  LDL.LU R86, [R1+0x1e8] ;  /* 0x0001e80001567983 */ /* 0x000ea80000300800 */
[----:B------:R-:W2:Y:S04]  /*a1970*/  LDL.LU R87, [R1+0x1ec] ;  /* 0x0001ec0001577983 */ /* 0x000ea80000300800 */
[----:B------:R-:W2:Y:S04]  /*a1980*/  LDL.LU R88, [R1+0xe8] ;  /* 0x0000e80001587983 */ /* 0x000ea80000300800 */
[----:B------:R-:W2:Y:S01]  /*a1990*/  LDL.LU R93, [R1+0xec] ;  /* 0x0000ec00015d7983 */ /* 0x000ea20000300800 */
[----:B------:R-:W-:-:S02]  /*a19a0*/  SHF.R.S32.HI R10, RZ, 0x1f, R13 ;  /* 0x0000001fff0a7819 */ /* 0x000fc4000001140d */
[----:B----4-:R-:W-:-:S05]  /*a19b0*/  F2FP.SATFINITE.E4M3.F32.PACK_AB_MERGE_C R61, R61, R60, RZ ;  /* 0x0000003c3d3d723e */ /* 0x010fca00048070ff */
[----:B------:R4:W-:Y:S01]  /*a19c0*/  @P2 STG.E.U8 desc[UR8][R8.64], R61 ;  /* 0x0000003d08002986 */ /* 0x0009e2000c101108 */
[----:B---3--:R-:W-:-:S05]  /*a19d0*/  IADD3 R4, P2, PT, R13, R0, RZ ;  /* 0x000000000d047210 */ /* 0x008fca0007f5e0ff */
[----:B------:R-:W-:Y:S01]  /*a19e0*/  IMAD.X R5, R10, 0x1, R72, P2 ;  /* 0x000000010a057824 */ /* 0x000fe200010e0648 */
[----:B-1----:R-:W-:Y:S02]  /*a19f0*/  ISETP.LT.AND P2, PT, R66, R14, !P1 ;  /* 0x0000000e4200720c */ /* 0x002fe40004f41270 */
[----:B------:R-:W-:Y:S01]  /*a1a00*/  PRMT R11, R11, 0x9910, RZ ;  /* 0x000099100b0b7816 */ /* 0x000fe200000000ff */
[----:B------:R-:W1:Y:S03]  /*a1a10*/  LDC R14, c[0x0][0x398] ;  /* 0x0000e600ff0e7b82 */ /* 0x000e660000000800 */
[----:B------:R-:W-:-:S07]  /*a1a20*/  SHF.R.S32.HI R11, RZ, 0x8, R11 ;  /* 0x00000008ff0b7819 */ /* 0x000fce000001140b */
[----:B------:R3:W-:Y:S01]  /*a1a30*/  @P2 STG.E.U8 desc[UR8][R4.64], R11 ;  /* 0x0000000b04002986 */ /* 0x0007e2000c101108 */
[----:B0-----:R-:W-:-:S05]  /*a1a40*/  IADD3 R6, P2, PT, R13, R3, RZ ;  /* 0x000000030d067210 */ /* 0x001fca0007f5e0ff */
[----:B------:R-:W-:Y:S01]  /*a1a50*/  IMAD.X R7, R10, 0x1, R2, P2 ;  /* 0x000000010a077824 */ /* 0x000fe200010e0602 */
[----:B------:R-:W-:Y:S02]  /*a1a60*/  ISETP.LT.AND P2, PT, R67, R12, !P1 ;  /* 0x0000000c4300720c */ /* 0x000fe40004f41270 */
[----:B------:R-:W-:Y:S01]  /*a1a70*/  PRMT R15, R15, 0x9910, RZ ;  /* 0x000099100f0f7816 */ /* 0x000fe200000000ff */
[----:B------:R-:W0:Y:S03]  /*a1a80*/  LDC R12, c[0x0][0x398] ;  /* 0x0000e600ff0c7b82 */ /* 0x000e260000000800 */
[----:B------:R-:W-:-:S07]  /*a1a90*/  SHF.R.S32.HI R15, RZ, 0x8, R15 ;  /* 0x00000008ff0f7819 */ /* 0x000fce000001140f */
[----:B------:R1:W-:Y:S01]  /*a1aa0*/  @P2 STG.E.U8 desc[UR8][R6.64], R15 ;  /* 0x0000000f06002986 */ /* 0x0003e2000c101108 */
[----:B----4-:R-:W-:-:S05]  /*a1ab0*/  IADD3 R8, P2, PT, R13, R68, RZ ;  /* 0x000000440d087210 */ /* 0x010fca0007f5e0ff */
[----:B------:R-:W-:Y:S01]  /*a1ac0*/  IMAD.X R9, R10, 0x1, R71, P2 ;  /* 0x000000010a097824 */ /* 0x000fe200010e0647 */
[----:B-1----:R-:W-:Y:S02]  /*a1ad0*/  ISETP.LT.AND P2, PT, R90, R14, !P1 ;  /* 0x0000000e5a00720c */ /* 0x002fe40004f41270 */
[----:B---3--:R-:W-:Y:S01]  /*a1ae0*/  PRMT R11, R17, 0x9910, RZ ;  /* 0x00009910110b7816 */ /* 0x008fe200000000ff */
[----:B------:R-:W1:Y:S03]  /*a1af0*/  LDC R14, c[0x0][0x398] ;  /* 0x0000e600ff0e7b82 */ /* 0x000e660000000800 */
[----:B------:R-:W-:Y:S01]  /*a1b00*/  SHF.R.S32.HI R11, RZ, 0x8, R11 ;  /* 0x00000008ff0b7819 */ /* 0x000fe2000001140b */
[----:B------:R-:W-:-:S06]  /*a1b10*/  VIADD R6, R92, 0x3a ;  /* 0x0000003a5c067836 */ /* 0x000fcc0000000000 */
[----:B------:R2:W-:Y:S01]  /*a1b20*/  @P2 STG.E.U8 desc[UR8][R8.64], R11 ;  /* 0x0000000b08002986 */ /* 0x0005e2000c101108 */
[----:B------:R-:W-:-:S05]  /*a1b30*/  IADD3 R4, P2, PT, R13, R70, RZ ;  /* 0x000000460d047210 */ /* 0x000fca0007f5e0ff */
[----:B------:R-:W-:Y:S01]  /*a1b40*/  IMAD.X R5, R10, 0x1, R69, P2 ;  /* 0x000000010a057824 */ /* 0x000fe200010e0645 */
[----:B------:R-:W-:Y:S02]  /*a1b50*/  ISETP.GE.AND P2, PT, R6, R63, PT ;  /* 0x0000003f0600720c */ /* 0x000fe40003f46270 */
[----:B------:R-:W3:Y:S01]  /*a1b60*/  LDL.LU R63, [R1+0x32f8] ;  /* 0x0032f800013f7983 */ /* 0x000ee20000300800 */
[----:B------:R-:W-:Y:S02]  /*a1b70*/  PRMT R61, R61, 0x9910, RZ ;  /* 0x000099103d3d7816 */ /* 0x000fe400000000ff */
[----:B0-----:R-:W-:Y:S01]  /*a1b80*/  ISETP.LT.AND P1, PT, R91, R12, !P1 ;  /* 0x0000000c5b00720c */ /* 0x001fe20004f21270 */
[----:B------:R-:W-:Y:S01]  /*a1b90*/  IMAD.IADD R13, R13, 0x1, R89 ;  /* 0x000000010d0d7824 */ /* 0x000fe200078e0259 */
[----:B------:R-:W0:Y:S01]  /*a1ba0*/  LDC R12, c[0x0][0x398] ;  /* 0x0000e600ff0c7b82 */ /* 0x000e220000000800 */
[----:B------:R-:W-:-:S05]  /*a1bb0*/  IMAD.MOV.U32 R15, RZ, RZ, R61 ;  /* 0x000000ffff0f7224 */ /* 0x000fca00078e003d */
[----:B------:R-:W-:Y:S02]  /*a1bc0*/  SHF.R.S32.HI R15, RZ, 0x8, R15 ;  /* 0x00000008ff0f7819 */ /* 0x000fe4000001140f */
[----:B------:R-:W-:-:S03]  /*a1bd0*/  SHF.R.S32.HI R10, RZ, 0x1f, R13 ;  /* 0x0000001fff0a7819 */ /* 0x000fc6000001140d */
        /* <DEDUP_REMOVED lines=10> */
[----:B----4-:R-:W-:Y:S01]  /*a1c80*/  F2FP.SATFINITE.E4M3.F32.PACK_AB_MERGE_C R15, R87, R86, RZ ;  /* 0x00000056570f723e */ /* 0x010fe200048070ff */
[----:B------:R-:W0:Y:S10]  /*a1c90*/  LDC R12, c[0x0][0x398] ;  /* 0x0000e600ff0c7b82 */ /* 0x000e340000000800 */
[----:B------:R4:W-:Y:S01]  /*a1ca0*/  @P1 STG.E.U8 desc[UR8][R8.64], R15 ;  /* 0x0000000f08001986 */ /* 0x0009e2000c101108 */
[----:B------:R-:W-:-:S05]  /*a1cb0*/  IADD3 R4, P1, PT, R13, R68, RZ ;  /* 0x000000440d047210 */ /* 0x000fca0007f3e0ff */
[----:B------:R-:W-:Y:S01]  /*a1cc0*/  IMAD.X R5, R10, 0x1, R71, P1 ;  /* 0x000000010a057824 */ /* 0x000fe200008e0647 */
[----:B-1----:R-:W-:Y:S02]  /*a1cd0*/  ISETP.LT.AND P1, PT, R90, R14, !P2 ;  /* 0x0000000e5a00720c */ /* 0x002fe40005721270 */
        /* <DEDUP_REMOVED lines=16> */
[----:B------:R-:W2:Y:S04]  /*a1de0*/  LDL.LU R88, [R1+0xf4] ;  /* 0x0000f40001587983 */ /* 0x000ea80000300800 */
[----:B------:R-:W2:Y:S01]  /*a1df0*/  LDL.LU R93, [R1+0x3ac] ;  /* 0x0003ac00015d7983 */ /* 0x000ea20000300800 */
[----:B------:R-:W-:-:S02]  /*a1e00*/  SHF.R.S32.HI R10, RZ, 0x1f, R13 ;  /* 0x0000001fff0a7819 */ /* 0x000fc4000001140d */
[----:B------:R-:W-:Y:S02]  /*a1e10*/  PRMT R11, R11, 0x9910, RZ ;  /* 0x000099100b0b7816 */ /* 0x000fe400000000ff */
[----:B---3--:R-:W-:-:S05]  /*a1e20*/  F2FP.SATFINITE.E4M3.F32.PACK_AB_MERGE_C R63, R63, R62, RZ ;  /* 0x0000003e3f3f723e */ /* 0x008fca00048070ff */
[----:B------:R3:W-:Y:S01]  /*a1e30*/  @P2 STG.E.U8 desc[UR8][R6.64], R63 ;  /* 0x0000003f06002986 */ /* 0x0007e2000c101108 */
[----:B----4-:R-:W-:-:S05]  /*a1e40*/  IADD3 R8, P2, PT, R13, R0, RZ ;  /* 0x000000000d087210 */ /* 0x010fca0007f5e0ff */
[----:B------:R-:W-:Y:S01]  /*a1e50*/  IMAD.X R9, R10, 0x1, R72, P2 ;  /* 0x000000010a097824 */ /* 0x000fe200010e0648 */
[----:B-1----:R-:W-:Y:S02]  /*a1e60*/  ISETP.LT.AND P2, PT, R66, R14, !P1 ;  /* 0x0000000e4200720c */ /* 0x002fe40004f41270 */
[----:B------:R-:W-:Y:S01]  /*a1e70*/  SHF.R.S32.HI R11, RZ, 0x8, R11 ;  /* 0x00000008ff0b7819 */ /* 0x000fe2000001140b */
[----:B------:R-:W1:Y:S10]  /*a1e80*/  LDC R14, c[0x0][0x398] ;  /* 0x0000e600ff0e7b82 */ /* 0x000e740000000800 */
        /* <DEDUP_REMOVED lines=8> */
[----:B---3--:R-:W-:-:S05]  /*a1f10*/  IADD3 R6, P2, PT, R13, R68, RZ ;  /* 0x000000440d067210 */ /* 0x008fca0007f5e0ff */
[----:B------:R-:W-:Y:S01]  /*a1f20*/  IMAD.X R7, R10, 0x1, R71, P2 ;  /* 0x000000010a077824 */ /* 0x000fe200010e0647 */
[----:B-1----:R-:W-:Y:S02]  /*a1f30*/  ISETP.LT.AND P2, PT, R90, R14, !P1 ;  /* 0x0000000e5a00720c */ /* 0x002fe40004f41270 */
[----:B----4-:R-:W-:Y:S01]  /*a1f40*/  PRMT R11, R17, 0x9910, RZ ;  /* 0x00009910110b7816 */ /* 0x010fe200000000ff */
[----:B------:R-:W1:Y:S03]  /*a1f50*/  LDC R14, c[0x0][0x398] ;  /* 0x0000e600ff0e7b82 */ /* 0x000e660000000800 */
[----:B------:R-:W-:Y:S01]  /*a1f60*/  SHF.R.S32.HI R11, RZ, 0x8, R11 ;  /* 0x00000008ff0b7819 */ /* 0x000fe2000001140b */
[----:B------:R-:W-:Y:S01]  /*a1f70*/  VIADD R8, R92, 0x3c ;  /* 0x0000003c5c087836 */ /* 0x000fe20000000000 */
[----:B------:R-:W-:Y:S02]  /*a1f80*/  PRMT R63, R63, 0x9910, RZ ;  /* 0x000099103f3f7816 */ /* 0x000fe400000000ff */
[----:B0-----:R-:W-:-:S02]  /*a1f90*/  ISETP.LT.AND P1, PT, R91, R12, !P1 ;  /* 0x0000000c5b00720c */ /* 0x001fc40004f21270 */
[----:B------:R-:W0:Y:S01]  /*a1fa0*/  LDC R12, c[0x0][0x398] ;  /* 0x0000e600ff0c7b82 */ /* 0x000e220000000800 */
[----:B------:R2:W-:Y:S01]  /*a1fb0*/  @P2 STG.E.U8 desc[UR8][R6.64], R11 ;  /* 0x0000000b06002986 */ /* 0x0005e2000c101108 */
[----:B------:R-:W-:Y:S01]  /*a1fc0*/  IADD3 R4, P2, PT, R13, R70, RZ ;  /* 0x000000460d047210 */ /* 0x000fe20007f5e0ff */
[----:B------:R-:W-:-:S04]  /*a1fd0*/  IMAD.MOV.U32 R15, RZ, RZ, R63 ;  /* 0x000000ffff0f7224 */ /* 0x000fc800078e003f */
[----:B------:R-:W-:Y:S01]  /*a1fe0*/  IMAD.X R5, R10, 0x1, R69, P2 ;  /* 0x000000010a057824 */ /* 0x000fe200010e0645 */
[----:B------:R-:W-:Y:S02]  /*a1ff0*/  ISETP.GE.AND P2, PT, R8, R65, PT ;  /* 0x000000410800720c */ /* 0x000fe40003f46270 */
[----:B------:R-:W3:Y:S01]  /*a2000*/  LDL.LU R65, [R1+0x32f0] ;  /* 0x0032f00001417983 */ /* 0x000ee20000300800 */
[----:B------:R-:W-:Y:S01]  /*a2010*/  SHF.R.S32.HI R15, RZ, 0x8, R15 ;  /* 0x00000008ff0f7819 */ /* 0x000fe2000001140f */
[----:B------:R-:W-:-:S04]  /*a2020*/  IMAD.IADD R13, R13, 0x1, R89 ;  /* 0x000000010d0d7824 */ /* 0x000fc800078e0259 */
[----:B------:R4:W-:Y:S01]  /*a2030*/  @P1 STG.E.U8 desc[UR8][R4.64], R15 ;  /* 0x0000000f04001986 */ /* 0x0009e2000c101108 */
[----:B------:R-:W-:Y:S02]  /*a2040*/  SHF.R.S32.HI R10, RZ, 0x1f, R13 ;  /* 0x0000001fff0a7819 */ /* 0x000fe4000001140d */
        /* <DEDUP_REMOVED lines=27> */
[----:B------:R-:W2:Y:S01]  /*a2200*/  LDL.LU R86, [R1+0x2fc] ;  /* 0x0002fc0001567983 */ /* 0x000ea20000300800 */
[----:B------:R-:W-:-:S02]  /*a2210*/  SHF.R.S32.HI R10, RZ, 0x1f, R13 ;  /* 0x0000001fff0a7819 */ /* 0x000fc4000001140d */
[----:B------:R-:W-:Y:S01]  /*a2220*/  PRMT R11, R11, 0x9910, RZ ;  /* 0x000099100b0b7816 */ /* 0x000fe200000000ff */
[----:B------:R-:W2:Y:S03]  /*a2230*/  LDL.LU R87, [R1+0x1f8] ;  /* 0x0001f80001577983 */ /* 0x000ea60000300800 */
[----:B------:R-:W-:Y:S01]  /*a2240*/  SHF.R.S32.HI R11, RZ, 0x8, R11 ;  /* 0x00000008ff0b7819 */ /* 0x000fe2000001140b */
[----:B------:R-:W2:Y:S01]  /*a2250*/  LDL.LU R88, [R1+0x1fc] ;  /* 0x0001fc0001587983 */ /* 0x000ea20000300800 */
[----:B----4-:R-:W-:-:S04]  /*a2260*/  PRMT R15, R15, 0x9910, RZ ;  /* 0x000099100f0f7816 */ /* 0x010fc800000000ff */
[----:B------:R-:W-:Y:S02]  /*a2270*/  SHF.R.S32.HI R15, RZ, 0x8, R15 ;  /* 0x00000008ff0f7819 */ /* 0x000fe4000001140f */
[----:B---3--:R-:W-:-:S05]  /*a2280*/  F2FP.SATFINITE.E4M3.F32.PACK_AB_MERGE_C R65, R65, R64, RZ ;  /* 0x000000404141723e */ /* 0x008fca00048070ff */
[----:B------:R3:W-:Y:S01]  /*a2290*/  @P2 STG.E.U8 desc[UR8][R8.64], R65 ;  /* 0x0000004108002986 */ /* 0x0007e2000c101108 */
[----:B------:R-:W-:-:S05]  /*a22a0*/  IADD3 R6, P2, PT, R13, R0, RZ ;  /* 0x000000000d067210 */ /* 0x000fca0007f5e0ff */
[----:B------:R-:W-:Y:S01]  /*a22b0*/  IMAD.X R7, R10, 0x1, R72, P2 ;  /* 0x000000010a077824 */ /* 0x000fe200010e0648 */
[----:B-1----:R-:W-:Y:S02]  /*a22c0*/  ISETP.LT.AND P2, PT, R66, R14, !P1 ;  /* 0x0000000e4200720c */ /* 0x002fe40004f41270 */
[----:B------:R-:W1:Y:S11]  /*a22d0*/  LDC R14, c[0x0][0x398] ;  /* 0x0000e600ff0e7b82 */ /* 0x000e760000000800 */
[----:B------:R4:W-:Y:S01]  /*a22e0*/  @P2 STG.E.U8 desc[UR8][R6.64], R11 ;  /* 0x0000000b06002986 */ /* 0x0009e2000c101108 */
[----:B0-----:R-:W-:-:S05]  /*a22f0*/  IADD3 R4, P2, PT, R13, R3, RZ ;  /* 0x000000030d047210 */ /* 0x001fca0007f5e0ff */
[----:B------:R-:W-:Y:S01]  /*a2300*/  IMAD.X R5, R10, 0x1, R2, P2 ;  /* 0x000000010a057824 */ /* 0x000fe200010e0602 */
[----:B------:R-:W-:Y:S02]  /*a2310*/  ISETP.LT.AND P2, PT, R67, R12, !P1 ;  /* 0x0000000c4300720c */ /* 0x000fe40004f41270 */
[----:B------:R-:W0:Y:S11]  /*a2320*/  LDC R12, c[0x0][0x398] ;  /* 0x0000e600ff0c7b82 */ /* 0x000e360000000800 */
[----:B------:R0:W-:Y:S01]  /*a2330*/  @P2 STG.E.U8 desc[UR8][R4.64], R15 ;  /* 0x0000000f04002986 */ /* 0x0001e2000c101108 */
[----:B---3--:R-:W-:-:S05]  /*a2340*/  IADD3 R8, P2, PT, R13, R68, RZ ;  /* 0x000000440d087210 */ /* 0x008fca0007f5e0ff */
[----:B------:R-:W-:Y:S01]  /*a2350*/  IMAD.X R9, R10, 0x1, R71, P2 ;  /* 0x000000010a097824 */ /* 0x000fe200010e0647 */
[----:B-1----:R-:W-:Y:S02]  /*a2360*/  ISETP.LT.AND P2, PT, R90, R14, !P1 ;  /* 0x0000000e5a00720c */ /* 0x002fe40004f41270 */
[----:B----4-:R-:W-:Y:S01]  /*a2370*/  PRMT R11, R17, 0x9910, RZ ;  /* 0x00009910110b7816 */ /* 0x010fe200000000ff */
[----:B------:R-:W1:Y:S01]  /*a2380*/  LDC R14, c[0x0][0x398] ;  /* 0x0000e600ff0e7b82 */ /* 0x000e620000000800 */
[----:B------:R-:W-:Y:S02]  /*a2390*/  PRMT R65, R65, 0x9910, RZ ;  /* 0x0000991041417816 */ /* 0x000fe400000000ff */
[----:B------:R-:W-:Y:S02]  /*a23a0*/  SHF.R.S32.HI R11, RZ, 0x8, R11 ;  /* 0x00000008ff0b7819 */ /* 0x000fe4000001140b */
[----:B0-----:R-:W-:Y:S01]  /*a23b0*/  ISETP.LT.AND P1, PT, R91, R12, !P1 ;  /* 0x0000000c5b00720c */ /* 0x001fe20004f21270 */
[----:B------:R-:W-:-:S04]  /*a23c0*/  IMAD.MOV.U32 R15, RZ, RZ, R65 ;  /* 0x000000ffff0f7224 */ /* 0x000fc800078e0041 */
[----:B------:R0:W-:Y:S01]  /*a23d0*/  @P2 STG.E.U8 desc[UR8][R8.64], R11 ;  /* 0x0000000b08002986 */ /* 0x0001e2000c101108 */
[C---:B------:R-:W-:Y:S01]  /*a23e0*/  IADD3 R4, P2, PT, R13.reuse, R70, RZ ;  /* 0x000000460d047210 */ /* 0x040fe20007f5e0ff */
[----:B------:R-:W-:Y:S01]  /*a23f0*/  VIADD R6, R92, 0x3e ;  /* 0x0000003e5c067836 */ /* 0x000fe20000000000 */
[----:B------:R-:W-:Y:S01]  /*a2400*/  SHF.R.S32.HI R15, RZ, 0x8, R15 ;  /* 0x00000008ff0f7819 */ /* 0x000fe2000001140f */
[----:B------:R-:W-:Y:S01]  /*a2410*/  IMAD.IADD R13, R13, 0x1, R89 ;  /* 0x000000010d0d7824 */ /* 0x000fe200078e0259 */
[----:B------:R-:W3:Y:S01]  /*a2420*/  LDL.LU R92, [R1+0xf8] ;  /* 0x0000f800015c7983 */ /* 0x000ee20000300800 */
[----:B------:R-:W-:Y:S02]  /*a2430*/  IMAD.X R5, R10, 0x1, R69, P2 ;  /* 0x000000010a057824 */ /* 0x000fe400010e0645 */
[----:B------:R-:W4:Y:S01]  /*a2440*/  LDC R10, c[0x0][0x398] ;  /* 0x0000e600ff0a7b82 */ /* 0x000f220000000800 */
[----:B------:R-:W-:Y:S02]  /*a2450*/  SHF.R.S32.HI R12, RZ, 0x1f, R13 ;  /* 0x0000001fff0c7819 */ /* 0x000fe4000001140d */
[----:B------:R0:W-:Y:S01]  /*a2460*/  @P1 STG.E.U8 desc[UR8][R4.64], R15 ;  /* 0x0000000f04001986 */ /* 0x0001e2000c101108 */
[----:B--2---:R-:W-:-:S02]  /*a2470*/  ISETP.GE.AND P2, PT, R6, R93, PT ;  /* 0x0000005d0600720c */ /* 0x004fc40003f46270 */
[C---:B------:R-:W-:Y:S01]  /*a2480*/  IADD3 R6, P1, PT, R13.reuse, R0, RZ ;  /* 0x000000000d067210 */ /* 0x040fe20007f3e0ff */
[----:B------:R-:W3:Y:S04]  /*a2490*/  LDL.LU R93, [R1+0xfc] ;  /* 0x0000fc00015d7983 */ /* 0x000ee80000300800 */
[----:B------:R-:W-:Y:S01]  /*a24a0*/  IMAD.X R7, R12, 0x1, R72, P1 ;  /* 0x000000010c077824 */ /* 0x000fe200008e0648 */
[----:B-1----:R-:W-:Y:S02]  /*a24b0*/  ISETP.LT.AND P1, PT, R66, R14, !P2 ;  /* 0x0000000e4200720c */ /* 0x002fe40005721270 */
[----:B------:R-:W-:Y:S01]  /*a24c0*/  F2FP.SATFINITE.E4M3.F32.PACK_AB_MERGE_C R17, R86, R85, RZ ;  /* 0x000000555611723e */ /* 0x000fe200048070ff */
[----:B------:R-:W2:Y:S01]  /*a24d0*/  LDL.LU R66, [R1+0x32ec] ;  /* 0x0032ec0001427983 */ /* 0x000ea20000300800 */
[----:B------:R-:W1:Y:S09]  /*a24e0*/  LDC R14, c[0x0][0x398] ;  /* 0x0000e600ff0e7b82 */ /* 0x000e720000000800 */
[----:B------:R4:W-:Y:S01]  /*a24f0*/  @P1 STG.E.U8 desc[UR8][R6.64], R17 ;  /* 0x0000001106001986 */ /* 0x0009e2000c101108 */
[----:B0-----:R-:W-:-:S05]  /*a2500*/  IADD3 R8, P1, PT, R13, R3, RZ ;  /* 0x000000030d087210 */ /* 0x001fca0007f3e0ff */
[----:B------:R-:W-:Y:S01]  /*a2510*/  IMAD.X R9, R12, 0x1, R2, P1 ;  /* 0x000000010c097824 */ /* 0x000fe200008e0602 */
[----:B----4-:R-:W-:Y:S02]  /*a2520*/  ISETP.LT.AND P1, PT, R67, R10, !P2 ;  /* 0x0000000a4300720c */ /* 0x010fe40005721270 */
[----:B------:R-:W2:Y:S01]  /*a2530*/  LDL.LU R67, [R1+0x32e8] ;  /* 0x0032e80001437983 */ /* 0x000ea20000300800 */
[----:B------:R-:W-:-:S10]  /*a2540*/  F2FP.SATFINITE.E4M3.F32.PACK_AB_MERGE_C R15, R88, R87, RZ ;  /* 0x00000057580f723e */ /* 0x000fd400048070ff */
[----:B------:R0:W-:Y:S01]  /*a2550*/  @P1 STG.E.U8 desc[UR8][R8.64], R15 ;  /* 0x0000000f08001986 */ /* 0x0001e2000c101108 */
[----:B------:R-:W-:-:S05]  /*a2560*/  IADD3 R4, P1, PT, R13, R68, RZ ;  /* 0x000000440d047210 */ /* 0x000fca0007f3e0ff */
[----:B------:R-:W-:Y:S01]  /*a2570*/  IMAD.X R5, R12, 0x1, R71, P1 ;  /* 0x000000010c057824 */ /* 0x000fe200008e0647 */
[C---:B------:R-:W-:Y:S01]  /*a2580*/  IADD3 R10, P1, PT, R13.reuse, R70, RZ ;  /* 0x000000460d0a7210 */ /* 0x040fe20007f3e0ff */
[----:B------:R-:W-:-:S04]  /*a2590*/  IMAD.IADD R13, R13, 0x1, R89 ;  /* 0x000000010d0d7824 */ /* 0x000fc800078e0259 */
[----:B------:R-:W-:Y:S01]  /*a25a0*/  IMAD.X R11, R12, 0x1, R69, P1 ;  /* 0x000000010c0b7824 */ /* 0x000fe200008e0645 */
[----:B------:R-:W-:Y:S02]  /*a25b0*/  IADD3 R6, P1, PT, R13, R0, RZ ;  /* 0x000000000d067210 */ /* 0x000fe40007f3e0ff */
[----:B------:R-:W-:-:S05]  /*a25c0*/  SHF.R.S32.HI R0, RZ, 0x1f, R13 ;  /* 0x0000001fff007819 */ /* 0x000fca000001140d */
[----:B------:R-:W-:Y:S01]  /*a25d0*/  IMAD.X R7, R0, 0x1, R72, P1 ;  /* 0x0000000100077824 */ /* 0x000fe200008e0648 */
[----:B0-----:R-:W-:-:S05]  /*a25e0*/  IADD3 R8, P1, PT, R13, R3, RZ ;  /* 0x000000030d087210 */ /* 0x001fca0007f3e0ff */
[----:B------:R-:W-:Y:S01]  /*a25f0*/  IMAD.X R9, R0, 0x1, R2, P1 ;  /* 0x0000000100097824 */ /* 0x000fe200008e0602 */
[----:B------:R-:W-:-:S05]  /*a2600*/  IADD3 R2, P1, PT, R13, R68, RZ ;  /* 0x000000440d027210 */ /* 0x000fca0007f3e0ff */
[----:B------:R-:W-:Y:S01]  /*a2610*/  IMAD.X R3, R0, 0x1, R71, P1 ;  /* 0x0000000100037824 */ /* 0x000fe200008e0647 */
[----:B------:R-:W-:-:S05]  /*a2620*/  IADD3 R70, P1, PT, R13, R70, RZ ;  /* 0x000000460d467210 */ /* 0x000fca0007f3e0ff */
[----:B------:R-:W-:Y:S01]  /*a2630*/  IMAD.X R71, R0, 0x1, R69, P1 ;  /* 0x0000000100477824 */ /* 0x000fe200008e0645 */
[----:B-1----:R-:W-:Y:S02]  /*a2640*/  ISETP.LT.AND P1, PT, R90, R14, !P2 ;  /* 0x0000000e5a00720c */ /* 0x002fe40005721270 */
[----:B------:R-:W-:Y:S02]  /*a2650*/  ISETP.LT.AND P2, PT, R91, R16, !P2 ;  /* 0x000000105b00720c */ /* 0x000fe40005741270 */
[----:B------:R-:W-:Y:S02]  /*a2660*/  PRMT R13, R17, 0x9910, RZ ;  /* 0x00009910110d7816 */ /* 0x000fe400000000ff */
[----:B------:R-:W-:Y:S02]  /*a2670*/  PRMT R15, R15, 0x9910, RZ ;  /* 0x000099100f0f7816 */ /* 0x000fe400000000ff */
[----:B------:R-:W-:Y:S02]  /*a2680*/  SHF.R.S32.HI R13, RZ, 0x8, R13 ;  /* 0x00000008ff0d7819 */ /* 0x000fe4000001140d */
[----:B------:R-:W-:-:S02]  /*a2690*/  SHF.R.S32.HI R15, RZ, 0x8, R15 ;  /* 0x00000008ff0f7819 */ /* 0x000fc4000001140f */
[----:B---3--:R-:W-:-:S04]  /*a26a0*/  F2FP.SATFINITE.E4M3.F32.PACK_AB_MERGE_C R19, R93, R92, RZ ;  /* 0x0000005c5d13723e */ /* 0x008fc800048070ff */
[----:B------:R-:W-:Y:S01]  /*a26b0*/  PRMT R0, R19, 0x9910, RZ ;  /* 0x0000991013007816 */ /* 0x000fe200000000ff */
[----:B------:R0:W-:Y:S01]  /*a26c0*/  @P1 STG.E.U8 desc[UR8][R4.64], R19 ;  /* 0x0000001304001986 */ /* 0x0001e2000c101108 */
[----:B--2---:R-:W-:-:S04]  /*a26d0*/  F2FP.SATFINITE.E4M3.F32.PACK_AB_MERGE_C R67, R67, R66, RZ ;  /* 0x000000424343723e */ /* 0x004fc800048070ff */
[----:B------:R-:W-:Y:S01]  /*a26e0*/  PRMT R12, R67, 0x9910, RZ ;  /* 0x00009910430c7816 */ /* 0x000fe200000000ff */
[----:B------:R1:W-:Y:S04]  /*a26f0*/  @P2 STG.E.U8 desc[UR8][R10.64], R67 ;  /* 0x000000430a002986 */ /* 0x0003e8000c101108 */
[----:B0-----:R-:W-:Y:S01]  /*a2700*/  IMAD.MOV.U32 R4, RZ, RZ, R12 ;  /* 0x000000ffff047224 */ /* 0x001fe200078e000c */
[----:B------:R-:W-:Y:S01]  /*a2710*/  SHF.R.S32.HI R5, RZ, 0x8, R0 ;  /* 0x00000008ff057819 */ /* 0x000fe20000011400 */
[----:B------:R0:W-:Y:S03]  /*a2720*/  @P6 STG.E.U8 desc[UR8][R6.64], R13 ;  /* 0x0000000d06006986 */ /* 0x0001e6000c101108 */
[----:B-1----:R-:W-:Y:S01]  /*a2730*/  SHF.R.S32.HI R11, RZ, 0x8, R4 ;  /* 0x00000008ff0b7819 */ /* 0x002fe20000011404 */
[----:B------:R0:W-:Y:S04]  /*a2740*/  @P5 STG.E.U8 desc[UR8][R8.64], R15 ;  /* 0x0000000f08005986 */ /* 0x0001e8000c101108 */
[----:B------:R0:W-:Y:S04]  /*a2750*/  @P4 STG.E.U8 desc[UR8][R2.64], R5 ;  /* 0x0000000502004986 */ /* 0x0001e8000c101108 */
[----:B------:R0:W-:Y:S01]  /*a2760*/  @P0 STG.E.U8 desc[UR8][R70.64], R11 ;  /* 0x0000000b46000986 */ /* 0x0001e2000c101108 */
[----:B------:R-:W-:Y:S06]  /*a2770*/  BAR.SYNC.DEFER_BLOCKING 0x0 ;  /* 0x0000000000007b1d */ /* 0x000fec0000010000 */
[----:B------:R-:W-:Y:S05]  /*a2780*/  @P3 BRA `(.L_x_13) ;  /* 0x0000000000a03947 */ /* 0x000fea0003800000 */
[----:B0-----:R-:W0:Y:S01]  /*a2790*/  S2R R3, SR_CgaCtaId ;  /* 0x0000000000037919 */ /* 0x001e220000008800 */
[----:B------:R-:W-:Y:S01]  /*a27a0*/  NOP ;  /* 0x0000000000007918 */ /* 0x000fe20000000000 */
[----:B------:R-:W-:Y:S01]  /*a27b0*/  MOV R0, 0x50 ;  /* 0x0000005000007802 */ /* 0x000fe20000000f00 */
[----:B------:R-:W-:-:S03]  /*a27c0*/  IMAD.MOV.U32 R7, RZ, RZ, 0x1 ;  /* 0x00000001ff077424 */ /* 0x000fc600078e00ff */
[----:B0-----:R-:W-:Y:S01]  /*a27d0*/  LEA R9, R3, R0, 0x18 ;  /* 0x0000000003097211 */ /* 0x001fe200078ec0ff */
[----:B------:R-:W-:Y:S02]  /*a27e0*/  IMAD.U32 R0, RZ, RZ, UR5 ;  /* 0x00000005ff007e24 */ /* 0x000fe4000f8e00ff */
[----:B------:R-:W-:Y:S02]  /*a27f0*/  IMAD.MOV.U32 R3, RZ, RZ, 0xff ;  /* 0x000000ffff037424 */ /* 0x000fe400078e00ff */
[----:B------:R-:W0:Y:S01]  /*a2800*/  LDS R5, [R9] ;  /* 0x0000000009057984 */ /* 0x000e220000000800 */
[----:B------:R-:W-:-:S04]  /*a2810*/  LOP3.LUT R0, R0, 0xffff, RZ, 0xc0, !PT ;  /* 0x0000ffff00007812 */ /* 0x000fc800078ec0ff */
[----:B------:R-:W-:-:S05]  /*a2820*/  SHF.R.U32.HI R0, RZ, 0x5, R0 ;  /* 0x00000005ff007819 */ /* 0x000fca0000011600 */
[----:B------:R-:W-:Y:S01]  /*a2830*/  VIADD R2, R0, 0x10 ;  /* 0x0000001000027836 */ /* 0x000fe20000000000 */
[----:B------:R-:W-:-:S04]  /*a2840*/  SHF.L.U32 R0, R3, R0, RZ ;  /* 0x0000000003007219 */ /* 0x000fc800000006ff */
[----:B------:R-:W-:-:S04]  /*a2850*/  SHF.L.U32 R3, R7, R2, RZ ;  /* 0x0000000207037219 */ /* 0x000fc800000006ff */
[----:B------:R-:W-:-:S04]  /*a2860*/  LOP3.LUT R0, R3, R0, RZ, 0xfc, !PT ;  /* 0x0000000003007212 */ /* 0x000fc800078efcff */
[C---:B------:R-:W-:Y:S02]  /*a2870*/  LOP3.LUT R2, R0.reuse, 0xffff, RZ, 0xc0, !PT ;  /* 0x0000ffff00027812 */ /* 0x040fe400078ec0ff */
[----:B0-----:R-:W-:-:S04]  /*a2880*/  LOP3.LUT R3, R0, 0xffff, R5, 0x80, !PT ;  /* 0x0000ffff00037812 */ /* 0x001fc800078e8005 */
[----:B------:R-:W-:-:S13]  /*a2890*/  ISETP.NE.AND P0, PT, R3, R2, PT ;  /* 0x000000020300720c */ /* 0x000fda0003f05270 */
[----:B------:R-:W-:Y:S05]  /*a28a0*/  @P0 BRA `(.L_x_14) ;  /* 0x0000000000500947 */ /* 0x000fea0003800000 */
[----:B------:R-:W-:Y:S02]  /*a28b0*/  SHF.R.U32.HI R5, RZ, 0x10, R5 ;  /* 0x00000010ff057819 */ /* 0x000fe40000011605 */
[----:B------:R-:W-:-:S04]  /*a28c0*/  SHF.R.U32.HI R2, RZ, 0x10, R0 ;  /* 0x00000010ff027819 */ /* 0x000fc80000011600 */
[----:B------:R-:W-:-:S04]  /*a28d0*/  LOP3.LUT R5, R5, R2, RZ, 0xc0, !PT ;  /* 0x0000000205057212 */ /* 0x000fc800078ec0ff */
[----:B------:R-:W-:-:S13]  /*a28e0*/  ISETP.NE.AND P0, PT, R5, R2, PT ;  /* 0x000000020500720c */ /* 0x000fda0003f05270 */
[----:B------:R-:W-:Y:S05]  /*a28f0*/  @P0 BRA `(.L_x_15) ;  /* 0x0000000000300947 */ /* 0x000fea0003800000 */
[----:B------:R-:W-:Y:S01]  /*a2900*/  R2UR UR4, R0 ;  /* 0x00000000000472ca */ /* 0x000fe200000e0000 */
[----:B------:R-:W0:Y:S01]  /*a2910*/  S2R R3, SR_LANEID ;  /* 0x0000000000037919 */ /* 0x000e220000000000 */
[----:B------:R-:W-:-:S06]  /*a2920*/  VOTE.ANY R2, PT, PT ;  /* 0x0000000000027806 */ /* 0x000fcc00038e0100 */
[----:B------:R-:W0:Y:S05]  /*a2930*/  FLO.U32 R2, R2 ;  /* 0x0000000200027300 */ /* 0x000e2a00000e0000 */
[----:B------:R-:W-:-:S06]  /*a2940*/  ULOP3.LUT UR4, URZ, UR4, URZ, 0x33, !UPT ;  /* 0x00000004ff047292 */ /* 0x000fcc000f8e33ff */
[----:B------:R-:W-:-:S04]  /*a2950*/  IMAD.U32 R4, RZ, RZ, UR4 ;  /* 0x00000004ff047e24 */ /* 0x000fc8000f8e00ff */
[----:B------:R-:W1:Y:S02]  /*a2960*/  REDUX UR5, R4 ;  /* 0x00000000040573c4 */ /* 0x000e640000000000 */
[----:B------:R2:W-:Y:S01]  /*a2970*/  UTCATOMSWS.AND URZ, UR4 ;  /* 0x0000000400ff79e3 */ /* 0x0005e20008000000 */
[----:B0-----:R-:W-:Y:S01]  /*a2980*/  ISETP.EQ.U32.AND P0, PT, R2, R3, PT ;  /* 0x000000030200720c */ /* 0x001fe20003f02070 */
[----:B-1----:R-:W-:-:S12]  /*a2990*/  IMAD.U32 R0, RZ, RZ, UR5 ;  /* 0x00000005ff007e24 */ /* 0x002fd8000f8e00ff */
[----:B------:R2:W-:Y:S01]  /*a29a0*/  @P0 ATOMS.AND RZ, [R9], R0 ;  /* 0x0000000009ff038c */ /* 0x0005e20002800000 */
[----:B------:R-:W-:Y:S05]  /*a29b0*/  BRA `(.L_x_13) ;  /* 0x0000000000147947 */ /* 0x000fea0003800000 */
.L_x_15:
[----:B------:R-:W-:-:S07]  /*a29c0*/  MOV R2, 0xa29e0 ;  /* 0x000a29e000027802 */ /* 0x000fce0000000f00 */
[----:B------:R-:W-:Y:S05]  /*a29d0*/  CALL.REL.NOINC `($__internal_0_$__cuda_sm10x_tcgen05_guardrail_trap_col_being_dealloced_not_returned_by_alloc) ;  /* 0x00000000002c7944 */ /* 0x000fea0003c00000 */
[----:B------:R-:W-:Y:S05]  /*a29e0*/  BRA `(.L_x_13) ;  /* 0x0000000000087947 */ /* 0x000fea0003800000 */
.L_x_14:
[----:B------:R-:W-:-:S07]  /*a29f0*/  MOV R2, 0xa2a10 ;  /* 0x000a2a1000027802 */ /* 0x000fce0000000f00 */
[----:B------:R-:W-:Y:S05]  /*a2a00*/  CALL.REL.NOINC `($__internal_2_$__cuda_sm10x_tcgen05_guardrail_trap_unallocated_columns_being_dealloced) ;  /* 0x0000000000387944 */ /* 0x000fea0003c00000 */
.L_x_13:
[----:B------:R-:W-:Y:S01]  /*a2a10*/  NOP ;  /* 0x0000000000007918 */ /* 0x000fe20000000000 */
[----:B--2---:R-:W-:Y:S05]  /*a2a20*/  EXIT ;  /* 0x000000000000794d */ /* 0x004fea0003800000 */
.L_x_8:
[----:B------:R-:W1:Y:S02]  /*a2a30*/  SYNCS.PHASECHK.TRANS64.TRYWAIT P4, [UR7], R19 ;  /* 0x00000013ff0075a7 */ /* 0x000e640008081107 */
[----:B-1----:R-:W-:Y:S05]  /*a2a40*/  @!P4 BRA `(.L_x_8) ;  /* 0xfffffffc00f8c947 */ /* 0x002fea000383ffff */
[----:B------:R-:W-:Y:S05]  /*a2a50*/  BRA `(.L_x_16) ;  /* 0xfffffc0400787947 */ /* 0x000fea000383ffff */
.L_x_12:
[----:B------:R-:W3:Y:S02]  /*a2a60*/  SYNCS.PHASECHK.TRANS64.TRYWAIT P0, [UR7], R19 ;  /* 0x00000013ff0075a7 */ /* 0x000ee40008001107 */
[----:B---3--:R-:W-:Y:S05]  /*a2a70*/  @!P0 BRA `(.L_x_12) ;  /* 0xfffffffc00f88947 */ /* 0x008fea000383ffff */
[----:B------:R-:W-:Y:S05]  /*a2a80*/  BRA `(.L_x_11) ;  /* 0xffffff5c00187947 */ /* 0x000fea000383ffff */
        .weak           $__internal_0_$__cuda_sm10x_tcgen05_guardrail_trap_col_being_dealloced_not_returned_by_alloc
        .type           $__internal_0_$__cuda_sm10x_tcgen05_guardrail_trap_col_being_dealloced_not_returned_by_alloc,@function
        .size           $__internal_0_$__cuda_sm10x_tcgen05_guardrail_trap_col_being_dealloced_not_returned_by_alloc,($__internal_1_$__cuda_sm10x_tcgen05_guardrail_trap_phase_invalid_during_alloc - $__internal_0_$__cuda_sm10x_tcgen05_guardrail_trap_col_being_dealloced_not_returned_by_alloc)
$__internal_0_$__cuda_sm10x_tcgen05_guardrail_trap_col_being_dealloced_not_returned_by_alloc:
[----:B------:R-:W-:Y:S05]  /*a2a90*/  BPT.TRAP 0x1 ;  /* 0x000000040000795c */ /* 0x000fea0000300000 */
[----:B------:R-:W-:-:S04]  /*a2aa0*/  IMAD.MOV.U32 R3, RZ, RZ, 0x0 ;  /* 0x00000000ff037424 */ /* 0x000fc800078e00ff */
[----:B------:R-:W-:Y:S05]  /*a2ab0*/  RET.REL.NODEC R2 `(matmul_kernel) ;  /* 0xfffff5d402507950 */ /* 0x000fea0003c3ffff */
        .weak           $__internal_1_$__cuda_sm10x_tcgen05_guardrail_trap_phase_invalid_during_alloc
        .type           $__internal_1_$__cuda_sm10x_tcgen05_guardrail_trap_phase_invalid_during_alloc,@function
        .size           $__internal_1_$__cuda_sm10x_tcgen05_guardrail_trap_phase_invalid_during_alloc,($__internal_2_$__cuda_sm10x_tcgen05_guardrail_trap_unallocated_columns_being_dealloced - $__internal_1_$__cuda_sm10x_tcgen05_guardrail_trap_phase_invalid_during_alloc)
$__internal_1_$__cuda_sm10x_tcgen05_guardrail_trap_phase_invalid_during_alloc:
[----:B------:R-:W-:Y:S05]  /*a2ac0*/  BPT.TRAP 0x1 ;  /* 0x000000040000795c */ /* 0x000fea0000300000 */
[----:B------:R-:W-:-:S04]  /*a2ad0*/  IMAD.MOV.U32 R3, RZ, RZ, 0x0 ;  /* 0x00000000ff037424 */ /* 0x000fc800078e00ff */
[----:B------:R-:W-:Y:S05]  /*a2ae0*/  RET.REL.NODEC R2 `(matmul_kernel) ;  /* 0xfffff5d402447950 */ /* 0x000fea0003c3ffff */
        .weak           $__internal_2_$__cuda_sm10x_tcgen05_guardrail_trap_unallocated_columns_being_dealloced
        .type           $__internal_2_$__cuda_sm10x_tcgen05_guardrail_trap_unallocated_columns_being_dealloced,@function
        .size           $__internal_2_$__cuda_sm10x_tcgen05_guardrail_trap_unallocated_columns_being_dealloced,(.L_x_20 - $__internal_2_$__cuda_sm10x_tcgen05_guardrail_trap_unallocated_columns_being_dealloced)
$__internal_2_$__cuda_sm10x_tcgen05_guardrail_trap_unallocated_columns_being_dealloced:
[----:B------:R-:W-:Y:S05]  /*a2af0*/  BPT.TRAP 0x1 ;  /* 0x000000040000795c */ /* 0x000fea0000300000 */
[----:B------:R-:W-:-:S04]  /*a2b00*/  IMAD.MOV.U32 R3, RZ, RZ, 0x0 ;  /* 0x00000000ff037424 */ /* 0x000fc800078e00ff */
[----:B------:R-:W-:Y:S05]  /*a2b10*/  RET.REL.NODEC R2 `(matmul_kernel) ;  /* 0xfffff5d402387950 */ /* 0x000fea0003c3ffff */
.L_x_17:
[----:B------:R-:W-:-:S00]  /*a2b20*/  BRA `(.L_x_17) ;  /* 0xfffffffc00fc7947 */ /* 0x000fc0000383ffff */
[----:B------:R-:W-:-:S00]  /*a2b30*/  NOP ;  /* 0x0000000000007918 */ /* 0x000fc00000000000 */
        /* <DEDUP_REMOVED lines=12> */
.L_x_20:


//--------------------- .nv.shared.matmul_kernel  --------------------------
	.section	.nv.shared.matmul_kernel,"aw",@nobits
	.sectionflags	@""
	.align	16
	.zero		1024


//--------------------- .nv.shared.reserved.0     --------------------------
	.section	.nv.shared.reserved.0,"aw",@nobits
	.align	8
	.weak		__nv_reservedSMEM_offset_0_alias
	.size		__nv_reservedSMEM_offset_0_alias, 0, 64
	.other		__nv_reservedSMEM_offset_0_alias,@"STO_CUDA_RESERVED_SHARED STV_DEFAULT"
__nv_reservedSMEM_offset_0_alias:
	.zero		0
.nv.shared.reserved.0:
	.zero		64
	.weak		__nv_reservedSMEM_allocation_phase
	.type		__nv_reservedSMEM_allocation_phase,@object
	.size		__nv_reservedSMEM_allocation_phase,(.L_0 - __nv_reservedSMEM_allocation_phase)
__nv_reservedSMEM_allocation_phase:
	.zero		1
.L_0:
	.zero		7
	.weak		__nv_reservedSMEM_devtool_atexit_pc
	.type		__nv_reservedSMEM_devtool_atexit_pc,@object
	.size		__nv_reservedSMEM_devtool_atexit_pc,(__nv_reservedSMEM_allocation_mask - __nv_reservedSMEM_devtool_atexit_pc)
__nv_reservedSMEM_devtool_atexit_pc:
	.zero		8
	.weak		__nv_reservedSMEM_allocation_mask
	.type		__nv_reservedSMEM_allocation_mask,@object
	.size		__nv_reservedSMEM_allocation_mask,(.L_2 - __nv_reservedSMEM_allocation_mask)
__nv_reservedSMEM_allocation_mask:
	.zero		4
.L_2:


//--------------------- .nv.constant0.matmul_kernel --------------------------
	.section	.nv.constant0.matmul_kernel,"a",@progbits
	.sectionflags	@""
	.align	4
.nv.constant0.matmul_kernel:
	.zero		976


//--------------------- SYMBOLS --------------------------

	.type		.nv.reservedSmem.offset0,@object
	.size		.nv.reservedSmem.offset0,0x4
	.type		.nv.reservedSmem.cap,@object
	.size		.nv.reservedSmem.cap,0x4
